	.target	sm_100a

	.elftype	@"ET_EXEC"


//--------------------- .note.nv.tkinfo           --------------------------
	.section	.note.nv.tkinfo,"",@"SHT_NOTE"
	.sectionflags	@"SHF_NOTE_NV_TKINFO"
	.tkinfo
        /*0018*/ 	.word	0x00000002
        /*0030*/ 	.string	""
        /*0030*/ 	.string	"ptxas"
        /*0030*/ 	.string	"Cuda compilation tools, release 13.0, V13.0.88"
        /*0030*/ 	.string	"Build cuda_13.0.r13.0/compiler.36424714_0"
        /*0030*/ 	.string	"-arch sm_100a -m 64 "



//--------------------- .note.nv.cuinfo           --------------------------
	.section	.note.nv.cuinfo,"",@"SHT_NOTE"
	.sectionflags	@"SHF_NOTE_NV_CUINFO"
        /*0018*/ 	.short	0x0002
        /*001a*/ 	.short	0x0064
        /*001c*/ 	.short	0x0082
	.zero		2


//--------------------- .nv.info                  --------------------------
	.section	.nv.info,"",@"SHT_CUDA_INFO"
	.align	4


	//----- nvinfo : EIATTR_REGCOUNT
	.align		4
        /*0000*/ 	.byte	0x04, 0x2f
        /*0002*/ 	.short	(.L_19 - .L_18)
	.align		4
.L_18:
        /*0004*/ 	.word	index@(_ZN7cutlass13device_kernelINS_4gemm6kernel13GemmUniversalINS1_17GroupProblemShapeIN4cute5tupleIJiiiEEEEENS1_10collective13CollectiveMmaINS1_40MainloopSm100ArrayTmaUmmaWarpSpecializedILi3ELi8ELi4ENS6_IJNS5_1CILi2EEENSC_ILi1EEESE_EEEEENS6_IJNSC_ILi128EEENSC_ILi256EEESH_EEENS_6half_tEPNS6_IJlSE_NSC_ILi0EEEEEESK_SN_NS5_8TiledMMAINS5_8MMA_AtomIJNS5_26SM100_MMA_F16BF16_2x1SM_SSISK_SK_fLi128ELi256ELNS5_4UMMA5MajorE0ELSS_0ELNSR_7ScaleInE0ELST_0EEEEEENS5_6LayoutINS6_IJSE_SE_SE_EEENS6_IJSL_SL_SL_EEEEENS6_IJNS5_10UnderscoreES10_S10_EEEEENS5_18SM100_TMA_2SM_LOADENS5_14ComposedLayoutINS5_7SwizzleILi3ELi4ELi3EEENS5_18smem_ptr_flag_bitsILi16EEENSW_INS6_IJNSC_ILi8EEENSC_ILi64EEEEEENS6_IJS1A_SE_EEEEEEEvNS5_8identityES13_S1E_vS1F_EENS_8epilogue10collective18CollectiveEpilogueINS1H_31Sm100PtrArrayTmaWarpSpecializedILi4ELi2ELi32ELb1ELb0EEEJNS6_IJS1A_SI_SH_EEENS6_IJNSW_IS1A_SE_EENSW_INS6_IJNSC_ILi32EEESD_EEENS6_IJSE_SH_EEEEEEEESK_PNS6_IJSE_lSL_EEESK_S1U_NS1H_6fusion15FusionCallbacksIS1L_NS1V_17LinearCombinationISK_fSK_fLNS_15FloatRoundStyleE2EEES1M_S1S_JEEENS5_5SM1004TMEM4LOAD26SM100_TMEM_LOAD_16dp256b4xENS5_13SM90_TMA_LOADENS14_IS16_S18_NSW_INS6_IJS1A_S19_EEENS6_IJSE_S1A_EEEEEEENS5_17SM75_U16x8_LDSM_TENS5_14SM90_TMA_STOREES29_NS5_17SM90_U16x8_STSM_TENS5_39AutoVectorizingCopyWithAssumedAlignmentILi128EEEEEEvvEEEEvNT_6ParamsE)
        /*0008*/ 	.word	0x000000a8


	//----- nvinfo : EIATTR_FRAME_SIZE
	.align		4
.L_19:
        /*000c*/ 	.byte	0x04, 0x11
        /*000e*/ 	.short	(.L_21 - .L_20)
	.align		4
.L_20:
        /*0010*/ 	.word	index@($__internal_3_$__cuda_sm20_div_u64)
        /*0014*/ 	.word	0x00000000


	//----- nvinfo : EIATTR_FRAME_SIZE
	.align		4
.L_21:
        /*0018*/ 	.byte	0x04, 0x11
        /*001a*/ 	.short	(.L_23 - .L_22)
	.align		4
.L_22:
        /*001c*/ 	.word	index@($__internal_2_$__cuda_sm10x_tcgen05_guardrail_trap_unallocated_columns_being_dealloced)
        /*0020*/ 	.word	0x00000000


	//----- nvinfo : EIATTR_FRAME_SIZE
	.align		4
.L_23:
        /*0024*/ 	.byte	0x04, 0x11
        /*0026*/ 	.short	(.L_25 - .L_24)
	.align		4
.L_24:
        /*0028*/ 	.word	index@($__internal_1_$__cuda_sm10x_tcgen05_guardrail_trap_phase_invalid_during_alloc)
        /*002c*/ 	.word	0x00000000


	//----- nvinfo : EIATTR_FRAME_SIZE
	.align		4
.L_25:
        /*0030*/ 	.byte	0x04, 0x11
        /*0032*/ 	.short	(.L_27 - .L_26)
	.align		4
.L_26:
        /*0034*/ 	.word	index@($__internal_0_$__cuda_sm10x_tcgen05_guardrail_trap_col_being_dealloced_not_returned_by_alloc)
        /*0038*/ 	.word	0x00000000


	//----- nvinfo : EIATTR_FRAME_SIZE
	.align		4
.L_27:
        /*003c*/ 	.byte	0x04, 0x11
        /*003e*/ 	.short	(.L_29 - .L_28)
	.align		4
.L_28:
        /*0040*/ 	.word	index@(_ZN7cutlass13device_kernelINS_4gemm6kernel13GemmUniversalINS1_17GroupProblemShapeIN4cute5tupleIJiiiEEEEENS1_10collective13CollectiveMmaINS1_40MainloopSm100ArrayTmaUmmaWarpSpecializedILi3ELi8ELi4ENS6_IJNS5_1CILi2EEENSC_ILi1EEESE_EEEEENS6_IJNSC_ILi128EEENSC_ILi256EEESH_EEENS_6half_tEPNS6_IJlSE_NSC_ILi0EEEEEESK_SN_NS5_8TiledMMAINS5_8MMA_AtomIJNS5_26SM100_MMA_F16BF16_2x1SM_SSISK_SK_fLi128ELi256ELNS5_4UMMA5MajorE0ELSS_0ELNSR_7ScaleInE0ELST_0EEEEEENS5_6LayoutINS6_IJSE_SE_SE_EEENS6_IJSL_SL_SL_EEEEENS6_IJNS5_10UnderscoreES10_S10_EEEEENS5_18SM100_TMA_2SM_LOADENS5_14ComposedLayoutINS5_7SwizzleILi3ELi4ELi3EEENS5_18smem_ptr_flag_bitsILi16EEENSW_INS6_IJNSC_ILi8EEENSC_ILi64EEEEEENS6_IJS1A_SE_EEEEEEEvNS5_8identityES13_S1E_vS1F_EENS_8epilogue10collective18CollectiveEpilogueINS1H_31Sm100PtrArrayTmaWarpSpecializedILi4ELi2ELi32ELb1ELb0EEEJNS6_IJS1A_SI_SH_EEENS6_IJNSW_IS1A_SE_EENSW_INS6_IJNSC_ILi32EEESD_EEENS6_IJSE_SH_EEEEEEEESK_PNS6_IJSE_lSL_EEESK_S1U_NS1H_6fusion15FusionCallbacksIS1L_NS1V_17LinearCombinationISK_fSK_fLNS_15FloatRoundStyleE2EEES1M_S1S_JEEENS5_5SM1004TMEM4LOAD26SM100_TMEM_LOAD_16dp256b4xENS5_13SM90_TMA_LOADENS14_IS16_S18_NSW_INS6_IJS1A_S19_EEENS6_IJSE_S1A_EEEEEEENS5_17SM75_U16x8_LDSM_TENS5_14SM90_TMA_STOREES29_NS5_17SM90_U16x8_STSM_TENS5_39AutoVectorizingCopyWithAssumedAlignmentILi128EEEEEEvvEEEEvNT_6ParamsE)
        /*0044*/ 	.word	0x00000000


	//----- nvinfo : EIATTR_MIN_STACK_SIZE
	.align		4
.L_29:
        /*0048*/ 	.byte	0x04, 0x12
        /*004a*/ 	.short	(.L_31 - .L_30)
	.align		4
.L_30:
        /*004c*/ 	.word	index@(_ZN7cutlass13device_kernelINS_4gemm6kernel13GemmUniversalINS1_17GroupProblemShapeIN4cute5tupleIJiiiEEEEENS1_10collective13CollectiveMmaINS1_40MainloopSm100ArrayTmaUmmaWarpSpecializedILi3ELi8ELi4ENS6_IJNS5_1CILi2EEENSC_ILi1EEESE_EEEEENS6_IJNSC_ILi128EEENSC_ILi256EEESH_EEENS_6half_tEPNS6_IJlSE_NSC_ILi0EEEEEESK_SN_NS5_8TiledMMAINS5_8MMA_AtomIJNS5_26SM100_MMA_F16BF16_2x1SM_SSISK_SK_fLi128ELi256ELNS5_4UMMA5MajorE0ELSS_0ELNSR_7ScaleInE0ELST_0EEEEEENS5_6LayoutINS6_IJSE_SE_SE_EEENS6_IJSL_SL_SL_EEEEENS6_IJNS5_10UnderscoreES10_S10_EEEEENS5_18SM100_TMA_2SM_LOADENS5_14ComposedLayoutINS5_7SwizzleILi3ELi4ELi3EEENS5_18smem_ptr_flag_bitsILi16EEENSW_INS6_IJNSC_ILi8EEENSC_ILi64EEEEEENS6_IJS1A_SE_EEEEEEEvNS5_8identityES13_S1E_vS1F_EENS_8epilogue10collective18CollectiveEpilogueINS1H_31Sm100PtrArrayTmaWarpSpecializedILi4ELi2ELi32ELb1ELb0EEEJNS6_IJS1A_SI_SH_EEENS6_IJNSW_IS1A_SE_EENSW_INS6_IJNSC_ILi32EEESD_EEENS6_IJSE_SH_EEEEEEEESK_PNS6_IJSE_lSL_EEESK_S1U_NS1H_6fusion15FusionCallbacksIS1L_NS1V_17LinearCombinationISK_fSK_fLNS_15FloatRoundStyleE2EEES1M_S1S_JEEENS5_5SM1004TMEM4LOAD26SM100_TMEM_LOAD_16dp256b4xENS5_13SM90_TMA_LOADENS14_IS16_S18_NSW_INS6_IJS1A_S19_EEENS6_IJSE_S1A_EEEEEEENS5_17SM75_U16x8_LDSM_TENS5_14SM90_TMA_STOREES29_NS5_17SM90_U16x8_STSM_TENS5_39AutoVectorizingCopyWithAssumedAlignmentILi128EEEEEEvvEEEEvNT_6ParamsE)
        /*0050*/ 	.word	0x00000000
.L_31:


//--------------------- .nv.compat                --------------------------
	.section	.nv.compat,"",@"SHT_CUDA_COMPAT_INFO"
	.align	4
        /*0000*/ 	.byte	0x02, 0x09, 0x01, 0x00, 0x02, 0x02, 0x02, 0x00, 0x02, 0x05, 0x05, 0x00, 0x03, 0x07, 0x01, 0x01
        /*0010*/ 	.byte	0x02, 0x03, 0x03, 0x00, 0x02, 0x06, 0x01, 0x00, 0x04, 0x0b, 0x08, 0x00, 0x09, 0x00, 0x00, 0x00
        /*0020*/ 	.byte	0x00, 0x00, 0x00, 0x00


//--------------------- .nv.info._ZN7cutlass13device_kernelINS_4gemm6kernel13GemmUniversalINS1_17GroupProblemShapeIN4cute5tupleIJiiiEEEEENS1_10collective13CollectiveMmaINS1_40MainloopSm100ArrayTmaUmmaWarpSpecializedILi3ELi8ELi4ENS6_IJNS5_1CILi2EEENSC_ILi1EEESE_EEEEENS6_IJNSC_ILi128EEENSC_ILi256EEESH_EEENS_6half_tEPNS6_IJlSE_NSC_ILi0EEEEEESK_SN_NS5_8TiledMMAINS5_8MMA_AtomIJNS5_26SM100_MMA_F16BF16_2x1SM_SSISK_SK_fLi128ELi256ELNS5_4UMMA5MajorE0ELSS_0ELNSR_7ScaleInE0ELST_0EEEEEENS5_6LayoutINS6_IJSE_SE_SE_EEENS6_IJSL_SL_SL_EEEEENS6_IJNS5_10UnderscoreES10_S10_EEEEENS5_18SM100_TMA_2SM_LOADENS5_14ComposedLayoutINS5_7SwizzleILi3ELi4ELi3EEENS5_18smem_ptr_flag_bitsILi16EEENSW_INS6_IJNSC_ILi8EEENSC_ILi64EEEEEENS6_IJS1A_SE_EEEEEEEvNS5_8identityES13_S1E_vS1F_EENS_8epilogue10collective18CollectiveEpilogueINS1H_31Sm100PtrArrayTmaWarpSpecializedILi4ELi2ELi32ELb1ELb0EEEJNS6_IJS1A_SI_SH_EEENS6_IJNSW_IS1A_SE_EENSW_INS6_IJNSC_ILi32EEESD_EEENS6_IJSE_SH_EEEEEEEESK_PNS6_IJSE_lSL_EEESK_S1U_NS1H_6fusion15FusionCallbacksIS1L_NS1V_17LinearCombinationISK_fSK_fLNS_15FloatRoundStyleE2EEES1M_S1S_JEEENS5_5SM1004TMEM4LOAD26SM100_TMEM_LOAD_16dp256b4xENS5_13SM90_TMA_LOADENS14_IS16_S18_NSW_INS6_IJS1A_S19_EEENS6_IJSE_S1A_EEEEEEENS5_17SM75_U16x8_LDSM_TENS5_14SM90_TMA_STOREES29_NS5_17SM90_U16x8_STSM_TENS5_39AutoVectorizingCopyWithAssumedAlignmentILi128EEEEEEvvEEEEvNT_6ParamsE --------------------------
	.section	.nv.info._ZN7cutlass13device_kernelINS_4gemm6kernel13GemmUniversalINS1_17GroupProblemShapeIN4cute5tupleIJiiiEEEEENS1_10collective13CollectiveMmaINS1_40MainloopSm100ArrayTmaUmmaWarpSpecializedILi3ELi8ELi4ENS6_IJNS5_1CILi2EEENSC_ILi1EEESE_EEEEENS6_IJNSC_ILi128EEENSC_ILi256EEESH_EEENS_6half_tEPNS6_IJlSE_NSC_ILi0EEEEEESK_SN_NS5_8TiledMMAINS5_8MMA_AtomIJNS5_26SM100_MMA_F16BF16_2x1SM_SSISK_SK_fLi128ELi256ELNS5_4UMMA5MajorE0ELSS_0ELNSR_7ScaleInE0ELST_0EEEEEENS5_6LayoutINS6_IJSE_SE_SE_EEENS6_IJSL_SL_SL_EEEEENS6_IJNS5_10UnderscoreES10_S10_EEEEENS5_18SM100_TMA_2SM_LOADENS5_14ComposedLayoutINS5_7SwizzleILi3ELi4ELi3EEENS5_18smem_ptr_flag_bitsILi16EEENSW_INS6_IJNSC_ILi8EEENSC_ILi64EEEEEENS6_IJS1A_SE_EEEEEEEvNS5_8identityES13_S1E_vS1F_EENS_8epilogue10collective18CollectiveEpilogueINS1H_31Sm100PtrArrayTmaWarpSpecializedILi4ELi2ELi32ELb1ELb0EEEJNS6_IJS1A_SI_SH_EEENS6_IJNSW_IS1A_SE_EENSW_INS6_IJNSC_ILi32EEESD_EEENS6_IJSE_SH_EEEEEEEESK_PNS6_IJSE_lSL_EEESK_S1U_NS1H_6fusion15FusionCallbacksIS1L_NS1V_17LinearCombinationISK_fSK_fLNS_15FloatRoundStyleE2EEES1M_S1S_JEEENS5_5SM1004TMEM4LOAD26SM100_TMEM_LOAD_16dp256b4xENS5_13SM90_TMA_LOADENS14_IS16_S18_NSW_INS6_IJS1A_S19_EEENS6_IJSE_S1A_EEEEEEENS5_17SM75_U16x8_LDSM_TENS5_14SM90_TMA_STOREES29_NS5_17SM90_U16x8_STSM_TENS5_39AutoVectorizingCopyWithAssumedAlignmentILi128EEEEEEvvEEEEvNT_6ParamsE,"",@"SHT_CUDA_INFO"
	.sectionflags	@""
	.align	4


	//----- nvinfo : EIATTR_CUDA_API_VERSION
	.align		4
        /*0000*/ 	.byte	0x04, 0x37
        /*0002*/ 	.short	(.L_33 - .L_32)
.L_32:
        /*0004*/ 	.word	0x00000082


	//----- nvinfo : EIATTR_KPARAM_INFO
	.align		4
.L_33:
        /*0008*/ 	.byte	0x04, 0x17
        /*000a*/ 	.short	(.L_35 - .L_34)
.L_34:
        /*000c*/ 	.word	0x00000000
        /*0010*/ 	.short	0x0000
        /*0012*/ 	.short	0x0000
        /*0014*/ 	.byte	0x00, 0xf0, 0x01, 0x24


	//----- nvinfo : EIATTR_AT_ENTRY_FRAGMENTS
	.align		4
.L_35:
        /*0018*/ 	.byte	0x04, 0x4f
        /*001a*/ 	.short	(.L_37 - .L_36)


	//   ....[0]....
.L_36:
        /*001c*/ 	.word	0x00000007


	//----- nvinfo : EIATTR_RESERVED_SMEM_USED
	.align		4
.L_37:
        /*0020*/ 	.byte	0x01, 0x41
	.zero		2


	//----- nvinfo : EIATTR_SPARSE_MMA_MASK
	.align		4
        /*0024*/ 	.byte	0x03, 0x50
        /*0026*/ 	.short	0x0000


	//----- nvinfo : EIATTR_TCGEN05_2CTA_USED
	.align		4
        /*0028*/ 	.byte	0x01, 0x52
	.zero		2


	//----- nvinfo : EIATTR_MAXREG_COUNT
	.align		4
        /*002c*/ 	.byte	0x03, 0x1b
        /*002e*/ 	.short	0x00a8


	//----- nvinfo : EIATTR_NUM_BARRIERS
	.align		4
        /*0030*/ 	.byte	0x02, 0x4c
        /*0032*/ 	.byte	0x07
	.zero		1


	//----- nvinfo : EIATTR_EXTERNS
	.align		4
        /*0034*/ 	.byte	0x04, 0x0f
        /*0036*/ 	.short	(.L_39 - .L_38)


	//   ....[0]....
	.align		4
.L_38:
        /*0038*/ 	.word	index@(__assertfail)


	//----- nvinfo : EIATTR_MERCURY_ISA_VERSION
	.align		4
.L_39:
        /*003c*/ 	.byte	0x03, 0x5f
        /*003e*/ 	.short	0x0101


	//----- nvinfo : EIATTR_INT_WARP_WIDE_INSTR_OFFSETS
	.align		4
        /*0040*/ 	.byte	0x04, 0x31
        /*0042*/ 	.short	(.L_41 - .L_40)


	//   ....[0]....
.L_40:
        /*0044*/ 	.word	0x000010a0


	//   ....[1]....
        /*0048*/ 	.word	0x00001140


	//   ....[2]....
        /*004c*/ 	.word	0x00011ab0


	//   ....[3]....
        /*0050*/ 	.word	0x00011ad0


	//   ....[4]....
        /*0054*/ 	.word	0x00011b00


	//----- nvinfo : EIATTR_COOP_GROUP_MASK_REGIDS
	.align		4
.L_41:
        /*0058*/ 	.byte	0x04, 0x29
        /*005a*/ 	.short	(.L_43 - .L_42)


	//   ....[0]....
.L_42:
        /*005c*/ 	.word	0xffffffff


	//   ....[1]....
        /*0060*/ 	.word	0xffffffff


	//   ....[2]....
        /*0064*/ 	.word	0xffffffff


	//   ....[3]....
        /*0068*/ 	.word	0xffffffff


	//   ....[4]....
        /*006c*/ 	.word	0xffffffff


	//   ....[5]....
        /*0070*/ 	.word	0xffffffff


	//   ....[6]....
        /*0074*/ 	.word	0xffffffff


	//   ....[7]....
        /*0078*/ 	.word	0xffffffff


	//   ....[8]....
        /*007c*/ 	.word	0xffffffff


	//   ....[9]....
        /*0080*/ 	.word	0xffffffff


	//   ....[10]....
        /*0084*/ 	.word	0xffffffff


	//   ....[11]....
        /*0088*/ 	.word	0xffffffff


	//   ....[12]....
        /*008c*/ 	.word	0xffffffff


	//   ....[13]....
        /*0090*/ 	.word	0xffffffff


	//   ....[14]....
        /*0094*/ 	.word	0xffffffff


	//   ....[15]....
        /*0098*/ 	.word	0xffffffff


	//   ....[16]....
        /*009c*/ 	.word	0xffffffff


	//   ....[17]....
        /*00a0*/ 	.word	0xffffffff


	//   ....[18]....
        /*00a4*/ 	.word	0xffffffff


	//   ....[19]....
        /*00a8*/ 	.word	0xffffffff


	//   ....[20]....
        /*00ac*/ 	.word	0xffffffff


	//   ....[21]....
        /*00b0*/ 	.word	0xffffffff


	//   ....[22]....
        /*00b4*/ 	.word	0xffffffff


	//   ....[23]....
        /*00b8*/ 	.word	0xffffffff


	//   ....[24]....
        /*00bc*/ 	.word	0xffffffff


	//   ....[25]....
        /*00c0*/ 	.word	0xffffffff


	//   ....[26]....
        /*00c4*/ 	.word	0xffffffff


	//   ....[27]....
        /*00c8*/ 	.word	0xffffffff


	//   ....[28]....
        /*00cc*/ 	.word	0xffffffff


	//   ....[29]....
        /*00d0*/ 	.word	0xffffffff


	//   ....[30]....
        /*00d4*/ 	.word	0xffffffff


	//   ....[31]....
        /*00d8*/ 	.word	0xffffffff


	//   ....[32]....
        /*00dc*/ 	.word	0xffffffff


	//   ....[33]....
        /*00e0*/ 	.word	0xffffffff


	//   ....[34]....
        /*00e4*/ 	.word	0xffffffff


	//   ....[35]....
        /*00e8*/ 	.word	0xffffffff


	//   ....[36]....
        /*00ec*/ 	.word	0xffffffff


	//   ....[37]....
        /*00f0*/ 	.word	0xffffffff


	//   ....[38]....
        /*00f4*/ 	.word	0xffffffff


	//   ....[39]....
        /*00f8*/ 	.word	0xffffffff


	//   ....[40]....
        /*00fc*/ 	.word	0xffffffff


	//   ....[41]....
        /*0100*/ 	.word	0xffffffff


	//   ....[42]....
        /*0104*/ 	.word	0xffffffff


	//   ....[43]....
        /*0108*/ 	.word	0xffffffff


	//   ....[44]....
        /*010c*/ 	.word	0xffffffff


	//   ....[45]....
        /*0110*/ 	.word	0xffffffff


	//   ....[46]....
        /*0114*/ 	.word	0xffffffff


	//   ....[47]....
        /*0118*/ 	.word	0xffffffff


	//   ....[48]....
        /*011c*/ 	.word	0xffffffff


	//   ....[49]....
        /*0120*/ 	.word	0xffffffff


	//   ....[50]....
        /*0124*/ 	.word	0xffffffff


	//   ....[51]....
        /*0128*/ 	.word	0xffffffff


	//   ....[52]....
        /*012c*/ 	.word	0xffffffff


	//   ....[53]....
        /*0130*/ 	.word	0xffffffff


	//   ....[54]....
        /*0134*/ 	.word	0xffffffff


	//   ....[55]....
        /*0138*/ 	.word	0xffffffff


	//   ....[56]....
        /*013c*/ 	.word	0xffffffff


	//   ....[57]....
        /*0140*/ 	.word	0xffffffff


	//   ....[58]....
        /*0144*/ 	.word	0xffffffff


	//   ....[59]....
        /*0148*/ 	.word	0xffffffff


	//   ....[60]....
        /*014c*/ 	.word	0xffffffff


	//   ....[61]....
        /*0150*/ 	.word	0xffffffff


	//   ....[62]....
        /*0154*/ 	.word	0xffffffff


	//   ....[63]....
        /*0158*/ 	.word	0xffffffff


	//   ....[64]....
        /*015c*/ 	.word	0xffffffff


	//   ....[65]....
        /*0160*/ 	.word	0xffffffff


	//   ....[66]....
        /*0164*/ 	.word	0xffffffff


	//   ....[67]....
        /*0168*/ 	.word	0xffffffff


	//   ....[68]....
        /*016c*/ 	.word	0xffffffff


	//   ....[69]....
        /*0170*/ 	.word	0xffffffff


	//   ....[70]....
        /*0174*/ 	.word	0xffffffff


	//   ....[71]....
        /*0178*/ 	.word	0xffffffff


	//   ....[72]....
        /*017c*/ 	.word	0xffffffff


	//   ....[73]....
        /*0180*/ 	.word	0xffffffff


	//   ....[74]....
        /*0184*/ 	.word	0xffffffff


	//   ....[75]....
        /*0188*/ 	.word	0xffffffff


	//   ....[76]....
        /*018c*/ 	.word	0xffffffff


	//   ....[77]....
        /*0190*/ 	.word	0xffffffff


	//   ....[78]....
        /*0194*/ 	.word	0xffffffff


	//   ....[79]....
        /*0198*/ 	.word	0xffffffff


	//   ....[80]....
        /*019c*/ 	.word	0xffffffff


	//   ....[81]....
        /*01a0*/ 	.word	0xffffffff


	//   ....[82]....
        /*01a4*/ 	.word	0xffffffff


	//   ....[83]....
        /*01a8*/ 	.word	0xffffffff


	//   ....[84]....
        /*01ac*/ 	.word	0xffffffff


	//   ....[85]....
        /*01b0*/ 	.word	0xffffffff


	//   ....[86]....
        /*01b4*/ 	.word	0xffffffff


	//   ....[87]....
        /*01b8*/ 	.word	0xffffffff


	//   ....[88]....
        /*01bc*/ 	.word	0xffffffff


	//   ....[89]....
        /*01c0*/ 	.word	0xffffffff


	//   ....[90]....
        /*01c4*/ 	.word	0xffffffff


	//   ....[91]....
        /*01c8*/ 	.word	0xffffffff


	//   ....[92]....
        /*01cc*/ 	.word	0xffffffff


	//   ....[93]....
        /*01d0*/ 	.word	0xffffffff


	//   ....[94]....
        /*01d4*/ 	.word	0xffffffff


	//   ....[95]....
        /*01d8*/ 	.word	0xffffffff


	//   ....[96]....
        /*01dc*/ 	.word	0xffffffff


	//   ....[97]....
        /*01e0*/ 	.word	0xffffffff


	//   ....[98]....
        /*01e4*/ 	.word	0xffffffff


	//   ....[99]....
        /*01e8*/ 	.word	0xffffffff


	//   ....[100]....
        /*01ec*/ 	.word	0xffffffff


	//   ....[101]....
        /*01f0*/ 	.word	0xffffffff


	//   ....[102]....
        /*01f4*/ 	.word	0xffffffff


	//   ....[103]....
        /*01f8*/ 	.word	0xffffffff


	//   ....[104]....
        /*01fc*/ 	.word	0xffffffff


	//   ....[105]....
        /*0200*/ 	.word	0xffffffff


	//   ....[106]....
        /*0204*/ 	.word	0xffffffff


	//   ....[107]....
        /*0208*/ 	.word	0xffffffff


	//   ....[108]....
        /*020c*/ 	.word	0xffffffff


	//   ....[109]....
        /*0210*/ 	.word	0xffffffff


	//   ....[110]....
        /*0214*/ 	.word	0xffffffff


	//   ....[111]....
        /*0218*/ 	.word	0xffffffff


	//   ....[112]....
        /*021c*/ 	.word	0xffffffff


	//   ....[113]....
        /*0220*/ 	.word	0xffffffff


	//   ....[114]....
        /*0224*/ 	.word	0xffffffff


	//   ....[115]....
        /*0228*/ 	.word	0xffffffff


	//   ....[116]....
        /*022c*/ 	.word	0xffffffff


	//   ....[117]....
        /*0230*/ 	.word	0xffffffff


	//   ....[118]....
        /*0234*/ 	.word	0xffffffff


	//   ....[119]....
        /*0238*/ 	.word	0xffffffff


	//   ....[120]....
        /*023c*/ 	.word	0xffffffff


	//----- nvinfo : EIATTR_COOP_GROUP_INSTR_OFFSETS
	.align		4
.L_43:
        /*0240*/ 	.byte	0x04, 0x28
        /*0242*/ 	.short	(.L_45 - .L_44)


	//   ....[0]....
.L_44:
        /*0244*/ 	.word	0x000000b0


	//   ....[1]....
        /*0248*/ 	.word	0x00000520


	//   ....[2]....
        /*024c*/ 	.word	0x00000730


	//   ....[3]....
        /*0250*/ 	.word	0x00000740


	//   ....[4]....
        /*0254*/ 	.word	0x00000860


	//   ....[5]....
        /*0258*/ 	.word	0x000009f0


	//   ....[6]....
        /*025c*/ 	.word	0x00000ae0


	//   ....[7]....
        /*0260*/ 	.word	0x00000cf0


	//   ....[8]....
        /*0264*/ 	.word	0x00000f00


	//   ....[9]....
        /*0268*/ 	.word	0x00001200


	//   ....[10]....
        /*026c*/ 	.word	0x000025a0


	//   ....[11]....
        /*0270*/ 	.word	0x000025d0


	//   ....[12]....
        /*0274*/ 	.word	0x00002650


	//   ....[13]....
        /*0278*/ 	.word	0x00002660


	//   ....[14]....
        /*027c*/ 	.word	0x000026b0


	//   ....[15]....
        /*0280*/ 	.word	0x000026c0


	//   ....[16]....
        /*0284*/ 	.word	0x00002700


	//   ....[17]....
        /*0288*/ 	.word	0x00002720


	//   ....[18]....
        /*028c*/ 	.word	0x00002760


	//   ....[19]....
        /*0290*/ 	.word	0x00002780


	//   ....[20]....
        /*0294*/ 	.word	0x00002830


	//   ....[21]....
        /*0298*/ 	.word	0x00002940


	//   ....[22]....
        /*029c*/ 	.word	0x00002970


	//   ....[23]....
        /*02a0*/ 	.word	0x00002f40


	//   ....[24]....
        /*02a4*/ 	.word	0x00002f50


	//   ....[25]....
        /*02a8*/ 	.word	0x00002fa0


	//   ....[26]....
        /*02ac*/ 	.word	0x00002fb0


	//   ....[27]....
        /*02b0*/ 	.word	0x00003000


	//   ....[28]....
        /*02b4*/ 	.word	0x00003010


	//   ....[29]....
        /*02b8*/ 	.word	0x00003060


	//   ....[30]....
        /*02bc*/ 	.word	0x00003070


	//   ....[31]....
        /*02c0*/ 	.word	0x000030d0


	//   ....[32]....
        /*02c4*/ 	.word	0x000030e0


	//   ....[33]....
        /*02c8*/ 	.word	0x00003170


	//   ....[34]....
        /*02cc*/ 	.word	0x000031c0


	//   ....[35]....
        /*02d0*/ 	.word	0x00003240


	//   ....[36]....
        /*02d4*/ 	.word	0x00003260


	//   ....[37]....
        /*02d8*/ 	.word	0x00003270


	//   ....[38]....
        /*02dc*/ 	.word	0x00003280


	//   ....[39]....
        /*02e0*/ 	.word	0x00003290


	//   ....[40]....
        /*02e4*/ 	.word	0x000032a0


	//   ....[41]....
        /*02e8*/ 	.word	0x00003ea0


	//   ....[42]....
        /*02ec*/ 	.word	0x000049c0


	//   ....[43]....
        /*02f0*/ 	.word	0x00005700


	//   ....[44]....
        /*02f4*/ 	.word	0x00005730


	//   ....[45]....
        /*02f8*/ 	.word	0x000057b0


	//   ....[46]....
        /*02fc*/ 	.word	0x000057c0


	//   ....[47]....
        /*0300*/ 	.word	0x00005800


	//   ....[48]....
        /*0304*/ 	.word	0x00005820


	//   ....[49]....
        /*0308*/ 	.word	0x00005870


	//   ....[50]....
        /*030c*/ 	.word	0x00005880


	//   ....[51]....
        /*0310*/ 	.word	0x000058d0


	//   ....[52]....
        /*0314*/ 	.word	0x000058e0


	//   ....[53]....
        /*0318*/ 	.word	0x00005980


	//   ....[54]....
        /*031c*/ 	.word	0x00005a70


	//   ....[55]....
        /*0320*/ 	.word	0x00005aa0


	//   ....[56]....
        /*0324*/ 	.word	0x00006060


	//   ....[57]....
        /*0328*/ 	.word	0x00006090


	//   ....[58]....
        /*032c*/ 	.word	0x000060e0


	//   ....[59]....
        /*0330*/ 	.word	0x000060f0


	//   ....[60]....
        /*0334*/ 	.word	0x00006140


	//   ....[61]....
        /*0338*/ 	.word	0x00006150


	//   ....[62]....
        /*033c*/ 	.word	0x000061a0


	//   ....[63]....
        /*0340*/ 	.word	0x000061b0


	//   ....[64]....
        /*0344*/ 	.word	0x00006200


	//   ....[65]....
        /*0348*/ 	.word	0x00006210


	//   ....[66]....
        /*034c*/ 	.word	0x000062b0


	//   ....[67]....
        /*0350*/ 	.word	0x00006300


	//   ....[68]....
        /*0354*/ 	.word	0x00006380


	//   ....[69]....
        /*0358*/ 	.word	0x000063a0


	//   ....[70]....
        /*035c*/ 	.word	0x000063b0


	//   ....[71]....
        /*0360*/ 	.word	0x000063c0


	//   ....[72]....
        /*0364*/ 	.word	0x000063d0


	//   ....[73]....
        /*0368*/ 	.word	0x000063e0


	//   ....[74]....
        /*036c*/ 	.word	0x000072f0


	//   ....[75]....
        /*0370*/ 	.word	0x00007320


	//   ....[76]....
        /*0374*/ 	.word	0x000073a0


	//   ....[77]....
        /*0378*/ 	.word	0x000073b0


	//   ....[78]....
        /*037c*/ 	.word	0x000073f0


	//   ....[79]....
        /*0380*/ 	.word	0x00007410


	//   ....[80]....
        /*0384*/ 	.word	0x00007450


	//   ....[81]....
        /*0388*/ 	.word	0x00007470


	//   ....[82]....
        /*038c*/ 	.word	0x000074c0


	//   ....[83]....
        /*0390*/ 	.word	0x000074e0


	//   ....[84]....
        /*0394*/ 	.word	0x00007570


	//   ....[85]....
        /*0398*/ 	.word	0x00007660


	//   ....[86]....
        /*039c*/ 	.word	0x00007690


	//   ....[87]....
        /*03a0*/ 	.word	0x00007c50


	//   ....[88]....
        /*03a4*/ 	.word	0x00007c80


	//   ....[89]....
        /*03a8*/ 	.word	0x00007cd0


	//   ....[90]....
        /*03ac*/ 	.word	0x00007ce0


	//   ....[91]....
        /*03b0*/ 	.word	0x00007d30


	//   ....[92]....
        /*03b4*/ 	.word	0x00007d40


	//   ....[93]....
        /*03b8*/ 	.word	0x00007d90


	//   ....[94]....
        /*03bc*/ 	.word	0x00007da0


	//   ....[95]....
        /*03c0*/ 	.word	0x00007df0


	//   ....[96]....
        /*03c4*/ 	.word	0x00007e00


	//   ....[97]....
        /*03c8*/ 	.word	0x00007ea0


	//   ....[98]....
        /*03cc*/ 	.word	0x00007ef0


	//   ....[99]....
        /*03d0*/ 	.word	0x00007f70


	//   ....[100]....
        /*03d4*/ 	.word	0x00007f90


	//   ....[101]....
        /*03d8*/ 	.word	0x00007fa0


	//   ....[102]....
        /*03dc*/ 	.word	0x00007fb0


	//   ....[103]....
        /*03e0*/ 	.word	0x00007fc0


	//   ....[104]....
        /*03e4*/ 	.word	0x00007fd0


	//   ....[105]....
        /*03e8*/ 	.word	0x00008d20


	//   ....[106]....
        /*03ec*/ 	.word	0x00009b60


	//   ....[107]....
        /*03f0*/ 	.word	0x00009f40


	//   ....[108]....
        /*03f4*/ 	.word	0x0000a440


	//   ....[109]....
        /*03f8*/ 	.word	0x0000e840


	//   ....[110]....
        /*03fc*/ 	.word	0x0000ec90


	//   ....[111]....
        /*0400*/ 	.word	0x0000eee0


	//   ....[112]....
        /*0404*/ 	.word	0x0000f080


	//   ....[113]....
        /*0408*/ 	.word	0x0000f890


	//   ....[114]....
        /*040c*/ 	.word	0x0000fd30


	//   ....[115]....
        /*0410*/ 	.word	0x00010100


	//   ....[116]....
        /*0414*/ 	.word	0x000104e0


	//   ....[117]....
        /*0418*/ 	.word	0x000109d0


	//   ....[118]....
        /*041c*/ 	.word	0x00010a00


	//   ....[119]....
        /*0420*/ 	.word	0x000119b0


	//   ....[120]....
        /*0424*/ 	.word	0x00011bc0


	//----- nvinfo : EIATTR_REG_RECONFIG
	.align		4
.L_45:
        /*0428*/ 	.byte	0x01, 0x54
	.zero		2


	//----- nvinfo : EIATTR_VRC_CTA_INIT_COUNT
	.align		4
        /*042c*/ 	.byte	0x02, 0x4a
        /*042e*/ 	.byte	0x80
	.zero		1


	//----- nvinfo : EIATTR_SYSCALL_OFFSETS
	.align		4
        /*0430*/ 	.byte	0x04, 0x46
        /*0432*/ 	.short	(.L_47 - .L_46)


	//   ....[0]....
.L_46:
        /*0434*/ 	.word	0x0000a800


	//   ....[1]....
        /*0438*/ 	.word	0x0000a8f0


	//   ....[2]....
        /*043c*/ 	.word	0x0000b040


	//   ....[3]....
        /*0440*/ 	.word	0x0000b1b0


	//   ....[4]....
        /*0444*/ 	.word	0x0000beb0


	//   ....[5]....
        /*0448*/ 	.word	0x0000c020


	//   ....[6]....
        /*044c*/ 	.word	0x0000ccb0


	//   ....[7]....
        /*0450*/ 	.word	0x0000ce20


	//   ....[8]....
        /*0454*/ 	.word	0x0000daf0


	//   ....[9]....
        /*0458*/ 	.word	0x0000dc60


	//----- nvinfo : EIATTR_MBARRIER_INSTR_OFFSETS
	.align		4
.L_47:
        /*045c*/ 	.byte	0x04, 0x39
        /*045e*/ 	.short	(.L_49 - .L_48)


	//   ....[0]....
.L_48:
        /*0460*/ 	.word	0x000007f0
        /*0464*/ 	.word	0x000000ff
        /*0468*/ 	.word	0x00000000
        /*046c*/ 	.short	0x0100
        /*046e*/ 	.byte	0x05
	.zero		1


	//   ....[1]....
        /*0470*/ 	.word	0x00000800
        /*0474*/ 	.word	0x000000ff
        /*0478*/ 	.word	0x00000018
        /*047c*/ 	.short	0x0100
        /*047e*/ 	.byte	0x05
	.zero		1


	//   ....[2]....
        /*0480*/ 	.word	0x00000810
        /*0484*/ 	.word	0x000000ff
        /*0488*/ 	.word	0x00000008
        /*048c*/ 	.short	0x0100
        /*048e*/ 	.byte	0x05
	.zero		1


	//   ....[3]....
        /*0490*/ 	.word	0x00000820
        /*0494*/ 	.word	0x000000ff
        /*0498*/ 	.word	0x00000020
        /*049c*/ 	.short	0x0100
        /*049e*/ 	.byte	0x05
	.zero		1


	//   ....[4]....
        /*04a0*/ 	.word	0x00000830
        /*04a4*/ 	.word	0x000000ff
        /*04a8*/ 	.word	0x00000010
        /*04ac*/ 	.short	0x0100
        /*04ae*/ 	.byte	0x05
	.zero		1


	//   ....[5]....
        /*04b0*/ 	.word	0x00000840
        /*04b4*/ 	.word	0x000000ff
        /*04b8*/ 	.word	0x00000028
        /*04bc*/ 	.short	0x0100
        /*04be*/ 	.byte	0x05
	.zero		1


	//   ....[6]....
        /*04c0*/ 	.word	0x00000960
        /*04c4*/ 	.word	0x000000ff
        /*04c8*/ 	.word	0x00000030
        /*04cc*/ 	.short	0x0100
        /*04ce*/ 	.byte	0x06
	.zero		1


	//   ....[7]....
        /*04d0*/ 	.word	0x00000970
        /*04d4*/ 	.word	0x000000ff
        /*04d8*/ 	.word	0x00000050
        /*04dc*/ 	.short	0x0100
        /*04de*/ 	.byte	0x06
	.zero		1


	//   ....[8]....
        /*04e0*/ 	.word	0x00000980
        /*04e4*/ 	.word	0x000000ff
        /*04e8*/ 	.word	0x00000038
        /*04ec*/ 	.short	0x0100
        /*04ee*/ 	.byte	0x06
	.zero		1


	//   ....[9]....
        /*04f0*/ 	.word	0x00000990
        /*04f4*/ 	.word	0x000000ff
        /*04f8*/ 	.word	0x00000058
        /*04fc*/ 	.short	0x0100
        /*04fe*/ 	.byte	0x06
	.zero		1


	//   ....[10]....
        /*0500*/ 	.word	0x000009a0
        /*0504*/ 	.word	0x000000ff
        /*0508*/ 	.word	0x00000040
        /*050c*/ 	.short	0x0100
        /*050e*/ 	.byte	0x06
	.zero		1


	//   ....[11]....
        /*0510*/ 	.word	0x000009b0
        /*0514*/ 	.word	0x000000ff
        /*0518*/ 	.word	0x00000060
        /*051c*/ 	.short	0x0100
        /*051e*/ 	.byte	0x06
	.zero		1


	//   ....[12]....
        /*0520*/ 	.word	0x000009c0
        /*0524*/ 	.word	0x000000ff
        /*0528*/ 	.word	0x00000048
        /*052c*/ 	.short	0x0100
        /*052e*/ 	.byte	0x06
	.zero		1


	//   ....[13]....
        /*0530*/ 	.word	0x000009d0
        /*0534*/ 	.word	0x000000ff
        /*0538*/ 	.word	0x00000068
        /*053c*/ 	.short	0x0100
        /*053e*/ 	.byte	0x06
	.zero		1


	//   ....[14]....
        /*0540*/ 	.word	0x00000ab0
        /*0544*/ 	.word	0x000000ff
        /*0548*/ 	.word	0x00000070
        /*054c*/ 	.short	0x0100
        /*054e*/ 	.byte	0x05
	.zero		1


	//   ....[15]....
        /*0550*/ 	.word	0x00000ac0
        /*0554*/ 	.word	0x000000ff
        /*0558*/ 	.word	0x00000078
        /*055c*/ 	.short	0x0100
        /*055e*/ 	.byte	0x05
	.zero		1


	//   ....[16]....
        /*0560*/ 	.word	0x00000be0
        /*0564*/ 	.word	0x000000ff
        /*0568*/ 	.word	0x00000080
        /*056c*/ 	.short	0x0100
        /*056e*/ 	.byte	0x06
	.zero		1


	//   ....[17]....
        /*0570*/ 	.word	0x00000bf0
        /*0574*/ 	.word	0x000000ff
        /*0578*/ 	.word	0x000000c0
        /*057c*/ 	.short	0x0100
        /*057e*/ 	.byte	0x06
	.zero		1


	//   ....[18]....
        /*0580*/ 	.word	0x00000c00
        /*0584*/ 	.word	0x000000ff
        /*0588*/ 	.word	0x00000088
        /*058c*/ 	.short	0x0100
        /*058e*/ 	.byte	0x06
	.zero		1


	//   ....[19]....
        /*0590*/ 	.word	0x00000c10
        /*0594*/ 	.word	0x000000ff
        /*0598*/ 	.word	0x000000c8
        /*059c*/ 	.short	0x0100
        /*059e*/ 	.byte	0x06
	.zero		1


	//   ....[20]....
        /*05a0*/ 	.word	0x00000c20
        /*05a4*/ 	.word	0x000000ff
        /*05a8*/ 	.word	0x00000090
        /*05ac*/ 	.short	0x0100
        /*05ae*/ 	.byte	0x06
	.zero		1


	//   ....[21]....
        /*05b0*/ 	.word	0x00000c30
        /*05b4*/ 	.word	0x000000ff
        /*05b8*/ 	.word	0x000000d0
        /*05bc*/ 	.short	0x0100
        /*05be*/ 	.byte	0x06
	.zero		1


	//   ....[22]....
        /*05c0*/ 	.word	0x00000c40
        /*05c4*/ 	.word	0x000000ff
        /*05c8*/ 	.word	0x00000098
        /*05cc*/ 	.short	0x0100
        /*05ce*/ 	.byte	0x06
	.zero		1


	//   ....[23]....
        /*05d0*/ 	.word	0x00000c50
        /*05d4*/ 	.word	0x000000ff
        /*05d8*/ 	.word	0x000000d8
        /*05dc*/ 	.short	0x0100
        /*05de*/ 	.byte	0x06
	.zero		1


	//   ....[24]....
        /*05e0*/ 	.word	0x00000c60
        /*05e4*/ 	.word	0x000000ff
        /*05e8*/ 	.word	0x000000a0
        /*05ec*/ 	.short	0x0100
        /*05ee*/ 	.byte	0x06
	.zero		1


	//   ....[25]....
        /*05f0*/ 	.word	0x00000c70
        /*05f4*/ 	.word	0x000000ff
        /*05f8*/ 	.word	0x000000e0
        /*05fc*/ 	.short	0x0100
        /*05fe*/ 	.byte	0x06
	.zero		1


	//   ....[26]....
        /*0600*/ 	.word	0x00000c80
        /*0604*/ 	.word	0x000000ff
        /*0608*/ 	.word	0x000000a8
        /*060c*/ 	.short	0x0100
        /*060e*/ 	.byte	0x06
	.zero		1


	//   ....[27]....
        /*0610*/ 	.word	0x00000c90
        /*0614*/ 	.word	0x000000ff
        /*0618*/ 	.word	0x000000e8
        /*061c*/ 	.short	0x0100
        /*061e*/ 	.byte	0x06
	.zero		1


	//   ....[28]....
        /*0620*/ 	.word	0x00000ca0
        /*0624*/ 	.word	0x000000ff
        /*0628*/ 	.word	0x000000b0
        /*062c*/ 	.short	0x0100
        /*062e*/ 	.byte	0x06
	.zero		1


	//   ....[29]....
        /*0630*/ 	.word	0x00000cb0
        /*0634*/ 	.word	0x000000ff
        /*0638*/ 	.word	0x000000f0
        /*063c*/ 	.short	0x0100
        /*063e*/ 	.byte	0x06
	.zero		1


	//   ....[30]....
        /*0640*/ 	.word	0x00000cc0
        /*0644*/ 	.word	0x000000ff
        /*0648*/ 	.word	0x000000b8
        /*064c*/ 	.short	0x0100
        /*064e*/ 	.byte	0x06
	.zero		1


	//   ....[31]....
        /*0650*/ 	.word	0x00000cd0
        /*0654*/ 	.word	0x000000ff
        /*0658*/ 	.word	0x000000f8
        /*065c*/ 	.short	0x0100
        /*065e*/ 	.byte	0x06
	.zero		1


	//   ....[32]....
        /*0660*/ 	.word	0x00000df0
        /*0664*/ 	.word	0x000000ff
        /*0668*/ 	.word	0x00000160
        /*066c*/ 	.short	0x0100
        /*066e*/ 	.byte	0x06
	.zero		1


	//   ....[33]....
        /*0670*/ 	.word	0x00000e00
        /*0674*/ 	.word	0x000000ff
        /*0678*/ 	.word	0x000001a0
        /*067c*/ 	.short	0x0100
        /*067e*/ 	.byte	0x06
	.zero		1


	//   ....[34]....
        /*0680*/ 	.word	0x00000e10
        /*0684*/ 	.word	0x000000ff
        /*0688*/ 	.word	0x00000168
        /*068c*/ 	.short	0x0100
        /*068e*/ 	.byte	0x06
	.zero		1


	//   ....[35]....
        /*0690*/ 	.word	0x00000e20
        /*0694*/ 	.word	0x000000ff
        /*0698*/ 	.word	0x000001a8
        /*069c*/ 	.short	0x0100
        /*069e*/ 	.byte	0x06
	.zero		1


	//   ....[36]....
        /*06a0*/ 	.word	0x00000e30
        /*06a4*/ 	.word	0x000000ff
        /*06a8*/ 	.word	0x00000170
        /*06ac*/ 	.short	0x0100
        /*06ae*/ 	.byte	0x06
	.zero		1


	//   ....[37]....
        /*06b0*/ 	.word	0x00000e40
        /*06b4*/ 	.word	0x000000ff
        /*06b8*/ 	.word	0x000001b0
        /*06bc*/ 	.short	0x0100
        /*06be*/ 	.byte	0x06
	.zero		1


	//   ....[38]....
        /*06c0*/ 	.word	0x00000e50
        /*06c4*/ 	.word	0x000000ff
        /*06c8*/ 	.word	0x00000178
        /*06cc*/ 	.short	0x0100
        /*06ce*/ 	.byte	0x06
	.zero		1


	//   ....[39]....
        /*06d0*/ 	.word	0x00000e60
        /*06d4*/ 	.word	0x000000ff
        /*06d8*/ 	.word	0x000001b8
        /*06dc*/ 	.short	0x0100
        /*06de*/ 	.byte	0x06
	.zero		1


	//   ....[40]....
        /*06e0*/ 	.word	0x00000e70
        /*06e4*/ 	.word	0x000000ff
        /*06e8*/ 	.word	0x00000180
        /*06ec*/ 	.short	0x0100
        /*06ee*/ 	.byte	0x06
	.zero		1


	//   ....[41]....
        /*06f0*/ 	.word	0x00000e80
        /*06f4*/ 	.word	0x000000ff
        /*06f8*/ 	.word	0x000001c0
        /*06fc*/ 	.short	0x0100
        /*06fe*/ 	.byte	0x06
	.zero		1


	//   ....[42]....
        /*0700*/ 	.word	0x00000e90
        /*0704*/ 	.word	0x000000ff
        /*0708*/ 	.word	0x00000188
        /*070c*/ 	.short	0x0100
        /*070e*/ 	.byte	0x06
	.zero		1


	//   ....[43]....
        /*0710*/ 	.word	0x00000ea0
        /*0714*/ 	.word	0x000000ff
        /*0718*/ 	.word	0x000001c8
        /*071c*/ 	.short	0x0100
        /*071e*/ 	.byte	0x06
	.zero		1


	//   ....[44]....
        /*0720*/ 	.word	0x00000eb0
        /*0724*/ 	.word	0x000000ff
        /*0728*/ 	.word	0x00000190
        /*072c*/ 	.short	0x0100
        /*072e*/ 	.byte	0x06
	.zero		1


	//   ....[45]....
        /*0730*/ 	.word	0x00000ec0
        /*0734*/ 	.word	0x000000ff
        /*0738*/ 	.word	0x000001d0
        /*073c*/ 	.short	0x0100
        /*073e*/ 	.byte	0x06
	.zero		1


	//   ....[46]....
        /*0740*/ 	.word	0x00000ed0
        /*0744*/ 	.word	0x000000ff
        /*0748*/ 	.word	0x00000198
        /*074c*/ 	.short	0x0100
        /*074e*/ 	.byte	0x06
	.zero		1


	//   ....[47]....
        /*0750*/ 	.word	0x00000ee0
        /*0754*/ 	.word	0x000000ff
        /*0758*/ 	.word	0x000001d8
        /*075c*/ 	.short	0x0100
        /*075e*/ 	.byte	0x06
	.zero		1


	//   ....[48]....
        /*0760*/ 	.word	0x00001010
        /*0764*/ 	.word	0x000000ff
        /*0768*/ 	.word	0x00000100
        /*076c*/ 	.short	0x0100
        /*076e*/ 	.byte	0x06
	.zero		1


	//   ....[49]....
        /*0770*/ 	.word	0x00001020
        /*0774*/ 	.word	0x000000ff
        /*0778*/ 	.word	0x00000120
        /*077c*/ 	.short	0x0100
        /*077e*/ 	.byte	0x06
	.zero		1


	//   ....[50]....
        /*0780*/ 	.word	0x00001030
        /*0784*/ 	.word	0x000000ff
        /*0788*/ 	.word	0x00000108
        /*078c*/ 	.short	0x0100
        /*078e*/ 	.byte	0x06
	.zero		1


	//   ....[51]....
        /*0790*/ 	.word	0x00001040
        /*0794*/ 	.word	0x000000ff
        /*0798*/ 	.word	0x00000128
        /*079c*/ 	.short	0x0100
        /*079e*/ 	.byte	0x06
	.zero		1


	//   ....[52]....
        /*07a0*/ 	.word	0x00001050
        /*07a4*/ 	.word	0x000000ff
        /*07a8*/ 	.word	0x00000110
        /*07ac*/ 	.short	0x0100
        /*07ae*/ 	.byte	0x06
	.zero		1


	//   ....[53]....
        /*07b0*/ 	.word	0x00001060
        /*07b4*/ 	.word	0x000000ff
        /*07b8*/ 	.word	0x00000130
        /*07bc*/ 	.short	0x0100
        /*07be*/ 	.byte	0x06
	.zero		1


	//   ....[54]....
        /*07c0*/ 	.word	0x00001070
        /*07c4*/ 	.word	0x000000ff
        /*07c8*/ 	.word	0x00000118
        /*07cc*/ 	.short	0x0100
        /*07ce*/ 	.byte	0x06
	.zero		1


	//   ....[55]....
        /*07d0*/ 	.word	0x00001080
        /*07d4*/ 	.word	0x000000ff
        /*07d8*/ 	.word	0x00000138
        /*07dc*/ 	.short	0x0100
        /*07de*/ 	.byte	0x06
	.zero		1


	//   ....[56]....
        /*07e0*/ 	.word	0x00001180
        /*07e4*/ 	.word	0x000000ff
        /*07e8*/ 	.word	0x00000150
        /*07ec*/ 	.short	0x0100
        /*07ee*/ 	.byte	0x05
	.zero		1


	//   ....[57]....
        /*07f0*/ 	.word	0x000041e0
        /*07f4*/ 	.word	0x000000ff
        /*07f8*/ 	.word	0x00000018
        /*07fc*/ 	.short	0x010a
        /*07fe*/ 	.byte	0x05
	.zero		1


	//   ....[58]....
        /*0800*/ 	.word	0x00004360
        /*0804*/ 	.word	0x000000ff
        /*0808*/ 	.word	0x00000018
        /*080c*/ 	.short	0x010a
        /*080e*/ 	.byte	0x11
	.zero		1


	//   ....[59]....
        /*0810*/ 	.word	0x000044f0
        /*0814*/ 	.word	0x000000ff
        /*0818*/ 	.word	0x00000018
        /*081c*/ 	.short	0x010a
        /*081e*/ 	.byte	0x04
	.zero		1


	//   ....[60]....
        /*0820*/ 	.word	0x00004640
        /*0824*/ 	.word	0x000000ff
        /*0828*/ 	.word	0x00000078
        /*082c*/ 	.short	0x0101
        /*082e*/ 	.byte	0x14
	.zero		1


	//   ....[61]....
        /*0830*/ 	.word	0x00004660
        /*0834*/ 	.word	0x000000ff
        /*0838*/ 	.word	0x00000018
        /*083c*/ 	.short	0x010a
        /*083e*/ 	.byte	0x04
	.zero		1


	//   ....[62]....
        /*0840*/ 	.word	0x000046e0
        /*0844*/ 	.word	0x000000ff
        /*0848*/ 	.word	0x00000018
        /*084c*/ 	.short	0x010a
        /*084e*/ 	.byte	0x09
	.zero		1


	//   ....[63]....
        /*0850*/ 	.word	0x00004870
        /*0854*/ 	.word	0x000000ff
        /*0858*/ 	.word	0x00000018
        /*085c*/ 	.short	0x010a
        /*085e*/ 	.byte	0x04
	.zero		1


	//   ....[64]....
        /*0860*/ 	.word	0x00004a10
        /*0864*/ 	.word	0x000000ff
        /*0868*/ 	.word	0x00000160
        /*086c*/ 	.short	0x010a
        /*086e*/ 	.byte	0x04
	.zero		1


	//   ....[65]....
        /*0870*/ 	.word	0x00004ba0
        /*0874*/ 	.word	0x000000ff
        /*0878*/ 	.word	0x00000000
        /*087c*/ 	.short	0x0101
        /*087e*/ 	.byte	0x04
	.zero		1


	//   ....[66]....
        /*0880*/ 	.word	0x00004c10
        /*0884*/ 	.word	0x000000ff
        /*0888*/ 	.word	0x00000000
        /*088c*/ 	.short	0x010a
        /*088e*/ 	.byte	0x04
	.zero		1


	//   ....[67]....
        /*0890*/ 	.word	0x00004ca0
        /*0894*/ 	.word	0x000000ff
        /*0898*/ 	.word	0x00000000
        /*089c*/ 	.short	0x010a
        /*089e*/ 	.byte	0x04
	.zero		1


	//   ....[68]....
        /*08a0*/ 	.word	0x00004d40
        /*08a4*/ 	.word	0x00000000
        /*08a8*/ 	.word	0x00000000
        /*08ac*/ 	.short	0x010a
        /*08ae*/ 	.byte	0xff
	.zero		1


	//   ....[69]....
        /*08b0*/ 	.word	0x000068d0
        /*08b4*/ 	.word	0x000000ff
        /*08b8*/ 	.word	0x000000c0
        /*08bc*/ 	.short	0x010a
        /*08be*/ 	.byte	0x04
	.zero		1


	//   ....[70]....
        /*08c0*/ 	.word	0x00006a70
        /*08c4*/ 	.word	0x000000ff
        /*08c8*/ 	.word	0x00000080
        /*08cc*/ 	.short	0x0101
        /*08ce*/ 	.byte	0x04
	.zero		1


	//   ....[71]....
        /*08d0*/ 	.word	0x000084f0
        /*08d4*/ 	.word	0x000000ff
        /*08d8*/ 	.word	0x000000c0
        /*08dc*/ 	.short	0x010a
        /*08de*/ 	.byte	0x04
	.zero		1


	//   ....[72]....
        /*08e0*/ 	.word	0x00008670
        /*08e4*/ 	.word	0x000000ff
        /*08e8*/ 	.word	0x00000080
        /*08ec*/ 	.short	0x0101
        /*08ee*/ 	.byte	0x04
	.zero		1


	//   ....[73]....
        /*08f0*/ 	.word	0x00008d90
        /*08f4*/ 	.word	0x0000000f
        /*08f8*/ 	.word	0x00000078
        /*08fc*/ 	.short	0x010a
        /*08fe*/ 	.byte	0xff
	.zero		1


	//   ....[74]....
        /*0900*/ 	.word	0x00009000
        /*0904*/ 	.word	0x000000ff
        /*0908*/ 	.word	0x00000050
        /*090c*/ 	.short	0x010a
        /*090e*/ 	.byte	0x18
	.zero		1


	//   ....[75]....
        /*0910*/ 	.word	0x00009120
        /*0914*/ 	.word	0x000000ff
        /*0918*/ 	.word	0x00000030
        /*091c*/ 	.short	0x010b
        /*091e*/ 	.byte	0x18
	.zero		1


	//   ....[76]....
        /*0920*/ 	.word	0x00009190
        /*0924*/ 	.word	0x000000ff
        /*0928*/ 	.word	0x00000000
        /*092c*/ 	.short	0x0101
        /*092e*/ 	.byte	0x04
	.zero		1


	//   ....[77]....
        /*0930*/ 	.word	0x000091c0
        /*0934*/ 	.word	0x000000ff
        /*0938*/ 	.word	0x00000058
        /*093c*/ 	.short	0x010a
        /*093e*/ 	.byte	0x18
	.zero		1


	//   ....[78]....
        /*0940*/ 	.word	0x000092f0
        /*0944*/ 	.word	0x000000ff
        /*0948*/ 	.word	0x00000038
        /*094c*/ 	.short	0x010b
        /*094e*/ 	.byte	0x18
	.zero		1


	//   ....[79]....
        /*0950*/ 	.word	0x00009350
        /*0954*/ 	.word	0x000000ff
        /*0958*/ 	.word	0x00000000
        /*095c*/ 	.short	0x0101
        /*095e*/ 	.byte	0x04
	.zero		1


	//   ....[80]....
        /*0960*/ 	.word	0x00009380
        /*0964*/ 	.word	0x000000ff
        /*0968*/ 	.word	0x00000060
        /*096c*/ 	.short	0x010a
        /*096e*/ 	.byte	0x18
	.zero		1


	//   ....[81]....
        /*0970*/ 	.word	0x000094b0
        /*0974*/ 	.word	0x000000ff
        /*0978*/ 	.word	0x00000040
        /*097c*/ 	.short	0x010b
        /*097e*/ 	.byte	0x18
	.zero		1


	//   ....[82]....
        /*0980*/ 	.word	0x00009510
        /*0984*/ 	.word	0x000000ff
        /*0988*/ 	.word	0x00000000
        /*098c*/ 	.short	0x0101
        /*098e*/ 	.byte	0x04
	.zero		1


	//   ....[83]....
        /*0990*/ 	.word	0x00009540
        /*0994*/ 	.word	0x000000ff
        /*0998*/ 	.word	0x00000068
        /*099c*/ 	.short	0x010a
        /*099e*/ 	.byte	0x18
	.zero		1


	//   ....[84]....
        /*09a0*/ 	.word	0x00009670
        /*09a4*/ 	.word	0x000000ff
        /*09a8*/ 	.word	0x00000048
        /*09ac*/ 	.short	0x010b
        /*09ae*/ 	.byte	0x18
	.zero		1


	//   ....[85]....
        /*09b0*/ 	.word	0x000096f0
        /*09b4*/ 	.word	0x000000ff
        /*09b8*/ 	.word	0x00000000
        /*09bc*/ 	.short	0x0101
        /*09be*/ 	.byte	0x04
	.zero		1


	//   ....[86]....
        /*09c0*/ 	.word	0x00009740
        /*09c4*/ 	.word	0x000000ff
        /*09c8*/ 	.word	0x00000160
        /*09cc*/ 	.short	0x010a
        /*09ce*/ 	.byte	0x08
	.zero		1


	//   ....[87]....
        /*09d0*/ 	.word	0x000098a0
        /*09d4*/ 	.word	0x000000ff
        /*09d8*/ 	.word	0x00000000
        /*09dc*/ 	.short	0x0101
        /*09de*/ 	.byte	0x08
	.zero		1


	//   ....[88]....
        /*09e0*/ 	.word	0x00009950
        /*09e4*/ 	.word	0x000000ff
        /*09e8*/ 	.word	0x00000050
        /*09ec*/ 	.short	0x010a
        /*09ee*/ 	.byte	0x18
	.zero		1


	//   ....[89]....
        /*09f0*/ 	.word	0x00009990
        /*09f4*/ 	.word	0x000000ff
        /*09f8*/ 	.word	0x00000058
        /*09fc*/ 	.short	0x010a
        /*09fe*/ 	.byte	0x18
	.zero		1


	//   ....[90]....
        /*0a00*/ 	.word	0x000099d0
        /*0a04*/ 	.word	0x000000ff
        /*0a08*/ 	.word	0x00000060
        /*0a0c*/ 	.short	0x010a
        /*0a0e*/ 	.byte	0x18
	.zero		1


	//   ....[91]....
        /*0a10*/ 	.word	0x00009a30
        /*0a14*/ 	.word	0x00000000
        /*0a18*/ 	.word	0x00000068
        /*0a1c*/ 	.short	0x010a
        /*0a1e*/ 	.byte	0xff
	.zero		1


	//   ....[92]....
        /*0a20*/ 	.word	0x0000a4e0
        /*0a24*/ 	.word	0x000000ff
        /*0a28*/ 	.word	0x00000160
        /*0a2c*/ 	.short	0x010a
        /*0a2e*/ 	.byte	0x06
	.zero		1


	//   ....[93]....
        /*0a30*/ 	.word	0x0000a670
        /*0a34*/ 	.word	0x000000ff
        /*0a38*/ 	.word	0x00000000
        /*0a3c*/ 	.short	0x0101
        /*0a3e*/ 	.byte	0x04
	.zero		1


	//   ....[94]....
        /*0a40*/ 	.word	0x0000abe0
        /*0a44*/ 	.word	0x000000ff
        /*0a48*/ 	.word	0x00000030
        /*0a4c*/ 	.short	0x010a
        /*0a4e*/ 	.byte	0x2b
	.zero		1


	//   ....[95]....
        /*0a50*/ 	.word	0x0000ac40
        /*0a54*/ 	.word	0x00000061
        /*0a58*/ 	.word	0x00000100
        /*0a5c*/ 	.short	0x010a
        /*0a5e*/ 	.byte	0xff
	.zero		1


	//   ....[96]....
        /*0a60*/ 	.word	0x0000ac60
        /*0a64*/ 	.word	0x000000ff
        /*0a68*/ 	.word	0x00000030
        /*0a6c*/ 	.short	0x010a
        /*0a6e*/ 	.byte	0x2b
	.zero		1


	//   ....[97]....
        /*0a70*/ 	.word	0x0000af10
        /*0a74*/ 	.word	0x00000061
        /*0a78*/ 	.word	0x00000100
        /*0a7c*/ 	.short	0x010a
        /*0a7e*/ 	.byte	0xff
	.zero		1


	//   ....[98]....
        /*0a80*/ 	.word	0x0000bb50
        /*0a84*/ 	.word	0x000000ff
        /*0a88*/ 	.word	0x00000000
        /*0a8c*/ 	.short	0x0101
        /*0a8e*/ 	.byte	0x04
	.zero		1


	//   ....[99]....
        /*0a90*/ 	.word	0x0000bba0
        /*0a94*/ 	.word	0x000000ff
        /*0a98*/ 	.word	0x00000038
        /*0a9c*/ 	.short	0x010a
        /*0a9e*/ 	.byte	0x2b
	.zero		1


	//   ....[100]....
        /*0aa0*/ 	.word	0x0000bbd0
        /*0aa4*/ 	.word	0x000000ff
        /*0aa8*/ 	.word	0x00000038
        /*0aac*/ 	.short	0x010a
        /*0aae*/ 	.byte	0x2b
	.zero		1


	//   ....[101]....
        /*0ab0*/ 	.word	0x0000c990
        /*0ab4*/ 	.word	0x000000ff
        /*0ab8*/ 	.word	0x00000000
        /*0abc*/ 	.short	0x0101
        /*0abe*/ 	.byte	0x04
	.zero		1


	//   ....[102]....
        /*0ac0*/ 	.word	0x0000c9b0
        /*0ac4*/ 	.word	0x000000ff
        /*0ac8*/ 	.word	0x00000040
        /*0acc*/ 	.short	0x010a
        /*0ace*/ 	.byte	0x2b
	.zero		1


	//   ....[103]....
        /*0ad0*/ 	.word	0x0000c9d0
        /*0ad4*/ 	.word	0x000000ff
        /*0ad8*/ 	.word	0x00000040
        /*0adc*/ 	.short	0x010a
        /*0ade*/ 	.byte	0x2b
	.zero		1


	//   ....[104]....
        /*0ae0*/ 	.word	0x0000d7d0
        /*0ae4*/ 	.word	0x000000ff
        /*0ae8*/ 	.word	0x00000000
        /*0aec*/ 	.short	0x0101
        /*0aee*/ 	.byte	0x04
	.zero		1


	//   ....[105]....
        /*0af0*/ 	.word	0x0000d7f0
        /*0af4*/ 	.word	0x000000ff
        /*0af8*/ 	.word	0x00000048
        /*0afc*/ 	.short	0x010a
        /*0afe*/ 	.byte	0x2b
	.zero		1


	//   ....[106]....
        /*0b00*/ 	.word	0x0000d810
        /*0b04*/ 	.word	0x000000ff
        /*0b08*/ 	.word	0x00000048
        /*0b0c*/ 	.short	0x010a
        /*0b0e*/ 	.byte	0x2b
	.zero		1


	//   ....[107]....
        /*0b10*/ 	.word	0x0000deb0
        /*0b14*/ 	.word	0x00000061
        /*0b18*/ 	.word	0x00000000
        /*0b1c*/ 	.short	0x0101
        /*0b1e*/ 	.byte	0xff
	.zero		1


	//   ....[108]....
        /*0b20*/ 	.word	0x0000e730
        /*0b24*/ 	.word	0x000000ff
        /*0b28*/ 	.word	0x00000000
        /*0b2c*/ 	.short	0x0101
        /*0b2e*/ 	.byte	0x04
	.zero		1


	//   ....[109]....
        /*0b30*/ 	.word	0x0000e7d0
        /*0b34*/ 	.word	0x000000ff
        /*0b38*/ 	.word	0x00000000
        /*0b3c*/ 	.short	0x0101
        /*0b3e*/ 	.byte	0x04
	.zero		1


	//   ....[110]....
        /*0b40*/ 	.word	0x0000f0e0
        /*0b44*/ 	.word	0x000000ff
        /*0b48*/ 	.word	0x00000080
        /*0b4c*/ 	.short	0x010a
        /*0b4e*/ 	.byte	0x19
	.zero		1


	//   ....[111]....
        /*0b50*/ 	.word	0x0000f220
        /*0b54*/ 	.word	0x000000ff
        /*0b58*/ 	.word	0x00000000
        /*0b5c*/ 	.short	0x0101
        /*0b5e*/ 	.byte	0x06
	.zero		1


	//   ....[112]....
        /*0b60*/ 	.word	0x0000f290
        /*0b64*/ 	.word	0x000000ff
        /*0b68*/ 	.word	0x000001a0
        /*0b6c*/ 	.short	0x010a
        /*0b6e*/ 	.byte	0x19
	.zero		1


	//   ....[113]....
        /*0b70*/ 	.word	0x000103e0
        /*0b74*/ 	.word	0x000000ff
        /*0b78*/ 	.word	0x00000160
        /*0b7c*/ 	.short	0x0101
        /*0b7e*/ 	.byte	0x19
	.zero		1


	//   ....[114]....
        /*0b80*/ 	.word	0x000106d0
        /*0b84*/ 	.word	0x000000ff
        /*0b88*/ 	.word	0x00000008
        /*0b8c*/ 	.short	0x010a
        /*0b8e*/ 	.byte	0x06
	.zero		1


	//   ....[115]....
        /*0b90*/ 	.word	0x000106f0
        /*0b94*/ 	.word	0x000000ff
        /*0b98*/ 	.word	0x00000008
        /*0b9c*/ 	.short	0x010a
        /*0b9e*/ 	.byte	0x06
	.zero		1


	//   ....[116]....
        /*0ba0*/ 	.word	0x00010880
        /*0ba4*/ 	.word	0x000000ff
        /*0ba8*/ 	.word	0x00000008
        /*0bac*/ 	.short	0x010a
        /*0bae*/ 	.byte	0x06
	.zero		1


	//   ....[117]....
        /*0bb0*/ 	.word	0x000108a0
        /*0bb4*/ 	.word	0x000000ff
        /*0bb8*/ 	.word	0x00000008
        /*0bbc*/ 	.short	0x010a
        /*0bbe*/ 	.byte	0x06
	.zero		1


	//   ....[118]....
        /*0bc0*/ 	.word	0x00010960
        /*0bc4*/ 	.word	0x000000ff
        /*0bc8*/ 	.word	0x00000000
        /*0bcc*/ 	.short	0x0101
        /*0bce*/ 	.byte	0x05
	.zero		1


	//   ....[119]....
        /*0bd0*/ 	.word	0x00010c50
        /*0bd4*/ 	.word	0x000000ff
        /*0bd8*/ 	.word	0x00000000
        /*0bdc*/ 	.short	0x010a
        /*0bde*/ 	.byte	0x06
	.zero		1


	//   ....[120]....
        /*0be0*/ 	.word	0x00010cb0
        /*0be4*/ 	.word	0x000000ff
        /*0be8*/ 	.word	0x00000120
        /*0bec*/ 	.short	0x010a
        /*0bee*/ 	.byte	0x08
	.zero		1


	//   ....[121]....
        /*0bf0*/ 	.word	0x00010e90
        /*0bf4*/ 	.word	0x000000ff
        /*0bf8*/ 	.word	0x00000000
        /*0bfc*/ 	.short	0x010a
        /*0bfe*/ 	.byte	0x0d
	.zero		1


	//   ....[122]....
        /*0c00*/ 	.word	0x00010fc0
        /*0c04*/ 	.word	0x000000ff
        /*0c08*/ 	.word	0x00000000
        /*0c0c*/ 	.short	0x010a
        /*0c0e*/ 	.byte	0x28
	.zero		1


	//   ....[123]....
        /*0c10*/ 	.word	0x000113a0
        /*0c14*/ 	.word	0x000000ff
        /*0c18*/ 	.word	0x00000160
        /*0c1c*/ 	.short	0x010a
        /*0c1e*/ 	.byte	0x06
	.zero		1


	//   ....[124]....
        /*0c20*/ 	.word	0x000114d0
        /*0c24*/ 	.word	0x000000ff
        /*0c28*/ 	.word	0x00000000
        /*0c2c*/ 	.short	0x0101
        /*0c2e*/ 	.byte	0x06
	.zero		1


	//   ....[125]....
        /*0c30*/ 	.word	0x00011620
        /*0c34*/ 	.word	0x000000ff
        /*0c38*/ 	.word	0x00000120
        /*0c3c*/ 	.short	0x010a
        /*0c3e*/ 	.byte	0x06
	.zero		1


	//   ....[126]....
        /*0c40*/ 	.word	0x000116e0
        /*0c44*/ 	.word	0x000000ff
        /*0c48*/ 	.word	0x00000120
        /*0c4c*/ 	.short	0x010a
        /*0c4e*/ 	.byte	0x07
	.zero		1


	//   ....[127]....
        /*0c50*/ 	.word	0x000117a0
        /*0c54*/ 	.word	0x000000ff
        /*0c58*/ 	.word	0x00000120
        /*0c5c*/ 	.short	0x010a
        /*0c5e*/ 	.byte	0x07
	.zero		1


	//   ....[128]....
        /*0c60*/ 	.word	0x00011860
        /*0c64*/ 	.word	0x00000000
        /*0c68*/ 	.word	0x00000120
        /*0c6c*/ 	.short	0x010a
        /*0c6e*/ 	.byte	0xff
	.zero		1


	//   ....[129]....
        /*0c70*/ 	.word	0x000118a0
        /*0c74*/ 	.word	0x00000000
        /*0c78*/ 	.word	0x00000120
        /*0c7c*/ 	.short	0x010a
        /*0c7e*/ 	.byte	0xff
	.zero		1


	//   ....[130]....
        /*0c80*/ 	.word	0x00011910
        /*0c84*/ 	.word	0x000000ff
        /*0c88*/ 	.word	0x00000000
        /*0c8c*/ 	.short	0x0101
        /*0c8e*/ 	.byte	0x06
	.zero		1


	//   ....[131]....
        /*0c90*/ 	.word	0x00011950
        /*0c94*/ 	.word	0x000000ff
        /*0c98*/ 	.word	0x00000150
        /*0c9c*/ 	.short	0x010a
        /*0c9e*/ 	.byte	0x04
	.zero		1


	//   ....[132]....
        /*0ca0*/ 	.word	0x000119a0
        /*0ca4*/ 	.word	0x000000ff
        /*0ca8*/ 	.word	0x00000000
        /*0cac*/ 	.short	0x0101
        /*0cae*/ 	.byte	0x06
	.zero		1


	//   ....[133]....
        /*0cb0*/ 	.word	0x00011bf0
        /*0cb4*/ 	.word	0x00000000
        /*0cb8*/ 	.word	0x00000018
        /*0cbc*/ 	.short	0x010a
        /*0cbe*/ 	.byte	0xff
	.zero		1


	//   ....[134]....
        /*0cc0*/ 	.word	0x00011c50
        /*0cc4*/ 	.word	0x00000000
        /*0cc8*/ 	.word	0x00000018
        /*0ccc*/ 	.short	0x010a
        /*0cce*/ 	.byte	0xff
	.zero		1


	//   ....[135]....
        /*0cd0*/ 	.word	0x00011cb0
        /*0cd4*/ 	.word	0x00000000
        /*0cd8*/ 	.word	0x00000160
        /*0cdc*/ 	.short	0x010a
        /*0cde*/ 	.byte	0xff
	.zero		1


	//   ....[136]....
        /*0ce0*/ 	.word	0x00011d10
        /*0ce4*/ 	.word	0x00000000
        /*0ce8*/ 	.word	0x00000000
        /*0cec*/ 	.short	0x010a
        /*0cee*/ 	.byte	0xff
	.zero		1


	//   ....[137]....
        /*0cf0*/ 	.word	0x00011d70
        /*0cf4*/ 	.word	0x00000000
        /*0cf8*/ 	.word	0x00000000
        /*0cfc*/ 	.short	0x010a
        /*0cfe*/ 	.byte	0xff
	.zero		1


	//   ....[138]....
        /*0d00*/ 	.word	0x00011dd0
        /*0d04*/ 	.word	0x00000011
        /*0d08*/ 	.word	0x000000c0
        /*0d0c*/ 	.short	0x010a
        /*0d0e*/ 	.byte	0xff
	.zero		1


	//   ....[139]....
        /*0d10*/ 	.word	0x00011e30
        /*0d14*/ 	.word	0x0000000b
        /*0d18*/ 	.word	0x000000c0
        /*0d1c*/ 	.short	0x010a
        /*0d1e*/ 	.byte	0xff
	.zero		1


	//   ....[140]....
        /*0d20*/ 	.word	0x00011e80
        /*0d24*/ 	.word	0x0000000f
        /*0d28*/ 	.word	0x00000078
        /*0d2c*/ 	.short	0x010a
        /*0d2e*/ 	.byte	0xff
	.zero		1


	//   ....[141]....
        /*0d30*/ 	.word	0x00011ee0
        /*0d34*/ 	.word	0x00000000
        /*0d38*/ 	.word	0x00000050
        /*0d3c*/ 	.short	0x010a
        /*0d3e*/ 	.byte	0xff
	.zero		1


	//   ....[142]....
        /*0d40*/ 	.word	0x00011f40
        /*0d44*/ 	.word	0x00000000
        /*0d48*/ 	.word	0x00000058
        /*0d4c*/ 	.short	0x010a
        /*0d4e*/ 	.byte	0xff
	.zero		1


	//   ....[143]....
        /*0d50*/ 	.word	0x00011fa0
        /*0d54*/ 	.word	0x00000000
        /*0d58*/ 	.word	0x00000060
        /*0d5c*/ 	.short	0x010a
        /*0d5e*/ 	.byte	0xff
	.zero		1


	//   ....[144]....
        /*0d60*/ 	.word	0x00012000
        /*0d64*/ 	.word	0x00000000
        /*0d68*/ 	.word	0x00000068
        /*0d6c*/ 	.short	0x010a
        /*0d6e*/ 	.byte	0xff
	.zero		1


	//   ....[145]....
        /*0d70*/ 	.word	0x00012060
        /*0d74*/ 	.word	0x00000000
        /*0d78*/ 	.word	0x00000160
        /*0d7c*/ 	.short	0x010a
        /*0d7e*/ 	.byte	0xff
	.zero		1


	//   ....[146]....
        /*0d80*/ 	.word	0x000120c0
        /*0d84*/ 	.word	0x00000000
        /*0d88*/ 	.word	0x00000050
        /*0d8c*/ 	.short	0x010a
        /*0d8e*/ 	.byte	0xff
	.zero		1


	//   ....[147]....
        /*0d90*/ 	.word	0x00012120
        /*0d94*/ 	.word	0x00000000
        /*0d98*/ 	.word	0x00000058
        /*0d9c*/ 	.short	0x010a
        /*0d9e*/ 	.byte	0xff
	.zero		1


	//   ....[148]....
        /*0da0*/ 	.word	0x00012180
        /*0da4*/ 	.word	0x00000000
        /*0da8*/ 	.word	0x00000060
        /*0dac*/ 	.short	0x010a
        /*0dae*/ 	.byte	0xff
	.zero		1


	//   ....[149]....
        /*0db0*/ 	.word	0x000121e0
        /*0db4*/ 	.word	0x00000000
        /*0db8*/ 	.word	0x00000160
        /*0dbc*/ 	.short	0x010a
        /*0dbe*/ 	.byte	0xff
	.zero		1


	//   ....[150]....
        /*0dc0*/ 	.word	0x000122a0
        /*0dc4*/ 	.word	0x00000003
        /*0dc8*/ 	.word	0x00000030
        /*0dcc*/ 	.short	0x010a
        /*0dce*/ 	.byte	0xff
	.zero		1


	//   ....[151]....
        /*0dd0*/ 	.word	0x000122f0
        /*0dd4*/ 	.word	0x00000061
        /*0dd8*/ 	.word	0x00000100
        /*0ddc*/ 	.short	0x010a
        /*0dde*/ 	.byte	0xff
	.zero		1


	//   ....[152]....
        /*0de0*/ 	.word	0x00012350
        /*0de4*/ 	.word	0x00000003
        /*0de8*/ 	.word	0x00000038
        /*0dec*/ 	.short	0x010a
        /*0dee*/ 	.byte	0xff
	.zero		1


	//   ....[153]....
        /*0df0*/ 	.word	0x000123b0
        /*0df4*/ 	.word	0x00000000
        /*0df8*/ 	.word	0x00000040
        /*0dfc*/ 	.short	0x010a
        /*0dfe*/ 	.byte	0xff
	.zero		1


	//   ....[154]....
        /*0e00*/ 	.word	0x00012410
        /*0e04*/ 	.word	0x00000000
        /*0e08*/ 	.word	0x00000048
        /*0e0c*/ 	.short	0x010a
        /*0e0e*/ 	.byte	0xff
	.zero		1


	//   ....[155]....
        /*0e10*/ 	.word	0x00012470
        /*0e14*/ 	.word	0x00000004
        /*0e18*/ 	.word	0x00000080
        /*0e1c*/ 	.short	0x010a
        /*0e1e*/ 	.byte	0xff
	.zero		1


	//   ....[156]....
        /*0e20*/ 	.word	0x000124d0
        /*0e24*/ 	.word	0x00000004
        /*0e28*/ 	.word	0x000001a0
        /*0e2c*/ 	.short	0x010a
        /*0e2e*/ 	.byte	0xff
	.zero		1


	//   ....[157]....
        /*0e30*/ 	.word	0x00012530
        /*0e34*/ 	.word	0x00000000
        /*0e38*/ 	.word	0x00000008
        /*0e3c*/ 	.short	0x010a
        /*0e3e*/ 	.byte	0xff
	.zero		1


	//   ....[158]....
        /*0e40*/ 	.word	0x00012610
        /*0e44*/ 	.word	0x00000000
        /*0e48*/ 	.word	0x00000008
        /*0e4c*/ 	.short	0x010a
        /*0e4e*/ 	.byte	0xff
	.zero		1


	//   ....[159]....
        /*0e50*/ 	.word	0x00012670
        /*0e54*/ 	.word	0x00000003
        /*0e58*/ 	.word	0x00000120
        /*0e5c*/ 	.short	0x010a
        /*0e5e*/ 	.byte	0xff
	.zero		1


	//   ....[160]....
        /*0e60*/ 	.word	0x000126d0
        /*0e64*/ 	.word	0x00000003
        /*0e68*/ 	.word	0x00000000
        /*0e6c*/ 	.short	0x010a
        /*0e6e*/ 	.byte	0xff
	.zero		1


	//   ....[161]....
        /*0e70*/ 	.word	0x00012730
        /*0e74*/ 	.word	0x00000003
        /*0e78*/ 	.word	0x00000160
        /*0e7c*/ 	.short	0x010a
        /*0e7e*/ 	.byte	0xff
	.zero		1


	//   ....[162]....
        /*0e80*/ 	.word	0x00012790
        /*0e84*/ 	.word	0x00000000
        /*0e88*/ 	.word	0x00000120
        /*0e8c*/ 	.short	0x010a
        /*0e8e*/ 	.byte	0xff
	.zero		1


	//   ....[163]....
        /*0e90*/ 	.word	0x000127f0
        /*0e94*/ 	.word	0x00000000
        /*0e98*/ 	.word	0x00000120
        /*0e9c*/ 	.short	0x010a
        /*0e9e*/ 	.byte	0xff
	.zero		1


	//   ....[164]....
        /*0ea0*/ 	.word	0x00012850
        /*0ea4*/ 	.word	0x00000000
        /*0ea8*/ 	.word	0x00000120
        /*0eac*/ 	.short	0x010a
        /*0eae*/ 	.byte	0xff
	.zero		1


	//   ....[165]....
        /*0eb0*/ 	.word	0x000128b0
        /*0eb4*/ 	.word	0x00000000
        /*0eb8*/ 	.word	0x00000150
        /*0ebc*/ 	.short	0x010a
        /*0ebe*/ 	.byte	0xff
	.zero		1


	//----- nvinfo : EIATTR_NUM_MBARRIERS
	.align		4
.L_49:
        /*0ec0*/ 	.byte	0x03, 0x38
        /*0ec2*/ 	.short	0x0039


	//----- nvinfo : EIATTR_EXIT_INSTR_OFFSETS
	.align		4
        /*0ec4*/ 	.byte	0x04, 0x1c
        /*0ec6*/ 	.short	(.L_51 - .L_50)


	//   ....[0]....
.L_50:
        /*0ec8*/ 	.word	0x000037d0


	//   ....[1]....
        /*0ecc*/ 	.word	0x00004d70


	//   ....[2]....
        /*0ed0*/ 	.word	0x00008710


	//   ....[3]....
        /*0ed4*/ 	.word	0x00009a60


	//   ....[4]....
        /*0ed8*/ 	.word	0x0000e7e0


	//   ....[5]....
        /*0edc*/ 	.word	0x0000e810


	//   ....[6]....
        /*0ee0*/ 	.word	0x000104b0


	//   ....[7]....
        /*0ee4*/ 	.word	0x00011bd0


	//----- nvinfo : EIATTR_INDIRECT_BRANCH_TARGETS
	.align		4
.L_51:
        /*0ee8*/ 	.byte	0x04, 0x34
        /*0eea*/ 	.short	(.L_53 - .L_52)


	//   ....[0]....
.L_52:
        /*0eec*/ 	.word	.L_x_291@srel
        /*0ef0*/ 	.short	0x0
        /*0ef2*/ 	.short	0x0
        /*0ef4*/ 	.word	0xa
        /*0ef8*/ 	.word	.L_x_292@srel
        /* <DEDUP_REMOVED lines=9> */


	//----- nvinfo : EIATTR_MAX_THREADS
	.align		4
.L_53:
        /*0f20*/ 	.byte	0x04, 0x05
        /*0f22*/ 	.short	(.L_55 - .L_54)
.L_54:
        /*0f24*/ 	.word	0x00000180
        /*0f28*/ 	.word	0x00000001
        /*0f2c*/ 	.word	0x00000001


	//----- nvinfo : EIATTR_CRS_STACK_SIZE
	.align		4
.L_55:
        /*0f30*/ 	.byte	0x04, 0x1e
        /*0f32*/ 	.short	(.L_57 - .L_56)
.L_56:
        /*0f34*/ 	.word	0x00000000


	//----- nvinfo : EIATTR_CBANK_PARAM_SIZE
	.align		4
.L_57:
        /*0f38*/ 	.byte	0x03, 0x19
        /*0f3a*/ 	.short	0x0900


	//----- nvinfo : EIATTR_PARAM_CBANK
	.align		4
        /*0f3c*/ 	.byte	0x04, 0x0a
        /*0f3e*/ 	.short	(.L_59 - .L_58)
	.align		4
.L_58:
        /*0f40*/ 	.word	index@(.nv.constant0._ZN7cutlass13device_kernelINS_4gemm6kernel13GemmUniversalINS1_17GroupProblemShapeIN4cute5tupleIJiiiEEEEENS1_10collective13CollectiveMmaINS1_40MainloopSm100ArrayTmaUmmaWarpSpecializedILi3ELi8ELi4ENS6_IJNS5_1CILi2EEENSC_ILi1EEESE_EEEEENS6_IJNSC_ILi128EEENSC_ILi256EEESH_EEENS_6half_tEPNS6_IJlSE_NSC_ILi0EEEEEESK_SN_NS5_8TiledMMAINS5_8MMA_AtomIJNS5_26SM100_MMA_F16BF16_2x1SM_SSISK_SK_fLi128ELi256ELNS5_4UMMA5MajorE0ELSS_0ELNSR_7ScaleInE0ELST_0EEEEEENS5_6LayoutINS6_IJSE_SE_SE_EEENS6_IJSL_SL_SL_EEEEENS6_IJNS5_10UnderscoreES10_S10_EEEEENS5_18SM100_TMA_2SM_LOADENS5_14ComposedLayoutINS5_7SwizzleILi3ELi4ELi3EEENS5_18smem_ptr_flag_bitsILi16EEENSW_INS6_IJNSC_ILi8EEENSC_ILi64EEEEEENS6_IJS1A_SE_EEEEEEEvNS5_8identityES13_S1E_vS1F_EENS_8epilogue10collective18CollectiveEpilogueINS1H_31Sm100PtrArrayTmaWarpSpecializedILi4ELi2ELi32ELb1ELb0EEEJNS6_IJS1A_SI_SH_EEENS6_IJNSW_IS1A_SE_EENSW_INS6_IJNSC_ILi32EEESD_EEENS6_IJSE_SH_EEEEEEEESK_PNS6_IJSE_lSL_EEESK_S1U_NS1H_6fusion15FusionCallbacksIS1L_NS1V_17LinearCombinationISK_fSK_fLNS_15FloatRoundStyleE2EEES1M_S1S_JEEENS5_5SM1004TMEM4LOAD26SM100_TMEM_LOAD_16dp256b4xENS5_13SM90_TMA_LOADENS14_IS16_S18_NSW_INS6_IJS1A_S19_EEENS6_IJSE_S1A_EEEEEEENS5_17SM75_U16x8_LDSM_TENS5_14SM90_TMA_STOREES29_NS5_17SM90_U16x8_STSM_TENS5_39AutoVectorizingCopyWithAssumedAlignmentILi128EEEEEEvvEEEEvNT_6ParamsE)
        /*0f44*/ 	.short	0x0380
        /*0f46*/ 	.short	0x0900


	//----- nvinfo : EIATTR_SW_WAR
	.align		4
.L_59:
        /*0f48*/ 	.byte	0x04, 0x36
        /*0f4a*/ 	.short	(.L_61 - .L_60)
.L_60:
        /*0f4c*/ 	.word	0x00000008
.L_61:


//--------------------- .nv.callgraph             --------------------------
	.section	.nv.callgraph,"",@"SHT_CUDA_CALLGRAPH"
	.align	4
	.sectionentsize	8
	.align		4
        /*0000*/ 	.word	0x00000000
	.align		4
        /*0004*/ 	.word	0xffffffff
	.align		4
        /*0008*/ 	.word	index@(_ZN7cutlass13device_kernelINS_4gemm6kernel13GemmUniversalINS1_17GroupProblemShapeIN4cute5tupleIJiiiEEEEENS1_10collective13CollectiveMmaINS1_40MainloopSm100ArrayTmaUmmaWarpSpecializedILi3ELi8ELi4ENS6_IJNS5_1CILi2EEENSC_ILi1EEESE_EEEEENS6_IJNSC_ILi128EEENSC_ILi256EEESH_EEENS_6half_tEPNS6_IJlSE_NSC_ILi0EEEEEESK_SN_NS5_8TiledMMAINS5_8MMA_AtomIJNS5_26SM100_MMA_F16BF16_2x1SM_SSISK_SK_fLi128ELi256ELNS5_4UMMA5MajorE0ELSS_0ELNSR_7ScaleInE0ELST_0EEEEEENS5_6LayoutINS6_IJSE_SE_SE_EEENS6_IJSL_SL_SL_EEEEENS6_IJNS5_10UnderscoreES10_S10_EEEEENS5_18SM100_TMA_2SM_LOADENS5_14ComposedLayoutINS5_7SwizzleILi3ELi4ELi3EEENS5_18smem_ptr_flag_bitsILi16EEENSW_INS6_IJNSC_ILi8EEENSC_ILi64EEEEEENS6_IJS1A_SE_EEEEEEEvNS5_8identityES13_S1E_vS1F_EENS_8epilogue10collective18CollectiveEpilogueINS1H_31Sm100PtrArrayTmaWarpSpecializedILi4ELi2ELi32ELb1ELb0EEEJNS6_IJS1A_SI_SH_EEENS6_IJNSW_IS1A_SE_EENSW_INS6_IJNSC_ILi32EEESD_EEENS6_IJSE_SH_EEEEEEEESK_PNS6_IJSE_lSL_EEESK_S1U_NS1H_6fusion15FusionCallbacksIS1L_NS1V_17LinearCombinationISK_fSK_fLNS_15FloatRoundStyleE2EEES1M_S1S_JEEENS5_5SM1004TMEM4LOAD26SM100_TMEM_LOAD_16dp256b4xENS5_13SM90_TMA_LOADENS14_IS16_S18_NSW_INS6_IJS1A_S19_EEENS6_IJSE_S1A_EEEEEEENS5_17SM75_U16x8_LDSM_TENS5_14SM90_TMA_STOREES29_NS5_17SM90_U16x8_STSM_TENS5_39AutoVectorizingCopyWithAssumedAlignmentILi128EEEEEEvvEEEEvNT_6ParamsE)
	.align		4
        /*000c*/ 	.word	index@(__assertfail)
	.align		4
        /*0010*/ 	.word	0x00000000
	.align		4
        /*0014*/ 	.word	0xfffffffe
	.align		4
        /*0018*/ 	.word	0x00000000
	.align		4
        /*001c*/ 	.word	0xfffffffd
	.align		4
        /*0020*/ 	.word	0x00000000
	.align		4
        /*0024*/ 	.word	0xfffffffc


//--------------------- .nv.constant4             --------------------------
	.section	.nv.constant4,"a",@progbits
	.align	8
	.align		8
.nv.constant4:
        /*0000*/ 	.dword	__assertfail
	.align		8
        /*0008*/ 	.dword	__unnamed_1
	.align		8
        /*0010*/ 	.dword	__unnamed_2
	.align		8
        /*0018*/ 	.dword	_ZN39_INTERNAL_9b1e1e0c_4_k_cu_4bc6d1f7_27944cuda3std3__45__cpo5beginE
	.align		8
        /*0020*/ 	.dword	_ZN39_INTERNAL_9b1e1e0c_4_k_cu_4bc6d1f7_27944cuda3std3__45__cpo3endE
	.align		8
        /*0028*/ 	.dword	_ZN39_INTERNAL_9b1e1e0c_4_k_cu_4bc6d1f7_27944cuda3std3__45__cpo6cbeginE
	.align		8
        /*0030*/ 	.dword	_ZN39_INTERNAL_9b1e1e0c_4_k_cu_4bc6d1f7_27944cuda3std3__45__cpo4cendE
	.align		8
        /*0038*/ 	.dword	_ZN39_INTERNAL_9b1e1e0c_4_k_cu_4bc6d1f7_27944cuda3std3__441_GLOBAL__N__9b1e1e0c_4_k_cu_4bc6d1f7_27946ignoreE
	.align		8
        /*0040*/ 	.dword	_ZN39_INTERNAL_9b1e1e0c_4_k_cu_4bc6d1f7_27944cuda3std3__419piecewise_constructE
	.align		8
        /*0048*/ 	.dword	_ZN39_INTERNAL_9b1e1e0c_4_k_cu_4bc6d1f7_27944cuda3std3__48in_placeE
	.align		8
        /*0050*/ 	.dword	_ZN39_INTERNAL_9b1e1e0c_4_k_cu_4bc6d1f7_27944cuda3std6ranges3__45__cpo4swapE
	.align		8
        /*0058*/ 	.dword	_ZN39_INTERNAL_9b1e1e0c_4_k_cu_4bc6d1f7_27944cuda3std6ranges3__45__cpo9iter_moveE
	.align		8
        /*0060*/ 	.dword	_ZN39_INTERNAL_9b1e1e0c_4_k_cu_4bc6d1f7_27944cute7productE
	.align		8
        /*0068*/ 	.dword	_ZN39_INTERNAL_9b1e1e0c_4_k_cu_4bc6d1f7_27944cute1_E
	.align		8
        /*0070*/ 	.dword	$str$24
	.align		8
        /*0078*/ 	.dword	$str$25
	.align		8
        /*0080*/ 	.dword	$str$26
	.align		8
        /*0088*/ 	.dword	$str$27


//--------------------- .nv.constant2._ZN7cutlass13device_kernelINS_4gemm6kernel13GemmUniversalINS1_17GroupProblemShapeIN4cute5tupleIJiiiEEEEENS1_10collective13CollectiveMmaINS1_40MainloopSm100ArrayTmaUmmaWarpSpecializedILi3ELi8ELi4ENS6_IJNS5_1CILi2EEENSC_ILi1EEESE_EEEEENS6_IJNSC_ILi128EEENSC_ILi256EEESH_EEENS_6half_tEPNS6_IJlSE_NSC_ILi0EEEEEESK_SN_NS5_8TiledMMAINS5_8MMA_AtomIJNS5_26SM100_MMA_F16BF16_2x1SM_SSISK_SK_fLi128ELi256ELNS5_4UMMA5MajorE0ELSS_0ELNSR_7ScaleInE0ELST_0EEEEEENS5_6LayoutINS6_IJSE_SE_SE_EEENS6_IJSL_SL_SL_EEEEENS6_IJNS5_10UnderscoreES10_S10_EEEEENS5_18SM100_TMA_2SM_LOADENS5_14ComposedLayoutINS5_7SwizzleILi3ELi4ELi3EEENS5_18smem_ptr_flag_bitsILi16EEENSW_INS6_IJNSC_ILi8EEENSC_ILi64EEEEEENS6_IJS1A_SE_EEEEEEEvNS5_8identityES13_S1E_vS1F_EENS_8epilogue10collective18CollectiveEpilogueINS1H_31Sm100PtrArrayTmaWarpSpecializedILi4ELi2ELi32ELb1ELb0EEEJNS6_IJS1A_SI_SH_EEENS6_IJNSW_IS1A_SE_EENSW_INS6_IJNSC_ILi32EEESD_EEENS6_IJSE_SH_EEEEEEEESK_PNS6_IJSE_lSL_EEESK_S1U_NS1H_6fusion15FusionCallbacksIS1L_NS1V_17LinearCombinationISK_fSK_fLNS_15FloatRoundStyleE2EEES1M_S1S_JEEENS5_5SM1004TMEM4LOAD26SM100_TMEM_LOAD_16dp256b4xENS5_13SM90_TMA_LOADENS14_IS16_S18_NSW_INS6_IJS1A_S19_EEENS6_IJSE_S1A_EEEEEEENS5_17SM75_U16x8_LDSM_TENS5_14SM90_TMA_STOREES29_NS5_17SM90_U16x8_STSM_TENS5_39AutoVectorizingCopyWithAssumedAlignmentILi128EEEEEEvvEEEEvNT_6ParamsE --------------------------
	.section	.nv.constant2._ZN7cutlass13device_kernelINS_4gemm6kernel13GemmUniversalINS1_17GroupProblemShapeIN4cute5tupleIJiiiEEEEENS1_10collective13CollectiveMmaINS1_40MainloopSm100ArrayTmaUmmaWarpSpecializedILi3ELi8ELi4ENS6_IJNS5_1CILi2EEENSC_ILi1EEESE_EEEEENS6_IJNSC_ILi128EEENSC_ILi256EEESH_EEENS_6half_tEPNS6_IJlSE_NSC_ILi0EEEEEESK_SN_NS5_8TiledMMAINS5_8MMA_AtomIJNS5_26SM100_MMA_F16BF16_2x1SM_SSISK_SK_fLi128ELi256ELNS5_4UMMA5MajorE0ELSS_0ELNSR_7ScaleInE0ELST_0EEEEEENS5_6LayoutINS6_IJSE_SE_SE_EEENS6_IJSL_SL_SL_EEEEENS6_IJNS5_10UnderscoreES10_S10_EEEEENS5_18SM100_TMA_2SM_LOADENS5_14ComposedLayoutINS5_7SwizzleILi3ELi4ELi3EEENS5_18smem_ptr_flag_bitsILi16EEENSW_INS6_IJNSC_ILi8EEENSC_ILi64EEEEEENS6_IJS1A_SE_EEEEEEEvNS5_8identityES13_S1E_vS1F_EENS_8epilogue10collective18CollectiveEpilogueINS1H_31Sm100PtrArrayTmaWarpSpecializedILi4ELi2ELi32ELb1ELb0EEEJNS6_IJS1A_SI_SH_EEENS6_IJNSW_IS1A_SE_EENSW_INS6_IJNSC_ILi32EEESD_EEENS6_IJSE_SH_EEEEEEEESK_PNS6_IJSE_lSL_EEESK_S1U_NS1H_6fusion15FusionCallbacksIS1L_NS1V_17LinearCombinationISK_fSK_fLNS_15FloatRoundStyleE2EEES1M_S1S_JEEENS5_5SM1004TMEM4LOAD26SM100_TMEM_LOAD_16dp256b4xENS5_13SM90_TMA_LOADENS14_IS16_S18_NSW_INS6_IJS1A_S19_EEENS6_IJSE_S1A_EEEEEEENS5_17SM75_U16x8_LDSM_TENS5_14SM90_TMA_STOREES29_NS5_17SM90_U16x8_STSM_TENS5_39AutoVectorizingCopyWithAssumedAlignmentILi128EEEEEEvvEEEEvNT_6ParamsE,"a",@progbits
	.sectionflags	@""
	.align	4
.nv.constant2._ZN7cutlass13device_kernelINS_4gemm6kernel13GemmUniversalINS1_17GroupProblemShapeIN4cute5tupleIJiiiEEEEENS1_10collective13CollectiveMmaINS1_40MainloopSm100ArrayTmaUmmaWarpSpecializedILi3ELi8ELi4ENS6_IJNS5_1CILi2EEENSC_ILi1EEESE_EEEEENS6_IJNSC_ILi128EEENSC_ILi256EEESH_EEENS_6half_tEPNS6_IJlSE_NSC_ILi0EEEEEESK_SN_NS5_8TiledMMAINS5_8MMA_AtomIJNS5_26SM100_MMA_F16BF16_2x1SM_SSISK_SK_fLi128ELi256ELNS5_4UMMA5MajorE0ELSS_0ELNSR_7ScaleInE0ELST_0EEEEEENS5_6LayoutINS6_IJSE_SE_SE_EEENS6_IJSL_SL_SL_EEEEENS6_IJNS5_10UnderscoreES10_S10_EEEEENS5_18SM100_TMA_2SM_LOADENS5_14ComposedLayoutINS5_7SwizzleILi3ELi4ELi3EEENS5_18smem_ptr_flag_bitsILi16EEENSW_INS6_IJNSC_ILi8EEENSC_ILi64EEEEEENS6_IJS1A_SE_EEEEEEEvNS5_8identityES13_S1E_vS1F_EENS_8epilogue10collective18CollectiveEpilogueINS1H_31Sm100PtrArrayTmaWarpSpecializedILi4ELi2ELi32ELb1ELb0EEEJNS6_IJS1A_SI_SH_EEENS6_IJNSW_IS1A_SE_EENSW_INS6_IJNSC_ILi32EEESD_EEENS6_IJSE_SH_EEEEEEEESK_PNS6_IJSE_lSL_EEESK_S1U_NS1H_6fusion15FusionCallbacksIS1L_NS1V_17LinearCombinationISK_fSK_fLNS_15FloatRoundStyleE2EEES1M_S1S_JEEENS5_5SM1004TMEM4LOAD26SM100_TMEM_LOAD_16dp256b4xENS5_13SM90_TMA_LOADENS14_IS16_S18_NSW_INS6_IJS1A_S19_EEENS6_IJSE_S1A_EEEEEEENS5_17SM75_U16x8_LDSM_TENS5_14SM90_TMA_STOREES29_NS5_17SM90_U16x8_STSM_TENS5_39AutoVectorizingCopyWithAssumedAlignmentILi128EEEEEEvvEEEEvNT_6ParamsE:
        /*0000*/ 	.byte	0xd0, 0x04, 0x01, 0x00, 0xf0, 0x4d, 0x00, 0x00, 0xf0, 0x4d, 0x00, 0x00, 0xf0, 0x4d, 0x00, 0x00
        /*0010*/ 	.byte	0xf0, 0x4d, 0x00, 0x00, 0xf0, 0x4d, 0x00, 0x00, 0xf0, 0x4d, 0x00, 0x00, 0xf0, 0x4d, 0x00, 0x00
        /*0020*/ 	.byte	0x20, 0xe8, 0x00, 0x00, 0xf0, 0x4d, 0x00, 0x00


//--------------------- .text._ZN7cutlass13device_kernelINS_4gemm6kernel13GemmUniversalINS1_17GroupProblemShapeIN4cute5tupleIJiiiEEEEENS1_10collective13CollectiveMmaINS1_40MainloopSm100ArrayTmaUmmaWarpSpecializedILi3ELi8ELi4ENS6_IJNS5_1CILi2EEENSC_ILi1EEESE_EEEEENS6_IJNSC_ILi128EEENSC_ILi256EEESH_EEENS_6half_tEPNS6_IJlSE_NSC_ILi0EEEEEESK_SN_NS5_8TiledMMAINS5_8MMA_AtomIJNS5_26SM100_MMA_F16BF16_2x1SM_SSISK_SK_fLi128ELi256ELNS5_4UMMA5MajorE0ELSS_0ELNSR_7ScaleInE0ELST_0EEEEEENS5_6LayoutINS6_IJSE_SE_SE_EEENS6_IJSL_SL_SL_EEEEENS6_IJNS5_10UnderscoreES10_S10_EEEEENS5_18SM100_TMA_2SM_LOADENS5_14ComposedLayoutINS5_7SwizzleILi3ELi4ELi3EEENS5_18smem_ptr_flag_bitsILi16EEENSW_INS6_IJNSC_ILi8EEENSC_ILi64EEEEEENS6_IJS1A_SE_EEEEEEEvNS5_8identityES13_S1E_vS1F_EENS_8epilogue10collective18CollectiveEpilogueINS1H_31Sm100PtrArrayTmaWarpSpecializedILi4ELi2ELi32ELb1ELb0EEEJNS6_IJS1A_SI_SH_EEENS6_IJNSW_IS1A_SE_EENSW_INS6_IJNSC_ILi32EEESD_EEENS6_IJSE_SH_EEEEEEEESK_PNS6_IJSE_lSL_EEESK_S1U_NS1H_6fusion15FusionCallbacksIS1L_NS1V_17LinearCombinationISK_fSK_fLNS_15FloatRoundStyleE2EEES1M_S1S_JEEENS5_5SM1004TMEM4LOAD26SM100_TMEM_LOAD_16dp256b4xENS5_13SM90_TMA_LOADENS14_IS16_S18_NSW_INS6_IJS1A_S19_EEENS6_IJSE_S1A_EEEEEEENS5_17SM75_U16x8_LDSM_TENS5_14SM90_TMA_STOREES29_NS5_17SM90_U16x8_STSM_TENS5_39AutoVectorizingCopyWithAssumedAlignmentILi128EEEEEEvvEEEEvNT_6ParamsE --------------------------
	.section	.text._ZN7cutlass13device_kernelINS_4gemm6kernel13GemmUniversalINS1_17GroupProblemShapeIN4cute5tupleIJiiiEEEEENS1_10collective13CollectiveMmaINS1_40MainloopSm100ArrayTmaUmmaWarpSpecializedILi3ELi8ELi4ENS6_IJNS5_1CILi2EEENSC_ILi1EEESE_EEEEENS6_IJNSC_ILi128EEENSC_ILi256EEESH_EEENS_6half_tEPNS6_IJlSE_NSC_ILi0EEEEEESK_SN_NS5_8TiledMMAINS5_8MMA_AtomIJNS5_26SM100_MMA_F16BF16_2x1SM_SSISK_SK_fLi128ELi256ELNS5_4UMMA5MajorE0ELSS_0ELNSR_7ScaleInE0ELST_0EEEEEENS5_6LayoutINS6_IJSE_SE_SE_EEENS6_IJSL_SL_SL_EEEEENS6_IJNS5_10UnderscoreES10_S10_EEEEENS5_18SM100_TMA_2SM_LOADENS5_14ComposedLayoutINS5_7SwizzleILi3ELi4ELi3EEENS5_18smem_ptr_flag_bitsILi16EEENSW_INS6_IJNSC_ILi8EEENSC_ILi64EEEEEENS6_IJS1A_SE_EEEEEEEvNS5_8identityES13_S1E_vS1F_EENS_8epilogue10collective18CollectiveEpilogueINS1H_31Sm100PtrArrayTmaWarpSpecializedILi4ELi2ELi32ELb1ELb0EEEJNS6_IJS1A_SI_SH_EEENS6_IJNSW_IS1A_SE_EENSW_INS6_IJNSC_ILi32EEESD_EEENS6_IJSE_SH_EEEEEEEESK_PNS6_IJSE_lSL_EEESK_S1U_NS1H_6fusion15FusionCallbacksIS1L_NS1V_17LinearCombinationISK_fSK_fLNS_15FloatRoundStyleE2EEES1M_S1S_JEEENS5_5SM1004TMEM4LOAD26SM100_TMEM_LOAD_16dp256b4xENS5_13SM90_TMA_LOADENS14_IS16_S18_NSW_INS6_IJS1A_S19_EEENS6_IJSE_S1A_EEEEEEENS5_17SM75_U16x8_LDSM_TENS5_14SM90_TMA_STOREES29_NS5_17SM90_U16x8_STSM_TENS5_39AutoVectorizingCopyWithAssumedAlignmentILi128EEEEEEvvEEEEvNT_6ParamsE,"ax",@progbits
	.align	128
.text._ZN7cutlass13device_kernelINS_4gemm6kernel13GemmUniversalINS1_17GroupProblemShapeIN4cute5tupleIJiiiEEEEENS1_10collective13CollectiveMmaINS1_40MainloopSm100ArrayTmaUmmaWarpSpecializedILi3ELi8ELi4ENS6_IJNS5_1CILi2EEENSC_ILi1EEESE_EEEEENS6_IJNSC_ILi128EEENSC_ILi256EEESH_EEENS_6half_tEPNS6_IJlSE_NSC_ILi0EEEEEESK_SN_NS5_8TiledMMAINS5_8MMA_AtomIJNS5_26SM100_MMA_F16BF16_2x1SM_SSISK_SK_fLi128ELi256ELNS5_4UMMA5MajorE0ELSS_0ELNSR_7ScaleInE0ELST_0EEEEEENS5_6LayoutINS6_IJSE_SE_SE_EEENS6_IJSL_SL_SL_EEEEENS6_IJNS5_10UnderscoreES10_S10_EEEEENS5_18SM100_TMA_2SM_LOADENS5_14ComposedLayoutINS5_7SwizzleILi3ELi4ELi3EEENS5_18smem_ptr_flag_bitsILi16EEENSW_INS6_IJNSC_ILi8EEENSC_ILi64EEEEEENS6_IJS1A_SE_EEEEEEEvNS5_8identityES13_S1E_vS1F_EENS_8epilogue10collective18CollectiveEpilogueINS1H_31Sm100PtrArrayTmaWarpSpecializedILi4ELi2ELi32ELb1ELb0EEEJNS6_IJS1A_SI_SH_EEENS6_IJNSW_IS1A_SE_EENSW_INS6_IJNSC_ILi32EEESD_EEENS6_IJSE_SH_EEEEEEEESK_PNS6_IJSE_lSL_EEESK_S1U_NS1H_6fusion15FusionCallbacksIS1L_NS1V_17LinearCombinationISK_fSK_fLNS_15FloatRoundStyleE2EEES1M_S1S_JEEENS5_5SM1004TMEM4LOAD26SM100_TMEM_LOAD_16dp256b4xENS5_13SM90_TMA_LOADENS14_IS16_S18_NSW_INS6_IJS1A_S19_EEENS6_IJSE_S1A_EEEEEEENS5_17SM75_U16x8_LDSM_TENS5_14SM90_TMA_STOREES29_NS5_17SM90_U16x8_STSM_TENS5_39AutoVectorizingCopyWithAssumedAlignmentILi128EEEEEEvvEEEEvNT_6ParamsE:
        .type           _ZN7cutlass13device_kernelINS_4gemm6kernel13GemmUniversalINS1_17GroupProblemShapeIN4cute5tupleIJiiiEEEEENS1_10collective13CollectiveMmaINS1_40MainloopSm100ArrayTmaUmmaWarpSpecializedILi3ELi8ELi4ENS6_IJNS5_1CILi2EEENSC_ILi1EEESE_EEEEENS6_IJNSC_ILi128EEENSC_ILi256EEESH_EEENS_6half_tEPNS6_IJlSE_NSC_ILi0EEEEEESK_SN_NS5_8TiledMMAINS5_8MMA_AtomIJNS5_26SM100_MMA_F16BF16_2x1SM_SSISK_SK_fLi128ELi256ELNS5_4UMMA5MajorE0ELSS_0ELNSR_7ScaleInE0ELST_0EEEEEENS5_6LayoutINS6_IJSE_SE_SE_EEENS6_IJSL_SL_SL_EEEEENS6_IJNS5_10UnderscoreES10_S10_EEEEENS5_18SM100_TMA_2SM_LOADENS5_14ComposedLayoutINS5_7SwizzleILi3ELi4ELi3EEENS5_18smem_ptr_flag_bitsILi16EEENSW_INS6_IJNSC_ILi8EEENSC_ILi64EEEEEENS6_IJS1A_SE_EEEEEEEvNS5_8identityES13_S1E_vS1F_EENS_8epilogue10collective18CollectiveEpilogueINS1H_31Sm100PtrArrayTmaWarpSpecializedILi4ELi2ELi32ELb1ELb0EEEJNS6_IJS1A_SI_SH_EEENS6_IJNSW_IS1A_SE_EENSW_INS6_IJNSC_ILi32EEESD_EEENS6_IJSE_SH_EEEEEEEESK_PNS6_IJSE_lSL_EEESK_S1U_NS1H_6fusion15FusionCallbacksIS1L_NS1V_17LinearCombinationISK_fSK_fLNS_15FloatRoundStyleE2EEES1M_S1S_JEEENS5_5SM1004TMEM4LOAD26SM100_TMEM_LOAD_16dp256b4xENS5_13SM90_TMA_LOADENS14_IS16_S18_NSW_INS6_IJS1A_S19_EEENS6_IJSE_S1A_EEEEEEENS5_17SM75_U16x8_LDSM_TENS5_14SM90_TMA_STOREES29_NS5_17SM90_U16x8_STSM_TENS5_39AutoVectorizingCopyWithAssumedAlignmentILi128EEEEEEvvEEEEvNT_6ParamsE,@function
        .size           _ZN7cutlass13device_kernelINS_4gemm6kernel13GemmUniversalINS1_17GroupProblemShapeIN4cute5tupleIJiiiEEEEENS1_10collective13CollectiveMmaINS1_40MainloopSm100ArrayTmaUmmaWarpSpecializedILi3ELi8ELi4ENS6_IJNS5_1CILi2EEENSC_ILi1EEESE_EEEEENS6_IJNSC_ILi128EEENSC_ILi256EEESH_EEENS_6half_tEPNS6_IJlSE_NSC_ILi0EEEEEESK_SN_NS5_8TiledMMAINS5_8MMA_AtomIJNS5_26SM100_MMA_F16BF16_2x1SM_SSISK_SK_fLi128ELi256ELNS5_4UMMA5MajorE0ELSS_0ELNSR_7ScaleInE0ELST_0EEEEEENS5_6LayoutINS6_IJSE_SE_SE_EEENS6_IJSL_SL_SL_EEEEENS6_IJNS5_10UnderscoreES10_S10_EEEEENS5_18SM100_TMA_2SM_LOADENS5_14ComposedLayoutINS5_7SwizzleILi3ELi4ELi3EEENS5_18smem_ptr_flag_bitsILi16EEENSW_INS6_IJNSC_ILi8EEENSC_ILi64EEEEEENS6_IJS1A_SE_EEEEEEEvNS5_8identityES13_S1E_vS1F_EENS_8epilogue10collective18CollectiveEpilogueINS1H_31Sm100PtrArrayTmaWarpSpecializedILi4ELi2ELi32ELb1ELb0EEEJNS6_IJS1A_SI_SH_EEENS6_IJNSW_IS1A_SE_EENSW_INS6_IJNSC_ILi32EEESD_EEENS6_IJSE_SH_EEEEEEEESK_PNS6_IJSE_lSL_EEESK_S1U_NS1H_6fusion15FusionCallbacksIS1L_NS1V_17LinearCombinationISK_fSK_fLNS_15FloatRoundStyleE2EEES1M_S1S_JEEENS5_5SM1004TMEM4LOAD26SM100_TMEM_LOAD_16dp256b4xENS5_13SM90_TMA_LOADENS14_IS16_S18_NSW_INS6_IJS1A_S19_EEENS6_IJSE_S1A_EEEEEEENS5_17SM75_U16x8_LDSM_TENS5_14SM90_TMA_STOREES29_NS5_17SM90_U16x8_STSM_TENS5_39AutoVectorizingCopyWithAssumedAlignmentILi128EEEEEEvvEEEEvNT_6ParamsE,(.L_x_302 - _ZN7cutlass13device_kernelINS_4gemm6kernel13GemmUniversalINS1_17GroupProblemShapeIN4cute5tupleIJiiiEEEEENS1_10collective13CollectiveMmaINS1_40MainloopSm100ArrayTmaUmmaWarpSpecializedILi3ELi8ELi4ENS6_IJNS5_1CILi2EEENSC_ILi1EEESE_EEEEENS6_IJNSC_ILi128EEENSC_ILi256EEESH_EEENS_6half_tEPNS6_IJlSE_NSC_ILi0EEEEEESK_SN_NS5_8TiledMMAINS5_8MMA_AtomIJNS5_26SM100_MMA_F16BF16_2x1SM_SSISK_SK_fLi128ELi256ELNS5_4UMMA5MajorE0ELSS_0ELNSR_7ScaleInE0ELST_0EEEEEENS5_6LayoutINS6_IJSE_SE_SE_EEENS6_IJSL_SL_SL_EEEEENS6_IJNS5_10UnderscoreES10_S10_EEEEENS5_18SM100_TMA_2SM_LOADENS5_14ComposedLayoutINS5_7SwizzleILi3ELi4ELi3EEENS5_18smem_ptr_flag_bitsILi16EEENSW_INS6_IJNSC_ILi8EEENSC_ILi64EEEEEENS6_IJS1A_SE_EEEEEEEvNS5_8identityES13_S1E_vS1F_EENS_8epilogue10collective18CollectiveEpilogueINS1H_31Sm100PtrArrayTmaWarpSpecializedILi4ELi2ELi32ELb1ELb0EEEJNS6_IJS1A_SI_SH_EEENS6_IJNSW_IS1A_SE_EENSW_INS6_IJNSC_ILi32EEESD_EEENS6_IJSE_SH_EEEEEEEESK_PNS6_IJSE_lSL_EEESK_S1U_NS1H_6fusion15FusionCallbacksIS1L_NS1V_17LinearCombinationISK_fSK_fLNS_15FloatRoundStyleE2EEES1M_S1S_JEEENS5_5SM1004TMEM4LOAD26SM100_TMEM_LOAD_16dp256b4xENS5_13SM90_TMA_LOADENS14_IS16_S18_NSW_INS6_IJS1A_S19_EEENS6_IJSE_S1A_EEEEEEENS5_17SM75_U16x8_LDSM_TENS5_14SM90_TMA_STOREES29_NS5_17SM90_U16x8_STSM_TENS5_39AutoVectorizingCopyWithAssumedAlignmentILi128EEEEEEvvEEEEvNT_6ParamsE)
        .other          _ZN7cutlass13device_kernelINS_4gemm6kernel13GemmUniversalINS1_17GroupProblemShapeIN4cute5tupleIJiiiEEEEENS1_10collective13CollectiveMmaINS1_40MainloopSm100ArrayTmaUmmaWarpSpecializedILi3ELi8ELi4ENS6_IJNS5_1CILi2EEENSC_ILi1EEESE_EEEEENS6_IJNSC_ILi128EEENSC_ILi256EEESH_EEENS_6half_tEPNS6_IJlSE_NSC_ILi0EEEEEESK_SN_NS5_8TiledMMAINS5_8MMA_AtomIJNS5_26SM100_MMA_F16BF16_2x1SM_SSISK_SK_fLi128ELi256ELNS5_4UMMA5MajorE0ELSS_0ELNSR_7ScaleInE0ELST_0EEEEEENS5_6LayoutINS6_IJSE_SE_SE_EEENS6_IJSL_SL_SL_EEEEENS6_IJNS5_10UnderscoreES10_S10_EEEEENS5_18SM100_TMA_2SM_LOADENS5_14ComposedLayoutINS5_7SwizzleILi3ELi4ELi3EEENS5_18smem_ptr_flag_bitsILi16EEENSW_INS6_IJNSC_ILi8EEENSC_ILi64EEEEEENS6_IJS1A_SE_EEEEEEEvNS5_8identityES13_S1E_vS1F_EENS_8epilogue10collective18CollectiveEpilogueINS1H_31Sm100PtrArrayTmaWarpSpecializedILi4ELi2ELi32ELb1ELb0EEEJNS6_IJS1A_SI_SH_EEENS6_IJNSW_IS1A_SE_EENSW_INS6_IJNSC_ILi32EEESD_EEENS6_IJSE_SH_EEEEEEEESK_PNS6_IJSE_lSL_EEESK_S1U_NS1H_6fusion15FusionCallbacksIS1L_NS1V_17LinearCombinationISK_fSK_fLNS_15FloatRoundStyleE2EEES1M_S1S_JEEENS5_5SM1004TMEM4LOAD26SM100_TMEM_LOAD_16dp256b4xENS5_13SM90_TMA_LOADENS14_IS16_S18_NSW_INS6_IJS1A_S19_EEENS6_IJSE_S1A_EEEEEEENS5_17SM75_U16x8_LDSM_TENS5_14SM90_TMA_STOREES29_NS5_17SM90_U16x8_STSM_TENS5_39AutoVectorizingCopyWithAssumedAlignmentILi128EEEEEEvvEEEEvNT_6ParamsE,@"STO_CUDA_ENTRY STV_DEFAULT"
_ZN7cutlass13device_kernelINS_4gemm6kernel13GemmUniversalINS1_17GroupProblemShapeIN4cute5tupleIJiiiEEEEENS1_10collective13CollectiveMmaINS1_40MainloopSm100ArrayTmaUmmaWarpSpecializedILi3ELi8ELi4ENS6_IJNS5_1CILi2EEENSC_ILi1EEESE_EEEEENS6_IJNSC_ILi128EEENSC_ILi256EEESH_EEENS_6half_tEPNS6_IJlSE_NSC_ILi0EEEEEESK_SN_NS5_8TiledMMAINS5_8MMA_AtomIJNS5_26SM100_MMA_F16BF16_2x1SM_SSISK_SK_fLi128ELi256ELNS5_4UMMA5MajorE0ELSS_0ELNSR_7ScaleInE0ELST_0EEEEEENS5_6LayoutINS6_IJSE_SE_SE_EEENS6_IJSL_SL_SL_EEEEENS6_IJNS5_10UnderscoreES10_S10_EEEEENS5_18SM100_TMA_2SM_LOADENS5_14ComposedLayoutINS5_7SwizzleILi3ELi4ELi3EEENS5_18smem_ptr_flag_bitsILi16EEENSW_INS6_IJNSC_ILi8EEENSC_ILi64EEEEEENS6_IJS1A_SE_EEEEEEEvNS5_8identityES13_S1E_vS1F_EENS_8epilogue10collective18CollectiveEpilogueINS1H_31Sm100PtrArrayTmaWarpSpecializedILi4ELi2ELi32ELb1ELb0EEEJNS6_IJS1A_SI_SH_EEENS6_IJNSW_IS1A_SE_EENSW_INS6_IJNSC_ILi32EEESD_EEENS6_IJSE_SH_EEEEEEEESK_PNS6_IJSE_lSL_EEESK_S1U_NS1H_6fusion15FusionCallbacksIS1L_NS1V_17LinearCombinationISK_fSK_fLNS_15FloatRoundStyleE2EEES1M_S1S_JEEENS5_5SM1004TMEM4LOAD26SM100_TMEM_LOAD_16dp256b4xENS5_13SM90_TMA_LOADENS14_IS16_S18_NSW_INS6_IJS1A_S19_EEENS6_IJSE_S1A_EEEEEEENS5_17SM75_U16x8_LDSM_TENS5_14SM90_TMA_STOREES29_NS5_17SM90_U16x8_STSM_TENS5_39AutoVectorizingCopyWithAssumedAlignmentILi128EEEEEEvvEEEEvNT_6ParamsE:
[----:B------:R-:W1:Y:S01]  /*0000*/  LDC R1, c[0x0][0x37c] ;  /* 0x0000df00ff017b82 */ /* 0x000e620000000800 */
[----:B------:R-:W2:Y:S07]  /*0010*/  S2R R0, SR_TID.X ;  /* 0x0000000000007919 */ /* 0x000eae0000002100 */
[----:B------:R-:W3:Y:S01]  /*0020*/  S2UR UR35, SR_CgaCtaId ;  /* 0x00000000002379c3 */ /* 0x000ee20000008800 */
[----:B------:R-:W-:Y:S01]  /*0030*/  UMOV UR37, 0x4 ;  /* 0x0000000400257882 */ /* 0x000fe20000000000 */
[----:B------:R-:W4:Y:S01]  /*0040*/  LDCU UR34, c[0x0][0x370] ;  /* 0x00006e00ff2277ac */ /* 0x000f220008000800 */
[----:B------:R-:W-:-:S05]  /*0050*/  ELECT P2, URZ, PT ;  /* 0x0000000000ff782f */ /* 0x000fca0003840000 */
[----:B------:R-:W-:Y:S08]  /*0060*/  S2UR UR42, SR_CTAID.X ;  /* 0x00000000002a79c3 */ /* 0x000ff00000002500 */
[----:B------:R-:W4:Y:S01]  /*0070*/  S2UR UR58, SR_CTAID.Y ;  /* 0x00000000003a79c3 */ /* 0x000f220000002600 */
[----:B---3--:R-:W-:Y:S02]  /*0080*/  ULOP3.LUT UR44, UR35, 0x1, URZ, 0xc0, !UPT ;  /* 0x00000001232c7892 */ /* 0x008fe4000f8ec0ff */
[----:B------:R-:W-:Y:S01]  /*0090*/  ULOP3.LUT UR43, UR35, 0x1, URZ, 0x3c, !UPT ;  /* 0x00000001232b7892 */ /* 0x000fe2000f8e3cff */
[----:B--2---:R-:W-:-:S05]  /*00a0*/  SHF.R.U32.HI R80, RZ, 0x5, R0 ;  /* 0x00000005ff507819 */ /* 0x004fca0000011600 */
[----:B------:R-:W2:Y:S01]  /*00b0*/  SHFL.IDX PT, R2, R80, RZ, 0x1f ;  /* 0x00001fff50027589 */ /* 0x000ea200000e0000 */
[----:B----4-:R-:W-:Y:S01]  /*00c0*/  UIMAD UR16, UR58, UR34, UR42 ;  /* 0x000000223a1072a4 */ /* 0x010fe2000f8e022a */
[----:B--2---:R-:W-:-:S13]  /*00d0*/  R2UR UR21, R2 ;  /* 0x00000000021572ca */ /* 0x004fda00000e0000 */
[----:B------:R-:W-:Y:S02]  /*00e0*/  UISETP.GE.AND UP0, UPT, UR21, 0x8, UPT ;  /* 0x000000081500788c */ /* 0x000fe4000bf06270 */
[----:B------:R-:W-:Y:S02]  /*00f0*/  UISETP.GT.AND UP1, UPT, UR21, 0x3, UPT ;  /* 0x000000031500788c */ /* 0x000fe4000bf24270 */
[----:B------:R-:W-:-:S04]  /*0100*/  USEL UR37, UR37, 0x8, !UP0 ;  /* 0x0000000825257887 */ /* 0x000fc8000c000000 */
[----:B------:R-:W-:Y:S02]  /*0110*/  USEL UR37, UR37, UR21, UP1 ;  /* 0x0000001525257287 */ /* 0x000fe40008800000 */
[----:B------:R-:W-:Y:S02]  /*0120*/  ULOP3.LUT UR21, UR21, 0xfffffffc, URZ, 0xc0, !UPT ;  /* 0xfffffffc15157892 */ /* 0x000fe4000f8ec0ff */
[----:B------:R-:W-:-:S09]  /*0130*/  UISETP.NE.AND UP0, UPT, UR37, 0x2, UPT ;  /* 0x000000022500788c */ /* 0x000fd2000bf05270 */
[----:B-1----:R-:W-:Y:S05]  /*0140*/  BRA.U UP0, `(.L_x_0) ;  /* 0x0000000100f87547 */ /* 0x002fea000b800000 */
[----:B------:R-:W1:Y:S01]  /*0150*/  LDCU UR26, c[0x0][0xc1c] ;  /* 0x00018380ff1a77ac */ /* 0x000e620008000800 */
[----:B------:R-:W-:Y:S01]  /*0160*/  BSSY.RECONVERGENT B0, `(.L_x_1) ;  /* 0x000003b000007945 */ /* 0x000fe20003800200 */
[----:B------:R-:W2:Y:S01]  /*0170*/  LDCU.64 UR4, c[0x0][0x820] ;  /* 0x00010400ff0477ac */ /* 0x000ea20008000a00 */
[----:B------:R-:W-:Y:S01]  /*0180*/  ELECT P0, URZ, PT ;  /* 0x0000000000ff782f */ /* 0x000fe20003800000 */
[----:B------:R-:W-:Y:S02]  /*0190*/  UIMAD UR28, UR16, 0xd, URZ ;  /* 0x0000000d101c78a4 */ /* 0x000fe4000f8e02ff */
[----:B-1----:R-:W-:-:S04]  /*01a0*/  UIADD3 UR26, UPT, UPT, UR16, UR26, URZ ;  /* 0x0000001a101a7290 */ /* 0x002fc8000fffe0ff */
[----:B------:R-:W-:Y:S02]  /*01b0*/  UIMAD UR26, UR26, 0xd, URZ ;  /* 0x0000000d1a1a78a4 */ /* 0x000fe4000f8e02ff */
[----:B--2---:R-:W-:Y:S02]  /*01c0*/  UIMAD.WIDE.U32 UR28, UR28, 0x80, UR4 ;  /* 0x000000801c1c78a5 */ /* 0x004fe4000f8e0004 */
[----:B------:R-:W-:Y:S02]  /*01d0*/  UIMAD.WIDE.U32 UR26, UR26, 0x80, UR4 ;  /* 0x000000801a1a78a5 */ /* 0x000fe4000f8e0004 */
[----:B------:R-:W-:Y:S10]  /*01e0*/  @!P0 BRA `(.L_x_2) ;  /* 0x0000000000c88947 */ /* 0x000ff40003800000 */
[----:B------:R-:W1:Y:S01]  /*01f0*/  LDC.64 R64, c[0x0][0x400] ;  /* 0x00010000ff407b82 */ /* 0x000e620000000a00 */
[----:B------:R-:W-:Y:S02]  /*0200*/  UMOV UR4, 0x400 ;  /* 0x0000040000047882 */ /* 0x000fe40000000000 */
[----:B------:R-:W-:-:S05]  /*0210*/  ULEA UR4, UR35, UR4, 0x18 ;  /* 0x0000000423047291 */ /* 0x000fca000f8ec0ff */
[----:B------:R-:W1:Y:S08]  /*0220*/  LDC.64 R66, c[0x0][0x408] ;  /* 0x00010200ff427b82 */ /* 0x000e700000000a00 */
[----:B------:R-:W2:Y:S08]  /*0230*/  LDC.64 R60, c[0x0][0x410] ;  /* 0x00010400ff3c7b82 */ /* 0x000eb00000000a00 */
[----:B------:R-:W2:Y:S08]  /*0240*/  LDC.64 R62, c[0x0][0x418] ;  /* 0x00010600ff3e7b82 */ /* 0x000eb00000000a00 */
[----:B------:R-:W3:Y:S01]  /*0250*/  LDC.64 R56, c[0x0][0x420] ;  /* 0x00010800ff387b82 */ /* 0x000ee20000000a00 */
[----:B-1----:R1:W-:Y:S07]  /*0260*/  STS.128 [UR4+0x480], R64 ;  /* 0x00048040ff007988 */ /* 0x0023ee0008000c04 */
[----:B------:R-:W3:Y:S08]  /*0270*/  LDC.64 R58, c[0x0][0x428] ;  /* 0x00010a00ff3a7b82 */ /* 0x000ef00000000a00 */
[----:B------:R-:W4:Y:S01]  /*0280*/  LDC.64 R52, c[0x0][0x430] ;  /* 0x00010c00ff347b82 */ /* 0x000f220000000a00 */
[----:B--2---:R1:W-:Y:S07]  /*0290*/  STS.128 [UR4+0x490], R60 ;  /* 0x0004903cff007988 */ /* 0x0043ee0008000c04 */
[----:B------:R-:W4:Y:S08]  /*02a0*/  LDC.64 R54, c[0x0][0x438] ;  /* 0x00010e00ff367b82 */ /* 0x000f300000000a00 */
[----:B------:R-:W2:Y:S01]  /*02b0*/  LDC.64 R48, c[0x0][0x440] ;  /* 0x00011000ff307b82 */ /* 0x000ea20000000a00 */
[----:B---3--:R1:W-:Y:S07]  /*02c0*/  STS.128 [UR4+0x4a0], R56 ;  /* 0x0004a038ff007988 */ /* 0x0083ee0008000c04 */
[----:B------:R-:W2:Y:S08]  /*02d0*/  LDC.64 R50, c[0x0][0x448] ;  /* 0x00011200ff327b82 */ /* 0x000eb00000000a00 */
[----:B------:R-:W3:Y:S01]  /*02e0*/  LDC.64 R44, c[0x0][0x450] ;  /* 0x00011400ff2c7b82 */ /* 0x000ee20000000a00 */
[----:B----4-:R1:W-:Y:S07]  /*02f0*/  STS.128 [UR4+0x4b0], R52 ;  /* 0x0004b034ff007988 */ /* 0x0103ee0008000c04 */
        /* <DEDUP_REMOVED lines=30> */
[----:B------:R-:W4:Y:S01]  /*04e0*/  LDC.64 R6, c[0x0][0x578] ;  /* 0x00015e00ff067b82 */ /* 0x000f220000000a00 */
[----:B---3--:R1:W-:Y:S04]  /*04f0*/  STS.128 [UR4+0x560], R8 ;  /* 0x00056008ff007988 */ /* 0x0083e80008000c04 */
[----:B----4-:R1:W-:Y:S02]  /*0500*/  STS.128 [UR4+0x570], R4 ;  /* 0x00057004ff007988 */ /* 0x0103e40008000c04 */
.L_x_2:
[----:B------:R-:W-:Y:S05]  /*0510*/  BSYNC.RECONVERGENT B0 ;  /* 0x0000000000007941 */ /* 0x000fea0003800200 */
.L_x_1:
[----:B------:R-:W-:Y:S01]  /*0520*/  NOP ;  /* 0x0000000000007918 */ /* 0x000fe20000000000 */
.L_x_0:
[----:B------:R-:W-:-:S09]  /*0530*/  UISETP.NE.AND UP0, UPT, UR37, 0x3, UPT ;  /* 0x000000032500788c */ /* 0x000fd2000bf05270 */
[----:B------:R-:W-:Y:S05]  /*0540*/  BRA.U UP0, `(.L_x_3) ;  /* 0x00000001007c7547 */ /* 0x000fea000b800000 */
[----:B-1----:R-:W1:Y:S01]  /*0550*/  LDC.64 R32, c[0x0][0x900] ;  /* 0x00024000ff207b82 */ /* 0x002e620000000a00 */
[----:B------:R-:W2:Y:S01]  /*0560*/  LDCU.64 UR6, c[0x0][0xb00] ;  /* 0x00016000ff0677ac */ /* 0x000ea20008000a00 */
[----:B------:R-:W-:Y:S01]  /*0570*/  ELECT P0, URZ, PT ;  /* 0x0000000000ff782f */ /* 0x000fe20003800000 */
[----:B------:R-:W-:-:S05]  /*0580*/  UMOV UR4, 0x400 ;  /* 0x0000040000047882 */ /* 0x000fca0000000000 */
[----:B------:R-:W1:Y:S01]  /*0590*/  LDC.64 R34, c[0x0][0x908] ;  /* 0x00024200ff227b82 */ /* 0x000e620000000a00 */
[----:B------:R-:W-:Y:S02]  /*05a0*/  ULEA UR4, UR35, UR4, 0x18 ;  /* 0x0000000423047291 */ /* 0x000fe4000f8ec0ff */
[----:B------:R-:W-:-:S05]  /*05b0*/  UIMAD UR22, UR16, 0xe, URZ ;  /* 0x0000000e101678a4 */ /* 0x000fca000f8e02ff */
[----:B------:R-:W3:Y:S01]  /*05c0*/  LDC.64 R28, c[0x0][0x910] ;  /* 0x00024400ff1c7b82 */ /* 0x000ee20000000a00 */
[----:B--2---:R-:W-:-:S07]  /*05d0*/  UIMAD.WIDE.U32 UR22, UR22, 0x80, UR6 ;  /* 0x00000080161678a5 */ /* 0x004fce000f8e0006 */
[----:B------:R-:W3:Y:S08]  /*05e0*/  LDC.64 R30, c[0x0][0x918] ;  /* 0x00024600ff1e7b82 */ /* 0x000ef00000000a00 */
[----:B------:R-:W2:Y:S01]  /*05f0*/  LDC.64 R24, c[0x0][0x920] ;  /* 0x00024800ff187b82 */ /* 0x000ea20000000a00 */
[----:B-1----:R4:W-:Y:S07]  /*0600*/  @P0 STS.128 [UR4+0x380], R32 ;  /* 0x00038020ff000988 */ /* 0x0029ee0008000c04 */
[----:B------:R-:W2:Y:S08]  /*0610*/  LDC.64 R26, c[0x0][0x928] ;  /* 0x00024a00ff1a7b82 */ /* 0x000eb00000000a00 */
[----:B------:R-:W1:Y:S01]  /*0620*/  LDC.64 R20, c[0x0][0x930] ;  /* 0x00024c00ff147b82 */ /* 0x000e620000000a00 */
[----:B---3--:R4:W-:Y:S07]  /*0630*/  @P0 STS.128 [UR4+0x390], R28 ;  /* 0x0003901cff000988 */ /* 0x0089ee0008000c04 */
[----:B------:R-:W1:Y:S08]  /*0640*/  LDC.64 R22, c[0x0][0x938] ;  /* 0x00024e00ff167b82 */ /* 0x000e700000000a00 */
[----:B------:R-:W3:Y:S01]  /*0650*/  LDC.64 R16, c[0x0][0x940] ;  /* 0x00025000ff107b82 */ /* 0x000ee20000000a00 */
[----:B--2---:R4:W-:Y:S07]  /*0660*/  @P0 STS.128 [UR4+0x3a0], R24 ;  /* 0x0003a018ff000988 */ /* 0x0049ee0008000c04 */
        /* <DEDUP_REMOVED lines=9> */
[----:B------:R-:W3:Y:S01]  /*0700*/  LDC.64 R6, c[0x0][0x978] ;  /* 0x00025e00ff067b82 */ /* 0x000ee20000000a00 */
[----:B-1----:R4:W-:Y:S04]  /*0710*/  @P0 STS.128 [UR4+0x3e0], R8 ;  /* 0x0003e008ff000988 */ /* 0x0029e80008000c04 */
[----:B---3--:R4:W-:Y:S01]  /*0720*/  @P0 STS.128 [UR4+0x3f0], R4 ;  /* 0x0003f004ff000988 */ /* 0x0089e20008000c04 */
[----:B------:R-:W-:Y:S01]  /*0730*/  NOP ;  /* 0x0000000000007918 */ /* 0x000fe20000000000 */
.L_x_3:
[----:B------:R-:W2:Y:S02]  /*0740*/  SHFL.IDX PT, R2, R80, RZ, 0x1f ;  /* 0x00001fff50027589 */ /* 0x000ea400000e0000 */
[----:B--2---:R-:W-:-:S13]  /*0750*/  ISETP.NE.AND P0, PT, R2, RZ, PT ;  /* 0x000000ff0200720c */ /* 0x004fda0003f05270 */
[----:B------:R-:W-:Y:S05]  /*0760*/  @P0 BRA `(.L_x_4) ;  /* 0x00000000003c0947 */ /* 0x000fea0003800000 */
[----:B------:R-:W-:Y:S01]  /*0770*/  UMOV UR5, 0x400 ;  /* 0x0000040000057882 */ /* 0x000fe20000000000 */
[----:B------:R-:W-:Y:S01]  /*0780*/  UMOV UR4, 0x1 ;  /* 0x0000000100047882 */ /* 0x000fe20000000000 */
[----:B------:R-:W-:Y:S02]  /*0790*/  ULEA UR5, UR35, UR5, 0x18 ;  /* 0x0000000523057291 */ /* 0x000fe4000f8ec0ff */
[----:B------:R-:W-:-:S04]  /*07a0*/  UIADD3 UR6, UPT, UPT, -UR4, 0x100000, URZ ;  /* 0x0010000004067890 */ /* 0x000fc8000fffe1ff */
[----:B------:R-:W-:Y:S02]  /*07b0*/  USHF.L.U32 UR7, UR6, 0xb, URZ ;  /* 0x0000000b06077899 */ /* 0x000fe400080006ff */
[----:B------:R-:W-:Y:S01]  /*07c0*/  USHF.L.U32 UR6, UR6, 0x1, URZ ;  /* 0x0000000106067899 */ /* 0x000fe200080006ff */
[----:B------:R-:W-:Y:S01]  /*07d0*/  ELECT P0, URZ, PT ;  /* 0x0000000000ff782f */ /* 0x000fe20003800000 */
[----:B------:R-:W2:Y:S10]  /*07e0*/  FENCE.VIEW.ASYNC.S ;  /* 0x00000000000073c6 */ /* 0x000eb40000000000 */
[----:B--2---:R2:W3:Y:S01]  /*07f0*/  SYNCS.EXCH.64 URZ, [UR5], UR6 ;  /* 0x0000000605ff75b2 */ /* 0x0044e20008000100 */
[----:B------:R2:W1:Y:S01]  /*0800*/  SYNCS.EXCH.64 URZ, [UR5+0x18], UR6 ;  /* 0x0000180605ff75b2 */ /* 0x0004620008000100 */
[----:B------:R2:W1:Y:S01]  /*0810*/  SYNCS.EXCH.64 URZ, [UR5+0x8], UR6 ;  /* 0x0000080605ff75b2 */ /* 0x0004620008000100 */
[----:B------:R2:W1:Y:S01]  /*0820*/  SYNCS.EXCH.64 URZ, [UR5+0x20], UR6 ;  /* 0x0000200605ff75b2 */ /* 0x0004620008000100 */
[----:B------:R2:W1:Y:S01]  /*0830*/  SYNCS.EXCH.64 URZ, [UR5+0x10], UR6 ;  /* 0x0000100605ff75b2 */ /* 0x0004620008000100 */
[----:B------:R2:W1:Y:S01]  /*0840*/  SYNCS.EXCH.64 URZ, [UR5+0x28], UR6 ;  /* 0x0000280605ff75b2 */ /* 0x0004620008000100 */
[----:B------:R-:W-:Y:S01]  /*0850*/  NOP ;  /* 0x0000000000007918 */ /* 0x000fe20000000000 */
.L_x_4:
[----:B------:R-:W5:Y:S01]  /*0860*/  SHFL.IDX PT, R2, R80, RZ, 0x1f ;  /* 0x00001fff50027589 */ /* 0x000f6200000e0000 */
[----:B------:R-:W-:Y:S01]  /*0870*/  NOP ;  /* 0x0000000000007918 */ /* 0x000fe20000000000 */
[----:B-----5:R-:W-:-:S13]  /*0880*/  ISETP.NE.AND P0, PT, R2, 0x1, PT ;  /* 0x000000010200780c */ /* 0x020fda0003f05270 */
[----:B------:R-:W-:Y:S05]  /*0890*/  @P0 BRA `(.L_x_5) ;  /* 0x0000000000540947 */ /* 0x000fea0003800000 */
[----:B--2---:R-:W-:Y:S01]  /*08a0*/  UMOV UR6, 0x400 ;  /* 0x0000040000067882 */ /* 0x004fe20000000000 */
[----:B------:R-:W-:Y:S01]  /*08b0*/  UMOV UR5, 0x20 ;  /* 0x0000002000057882 */ /* 0x000fe20000000000 */
[----:B------:R-:W-:Y:S01]  /*08c0*/  UMOV UR4, 0x80 ;  /* 0x0000008000047882 */ /* 0x000fe20000000000 */
[----:B------:R-:W-:Y:S02]  /*08d0*/  ULEA UR6, UR35, UR6, 0x18 ;  /* 0x0000000623067291 */ /* 0x000fe4000f8ec0ff */
[----:B------:R-:W-:-:S04]  /*08e0*/  UIADD3 UR8, UPT, UPT, -UR5, 0x100000, URZ ;  /* 0x0010000005087890 */ /* 0x000fc8000fffe1ff */
[----:B------:R-:W-:Y:S02]  /*08f0*/  USHF.L.U32 UR9, UR8, 0xb, URZ ;  /* 0x0000000b08097899 */ /* 0x000fe400080006ff */
[----:B------:R-:W-:Y:S02]  /*0900*/  USHF.L.U32 UR8, UR8, 0x1, URZ ;  /* 0x0000000108087899 */ /* 0x000fe400080006ff */
[----:B------:R-:W-:-:S04]  /*0910*/  UIADD3 UR4, UPT, UPT, -UR4, 0x100000, URZ ;  /* 0x0010000004047890 */ /* 0x000fc8000fffe1ff */
[----:B------:R-:W-:Y:S02]  /*0920*/  USHF.L.U32 UR5, UR4, 0xb, URZ ;  /* 0x0000000b04057899 */ /* 0x000fe400080006ff */
[----:B------:R-:W-:Y:S01]  /*0930*/  USHF.L.U32 UR4, UR4, 0x1, URZ ;  /* 0x0000000104047899 */ /* 0x000fe200080006ff */
[----:B------:R-:W-:Y:S01]  /*0940*/  ELECT P0, URZ, PT ;  /* 0x0000000000ff782f */ /* 0x000fe20003800000 */
[----:B------:R-:W2:Y:S02]  /*0950*/  FENCE.VIEW.ASYNC.S ;  /* 0x00000000000073c6 */ /* 0x000ea40000000000 */
[----:B--2---:R2:W1:Y:S08]  /*0960*/  SYNCS.EXCH.64 URZ, [UR6+0x30], UR8 ;  /* 0x0000300806ff75b2 */ /* 0x0044700008000100 */
[----:B------:R2:W1:Y:S01]  /*0970*/  SYNCS.EXCH.64 URZ, [UR6+0x50], UR4 ;  /* 0x0000500406ff75b2 */ /* 0x0004620008000100 */
[----:B------:R2:W1:Y:S01]  /*0980*/  SYNCS.EXCH.64 URZ, [UR6+0x38], UR8 ;  /* 0x0000380806ff75b2 */ /* 0x0004620008000100 */
[----:B------:R2:W1:Y:S01]  /*0990*/  SYNCS.EXCH.64 URZ, [UR6+0x58], UR4 ;  /* 0x0000580406ff75b2 */ /* 0x0004620008000100 */
[----:B------:R2:W1:Y:S01]  /*09a0*/  SYNCS.EXCH.64 URZ, [UR6+0x40], UR8 ;  /* 0x0000400806ff75b2 */ /* 0x0004620008000100 */
[----:B------:R2:W1:Y:S01]  /*09b0*/  SYNCS.EXCH.64 URZ, [UR6+0x60], UR4 ;  /* 0x0000600406ff75b2 */ /* 0x0004620008000100 */
[----:B------:R2:W1:Y:S01]  /*09c0*/  SYNCS.EXCH.64 URZ, [UR6+0x48], UR8 ;  /* 0x0000480806ff75b2 */ /* 0x0004620008000100 */
[----:B------:R2:W1:Y:S01]  /*09d0*/  SYNCS.EXCH.64 URZ, [UR6+0x68], UR4 ;  /* 0x0000680406ff75b2 */ /* 0x0004620008000100 */
[----:B------:R-:W-:Y:S01]  /*09e0*/  NOP ;  /* 0x0000000000007918 */ /* 0x000fe20000000000 */
.L_x_5:
[----:B------:R-:W5:Y:S01]  /*09f0*/  SHFL.IDX PT, R2, R80, RZ, 0x1f ;  /* 0x00001fff50027589 */ /* 0x000f6200000e0000 */
[----:B------:R-:W-:Y:S01]  /*0a00*/  NOP ;  /* 0x0000000000007918 */ /* 0x000fe20000000000 */
[----:B-----5:R-:W-:-:S13]  /*0a10*/  ISETP.NE.AND P0, PT, R2, 0x3, PT ;  /* 0x000000030200780c */ /* 0x020fda0003f05270 */
[----:B------:R-:W-:Y:S05]  /*0a20*/  @P0 BRA `(.L_x_6) ;  /* 0x00000000002c0947 */ /* 0x000fea0003800000 */
[----:B--2---:R-:W-:Y:S01]  /*0a30*/  UMOV UR5, 0x400 ;  /* 0x0000040000057882 */ /* 0x004fe20000000000 */
[----:B------:R-:W-:Y:S01]  /*0a40*/  UMOV UR4, 0x20 ;  /* 0x0000002000047882 */ /* 0x000fe20000000000 */
[----:B------:R-:W-:Y:S02]  /*0a50*/  ULEA UR5, UR35, UR5, 0x18 ;  /* 0x0000000523057291 */ /* 0x000fe4000f8ec0ff */
[----:B------:R-:W-:-:S04]  /*0a60*/  UIADD3 UR6, UPT, UPT, -UR4, 0x100000, URZ ;  /* 0x0010000004067890 */ /* 0x000fc8000fffe1ff */
[----:B------:R-:W-:Y:S02]  /*0a70*/  USHF.L.U32 UR7, UR6, 0xb, URZ ;  /* 0x0000000b06077899 */ /* 0x000fe400080006ff */
[----:B------:R-:W-:Y:S01]  /*0a80*/  USHF.L.U32 UR6, UR6, 0x1, URZ ;  /* 0x0000000106067899 */ /* 0x000fe200080006ff */
[----:B------:R-:W-:Y:S01]  /*0a90*/  ELECT P0, URZ, PT ;  /* 0x0000000000ff782f */ /* 0x000fe20003800000 */
[----:B------:R-:W2:Y:S10]  /*0aa0*/  FENCE.VIEW.ASYNC.S ;  /* 0x00000000000073c6 */ /* 0x000eb40000000000 */
[----:B--2---:R2:W1:Y:S01]  /*0ab0*/  SYNCS.EXCH.64 URZ, [UR5+0x70], UR6 ;  /* 0x0000700605ff75b2 */ /* 0x0044620008000100 */
[----:B------:R2:W1:Y:S01]  /*0ac0*/  SYNCS.EXCH.64 URZ, [UR5+0x78], UR6 ;  /* 0x0000780605ff75b2 */ /* 0x0004620008000100 */
[----:B------:R-:W-:Y:S01]  /*0ad0*/  NOP ;  /* 0x0000000000007918 */ /* 0x000fe20000000000 */
.L_x_6:
        /* <DEDUP_REMOVED lines=31> */
[----:B------:R2:W1:Y:S02]  /*0cd0*/  SYNCS.EXCH.64 URZ, [UR6+0xf8], UR4 ;  /* 0x0000f80406ff75b2 */ /* 0x0004640008000100 */
[----:B--2---:R-:W-:Y:S01]  /*0ce0*/  NOP ;  /* 0x0000000000007918 */ /* 0x004fe20000000000 */
.L_x_7:
        /* <DEDUP_REMOVED lines=33> */
.L_x_8:
[----:B------:R-:W5:Y:S01]  /*0f00*/  SHFL.IDX PT, R2, R80, RZ, 0x1f ;  /* 0x00001fff50027589 */ /* 0x000f6200000e0000 */
[----:B------:R-:W-:Y:S01]  /*0f10*/  ISETP.NE.OR P0, PT, RZ, UR37, !P2 ;  /* 0x00000025ff007c0c */ /* 0x000fe2000d705670 */
        /* <DEDUP_REMOVED lines=24> */
.L_x_9:
[----:B------:R-:W-:Y:S01]  /*10a0*/  VOTEU.ALL UP0, P0 ;  /* 0x0000000000ff7886 */ /* 0x000fe20000000000 */
[----:B--2---:R-:W-:Y:S01]  /*10b0*/  UMOV UR4, 0x20 ;  /* 0x0000002000047882 */ /* 0x004fe20000000000 */
[----:B------:R-:W-:Y:S01]  /*10c0*/  UISETP.NE.AND UP1, UPT, UR37, 0x2, UPT ;  /* 0x000000022500788c */ /* 0x000fe2000bf25270 */
[----:B------:R-:W-:Y:S02]  /*10d0*/  NOP ;  /* 0x0000000000007918 */ /* 0x000fe40000000000 */
[----:B------:R-:W-:Y:S01]  /*10e0*/  @!UP0 UMOV UR5, 0x400 ;  /* 0x0000040000058882 */ /* 0x000fe20000000000 */
[----:B------:R-:W-:-:S04]  /*10f0*/  @!UP0 UIADD3 UR6, UPT, UPT, -UR4, 0x100000, URZ ;  /* 0x0010000004068890 */ /* 0x000fc8000fffe1ff */
[----:B------:R-:W-:Y:S02]  /*1100*/  @!UP0 USHF.L.U32 UR7, UR6, 0xb, URZ ;  /* 0x0000000b06078899 */ /* 0x000fe400080006ff */
[----:B------:R-:W-:Y:S02]  /*1110*/  @!UP0 USHF.L.U32 UR6, UR6, 0x1, URZ ;  /* 0x0000000106068899 */ /* 0x000fe400080006ff */
[----:B------:R-:W-:Y:S01]  /*1120*/  @!UP0 ULEA UR5, UR35, UR5, 0x18 ;  /* 0x0000000523058291 */ /* 0x000fe2000f8ec0ff */
[----:B------:R-:W2:Y:S01]  /*1130*/  LDCU UR4, c[0x0][0x36c] ;  /* 0x00006d80ff0477ac */ /* 0x000ea20008000800 */
[----:B------:R-:W-:Y:S01]  /*1140*/  VOTEU.ALL UP0, P0 ;  /* 0x0000000000ff7886 */ /* 0x000fe20000000000 */
[----:B------:R-:W-:Y:S02]  /*1150*/  USEL UR20, URZ, 0x1, UP1 ;  /* 0x00000001ff147887 */ /* 0x000fe40008800000 */
[----:B------:R-:W-:Y:S01]  /*1160*/  UISETP.EQ.AND UP2, UPT, UR44, URZ, !UP1 ;  /* 0x000000ff2c00728c */ /* 0x000fe2000cf42270 */
[----:B------:R-:W5:Y:S06]  /*1170*/  FENCE.VIEW.ASYNC.S ;  /* 0x00000000000073c6 */ /* 0x000f6c0000000000 */
[----:B-----5:R1:W1:Y:S01]  /*1180*/  @!UP0 SYNCS.EXCH.64 URZ, [UR5+0x150], UR6 ;  /* 0x0001500605ff85b2 */ /* 0x0202620008000100 */
[----:B------:R-:W-:Y:S01]  /*1190*/  UISETP.NE.AND UP0, UPT, UR37, URZ, UPT ;  /* 0x000000ff2500728c */ /* 0x000fe2000bf05270 */
[----:B------:R-:W-:-:S03]  /*11a0*/  PLOP3.LUT P2, PT, P2, PT, UP2, 0x80, 0x8 ;  /* 0x000000000008781c */ /* 0x000fc6000174f028 */
[----:B------:R-:W-:Y:S02]  /*11b0*/  USEL UR24, UR20, 0x2, UP0 ;  /* 0x0000000214187887 */ /* 0x000fe40008000000 */
[----:B--2---:R-:W-:-:S09]  /*11c0*/  UISETP.EQ.U32.AND UP0, UPT, UR4, 0x1, UPT ;  /* 0x000000010400788c */ /* 0x004fd2000bf02070 */
[----:B------:R-:W-:Y:S05]  /*11d0*/  BRA.U !UP0, `(.L_x_10) ;  /* 0x0000000108087547 */ /* 0x000fea000b800000 */
[----:B-1-3--:R-:W-:Y:S01]  /*11e0*/  UCGABAR_ARV ;  /* 0x00000000000079c7 */ /* 0x00afe20008000000 */
[----:B------:R-:W-:Y:S05]  /*11f0*/  BRA `(.L_x_11) ;  /* 0x0000000000047947 */ /* 0x000fea0003800000 */
.L_x_10:
[----:B-1-3--:R-:W-:Y:S01]  /*1200*/  NOP ;  /* 0x0000000000007918 */ /* 0x00afe20000000000 */
.L_x_11:
[----:B----4-:R-:W1:Y:S01]  /*1210*/  LDC.64 R4, c[0x0][0xbf0] ;  /* 0x0002fc00ff047b82 */ /* 0x010e620000000a00 */
[----:B------:R-:W1:Y:S01]  /*1220*/  LDCU.64 UR50, c[0x0][0x358] ;  /* 0x00006b00ff3277ac */ /* 0x000e620008000a00 */
[----:B------:R-:W2:Y:S01]  /*1230*/  LDCU UR33, c[0x0][0xc0c] ;  /* 0x00018180ff2177ac */ /* 0x000ea20008000800 */
[----:B------:R-:W2:Y:S01]  /*1240*/  LDCU UR4, c[0x0][0xbdc] ;  /* 0x00017b80ff0477ac */ /* 0x000ea20008000800 */
[----:B------:R-:W3:Y:S01]  /*1250*/  LDCU UR32, c[0x0][0xc10] ;  /* 0x00018200ff2077ac */ /* 0x000ee20008000800 */
[----:B------:R-:W4:Y:S01]  /*1260*/  LDCU.128 UR12, c[0x0][0xba0] ;  /* 0x00017400ff0c77ac */ /* 0x000f220008000c00 */
[----:B------:R-:W4:Y:S01]  /*1270*/  LDCU.128 UR8, c[0x0][0xbb0] ;  /* 0x00017600ff0877ac */ /* 0x000f220008000c00 */
[----:B-1----:R-:W4:Y:S01]  /*1280*/  LDG.E R9, desc[UR50][R4.64] ;  /* 0x0000003204097981 */ /* 0x002f22000c1e1900 */
[----:B------:R-:W1:Y:S03]  /*1290*/  LDCU UR45, c[0x0][0xbe8] ;  /* 0x00017d00ff2d77ac */ /* 0x000e660008000800 */
[----:B------:R1:W4:Y:S01]  /*12a0*/  LDG.E R3, desc[UR50][R4.64+0x4] ;  /* 0x0000043204037981 */ /* 0x000322000c1e1900 */
[----:B--2---:R-:W-:Y:S01]  /*12b0*/  USHF.L.U32 UR33, UR33, UR4, URZ ;  /* 0x0000000421217299 */ /* 0x004fe200080006ff */
[----:B------:R-:W-:Y:S01]  /*12c0*/  LOP3.LUT R8, R0, 0x1f, RZ, 0xc0, !PT ;  /* 0x0000001f00087812 */ /* 0x000fe200078ec0ff */
[----:B---3--:R-:W-:Y:S01]  /*12d0*/  USHF.L.U32 UR32, UR32, UR4, URZ ;  /* 0x0000000420207299 */ /* 0x008fe200080006ff */
[----:B------:R-:W-:Y:S01]  /*12e0*/  CS2R R6, SRZ ;  /* 0x0000000000067805 */ /* 0x000fe2000001ff00 */
[----:B------:R-:W2:Y:S01]  /*12f0*/  LDCU.128 UR4, c[0x0][0xbc0] ;  /* 0x00017800ff0477ac */ /* 0x000ea20008000c00 */
[----:B----4-:R-:W-:Y:S01]  /*1300*/  UISETP.NE.U32.AND UP3, UPT, UR14, URZ, UPT ;  /* 0x000000ff0e00728c */ /* 0x010fe2000bf65070 */
[----:B------:R-:W-:Y:S01]  /*1310*/  UMOV UR36, 0x400 ;  /* 0x0000040000247882 */ /* 0x000fe20000000000 */
[----:B------:R-:W-:Y:S01]  /*1320*/  UISETP.NE.AND UP5, UPT, UR37, 0x8, UPT ;  /* 0x000000082500788c */ /* 0x000fe2000bfa5270 */
[----:B------:R-:W3:Y:S01]  /*1330*/  LDCU UR40, c[0x0][0xbe0] ;  /* 0x00017c00ff2877ac */ /* 0x000ee20008000800 */
[----:B-1----:R-:W-:Y:S01]  /*1340*/  ISETP.GE.AND P0, PT, R8, UR45, PT ;  /* 0x0000002d08007c0c */ /* 0x002fe2000bf06270 */
[----:B------:R-:W-:Y:S01]  /*1350*/  UISETP.NE.AND UP1, UPT, UR37, 0x1, UPT ;  /* 0x000000012500788c */ /* 0x000fe2000bf25270 */
[----:B------:R-:W-:-:S05]  /*1360*/  CS2R.32 R21, SR_CgaSize ;  /* 0x0000000000157805 */ /* 0x000fca0000008a00 */
[----:B------:R-:W-:-:S05]  /*1370*/  IMAD R21, R21, -0xa0, RZ ;  /* 0xffffff6015157824 */ /* 0x000fca00078e02ff */
[----:B------:R-:W-:-:S14]  /*1380*/  R2UR UR39, R21 ;  /* 0x00000000152772ca */ /* 0x000fdc00000e0000 */
[----:B------:R-:W1:Y:S01]  /*1390*/  LDCU UR39, c[0x0][UR39+0x2b0] ;  /* 0x00005600272777ac */ /* 0x000e620008000800 */
[----:B------:R-:W-:-:S05]  /*13a0*/  CS2R.32 R21, SR_CgaSize ;  /* 0x0000000000157805 */ /* 0x000fca0000008a00 */
[----:B------:R-:W-:-:S05]  /*13b0*/  IMAD R21, R21, -0xa0, RZ ;  /* 0xffffff6015157824 */ /* 0x000fca00078e02ff */
[----:B------:R-:W-:-:S14]  /*13c0*/  R2UR UR30, R21 ;  /* 0x00000000151e72ca */ /* 0x000fdc00000e0000 */
[----:B------:R-:W4:Y:S01]  /*13d0*/  LDCU UR30, c[0x0][UR30+0x2b4] ;  /* 0x000056801e1e77ac */ /* 0x000f220008000800 */
[----:B------:R-:W-:Y:S02]  /*13e0*/  IMAD.U32 R5, RZ, RZ, UR33 ;  /* 0x00000021ff057e24 */ /* 0x000fe4000f8e00ff */
[----:B------:R-:W-:Y:S01]  /*13f0*/  IMAD.U32 R4, RZ, RZ, UR32 ;  /* 0x00000020ff047e24 */ /* 0x000fe2000f8e00ff */
[----:B------:R-:W-:Y:S01]  /*1400*/  UISETP.NE.AND.EX UP3, UPT, UR15, URZ, UPT, UP3 ;  /* 0x000000ff0f00728c */ /* 0x000fe2000bf65330 */
[----:B------:R-:W2:Y:S01]  /*1410*/  @!P0 LDC.64 R12, c[0x0][0xbf0] ;  /* 0x0002fc00ff0c8b82 */ /* 0x000ea20000000a00 */
[----:B------:R-:W-:Y:S01]  /*1420*/  IABS R2, R5 ;  /* 0x0000000500027213 */ /* 0x000fe20000000000 */
[----:B------:R-:W3:Y:S03]  /*1430*/  LDCU UR19, c[0x0][0x374] ;  /* 0x00006e80ff1377ac */ /* 0x000ee60008000800 */
[----:B------:R-:W-:Y:S01]  /*1440*/  R2UR UR48, R2 ;  /* 0x00000000023072ca */ /* 0x000fe200000e0000 */
[----:B------:R-:W3:Y:S01]  /*1450*/  LDCU.U8 UR17, c[0x0][0xbd8] ;  /* 0x00017b00ff1177ac */ /* 0x000ee20008000000 */
[----:B------:R-:W-:-:S04]  /*1460*/  IABS R2, R4 ;  /* 0x0000000400027213 */ /* 0x000fc80000000000 */
[----:B------:R-:W-:-:S07]  /*1470*/  R2UR UR47, R2 ;  /* 0x00000000022f72ca */ /* 0x000fce00000e0000 */
[----:B------:R-:W1:Y:S01]  /*1480*/  I2F.RP R2, UR48 ;  /* 0x0000003000027d06 */ /* 0x000e620008209400 */
[----:B------:R-:W-:Y:S01]  /*1490*/  ULEA UR36, UR35, UR36, 0x18 ;  /* 0x0000002423247291 */ /* 0x000fe2000f8ec0ff */
[----:B------:R-:W-:Y:S01]  /*14a0*/  I2FP.F32.U32 R10, UR42 ;  /* 0x0000002a000a7c45 */ /* 0x000fe20008201000 */
[----:B--2---:R-:W-:-:S05]  /*14b0*/  @!P0 IMAD.WIDE.U32 R12, R8, 0xc, R12 ;  /* 0x0000000c080c8825 */ /* 0x004fca00078e000c */
[----:B-1----:R-:W1:Y:S01]  /*14c0*/  MUFU.RCP R2, R2 ;  /* 0x0000000200027308 */ /* 0x002e620000001000 */
[----:B------:R-:W-:Y:S01]  /*14d0*/  FMUL R10, R10, UR39 ;  /* 0x000000270a0a7c20 */ /* 0x000fe20008400000 */
[----:B------:R2:W5:Y:S04]  /*14e0*/  @!P0 LDG.E R6, desc[UR50][R12.64] ;  /* 0x000000320c068981 */ /* 0x000568000c1e1900 */
[----:B------:R2:W5:Y:S01]  /*14f0*/  @!P0 LDG.E R7, desc[UR50][R12.64+0x4] ;  /* 0x000004320c078981 */ /* 0x000562000c1e1900 */
[----:B------:R-:W-:Y:S01]  /*1500*/  UMOV UR39, URZ ;  /* 0x000000ff00277c82 */ /* 0x000fe20008000000 */
[----:B------:R-:W-:Y:S01]  /*1510*/  F2I.U32.TRUNC.NTZ R10, R10 ;  /* 0x0000000a000a7305 */ /* 0x000fe2000020f000 */
[----:B------:R-:W-:-:S05]  /*1520*/  CS2R.32 R21, SR_CgaSize ;  /* 0x0000000000157805 */ /* 0x000fca0000008a00 */
[----:B------:R-:W-:-:S05]  /*1530*/  IMAD R21, R21, -0xa0, RZ ;  /* 0xffffff6015157824 */ /* 0x000fca00078e02ff */
[----:B------:R-:W-:-:S14]  /*1540*/  R2UR UR56, R21 ;  /* 0x00000000153872ca */ /* 0x000fdc00000e0000 */
[----:B------:R-:W2:Y:S01]  /*1550*/  LDCU UR56, c[0x0][UR56+0x2a0] ;  /* 0x00005400383877ac */ /* 0x000ea20008000800 */
[----:B------:R-:W-:Y:S01]  /*1560*/  LOP3.LUT R11, R11, 0xfffffffd, RZ, 0xc0, !PT ;  /* 0xfffffffd0b0b7812 */ /* 0x000fe200078ec0ff */
[----:B------:R-:W-:Y:S01]  /*1570*/  IMAD.MOV.U32 R21, RZ, RZ, RZ ;  /* 0x000000ffff157224 */ /* 0x000fe200078e00ff */
[----:B---3--:R-:W-:Y:S02]  /*1580*/  ISETP.NE.AND P3, PT, RZ, UR17, PT ;  /* 0x00000011ff007c0c */ /* 0x008fe4000bf65270 */
[----:B------:R-:W-:-:S05]  /*1590*/  CS2R.32 R17, SR_CgaSize ;  /* 0x0000000000117805 */ /* 0x000fca0000008a00 */
[----:B------:R-:W-:-:S05]  /*15a0*/  IMAD R17, R17, -0xa0, RZ ;  /* 0xffffff6011117824 */ /* 0x000fca00078e02ff */
[----:B------:R-:W-:-:S14]  /*15b0*/  R2UR UR54, R17 ;  /* 0x00000000113672ca */ /* 0x000fdc00000e0000 */
[----:B------:R-:W3:Y:S01]  /*15c0*/  LDCU UR54, c[0x0][UR54+0x2a4] ;  /* 0x00005480363677ac */ /* 0x000ee20008000800 */
[----:B------:R-:W-:Y:S02]  /*15d0*/  IMAD.MOV.U32 R17, RZ, RZ, -0x1 ;  /* 0xffffffffff117424 */ /* 0x000fe400078e00ff */
[----:B-1----:R-:W-:Y:S01]  /*15e0*/  VIADD R2, R2, 0xffffffe ;  /* 0x0ffffffe02027836 */ /* 0x002fe20000000000 */
[----:B------:R-:W-:-:S05]  /*15f0*/  UISETP.NE.AND UP0, UPT, UR37, URZ, UPT ;  /* 0x000000ff2500728c */ /* 0x000fca000bf05270 */
[----:B------:R-:W-:Y:S01]  /*1600*/  F2I.FTZ.U32.TRUNC.NTZ R2, R2 ;  /* 0x0000000200027305 */ /* 0x000fe2000021f000 */
[----:B------:R-:W-:Y:S02]  /*1610*/  R2UR UR59, R9 ;  /* 0x00000000093b72ca */ /* 0x000fe400000e0000 */
[----:B------:R-:W-:Y:S02]  /*1620*/  I2FP.F32.U32 R9, UR58 ;  /* 0x0000003a00097c45 */ /* 0x000fe40008201000 */
[----:B------:R-:W-:-:S03]  /*1630*/  R2UR UR25, R3 ;  /* 0x00000000031972ca */ /* 0x000fc600000e0000 */
[----:B------:R-:W1:Y:S01]  /*1640*/  I2F.RP R3, UR47 ;  /* 0x0000002f00037d06 */ /* 0x000e620008209400 */
[----:B----4-:R-:W-:-:S05]  /*1650*/  FMUL R9, R9, UR30 ;  /* 0x0000001e09097c20 */ /* 0x010fca0008400000 */
[----:B------:R-:W-:Y:S02]  /*1660*/  UIADD3 UR38, UP2, UPT, UR59, UR12, URZ ;  /* 0x0000000c3b267290 */ /* 0x000fe4000ff5e0ff */
[----:B------:R-:W-:Y:S02]  /*1670*/  F2I.U32.TRUNC.NTZ R9, R9 ;  /* 0x0000000900097305 */ /* 0x000fe4000020f000 */
[----:B------:R-:W-:Y:S02]  /*1680*/  ULEA.HI.X.SX32 UR59, UR59, UR13, 0x1, UP2 ;  /* 0x0000000d3b3b7291 */ /* 0x000fe400090f0eff */
[----:B------:R-:W-:Y:S02]  /*1690*/  UIADD3 UR38, UP2, UPT, UR38, -0x1, URZ ;  /* 0xffffffff26267890 */ /* 0x000fe4000ff5e0ff */
[----:B------:R-:W-:Y:S02]  /*16a0*/  UIADD3 UR31, UP4, UPT, UR25, UR10, URZ ;  /* 0x0000000a191f7290 */ /* 0x000fe4000ff9e0ff */
[----:B-1----:R-:W1:Y:S01]  /*16b0*/  MUFU.RCP R3, R3 ;  /* 0x0000000300037308 */ /* 0x002e620000001000 */
[----:B------:R-:W-:-:S02]  /*16c0*/  UIADD3.X UR59, UPT, UPT, UR59, -0x1, URZ, UP2, !UPT ;  /* 0xffffffff3b3b7890 */ /* 0x000fc400097fe4ff */
[----:B------:R-:W-:Y:S02]  /*16d0*/  UIADD3 UR18, UP6, UPT, UR38, UR9, URZ ;  /* 0x0000000926127290 */ /* 0x000fe4000ffde0ff */
[----:B------:R-:W-:Y:S02]  /*16e0*/  ULEA.HI.X.SX32 UR25, UR25, UR11, 0x1, UP4 ;  /* 0x0000000b19197291 */ /* 0x000fe4000a0f0eff */
[----:B------:R-:W-:Y:S02]  /*16f0*/  UIADD3.X UR41, UPT, UPT, URZ, UR59, URZ, UP6, !UPT ;  /* 0x0000003bff297290 */ /* 0x000fe4000b7fe4ff */
[----:B------:R-:W-:Y:S02]  /*1700*/  UIADD3 UR31, UP4, UPT, UR31, -0x1, URZ ;  /* 0xffffffff1f1f7890 */ /* 0x000fe4000ff9e0ff */
[----:B------:R-:W-:Y:S02]  /*1710*/  UIMAD.WIDE.U32 UR62, UR41, UR14, URZ ;  /* 0x0000000e293e72a5 */ /* 0x000fe4000f8e00ff */
[----:B------:R-:W-:-:S02]  /*1720*/  UIADD3.X UR25, UPT, UPT, UR25, -0x1, URZ, UP4, !UPT ;  /* 0xffffffff19197890 */ /* 0x000fc4000a7fe4ff */
[----:B------:R-:W-:Y:S02]  /*1730*/  UIADD3 UR46, UP4, UPT, UR31, UR7, URZ ;  /* 0x000000071f2e7290 */ /* 0x000fe4000ff9e0ff */
[----:B------:R-:W-:Y:S01]  /*1740*/  UIMAD.WIDE.U32 UR52, UR18, UR14, URZ ;  /* 0x0000000e123472a5 */ /* 0x000fe2000f8e00ff */
[----:B-1----:R-:W-:Y:S01]  /*1750*/  VIADD R3, R3, 0xffffffe ;  /* 0x0ffffffe03037836 */ /* 0x002fe20000000000 */
[----:B------:R-:W-:Y:S02]  /*1760*/  UIMAD.WIDE.U32 UR62, UP6, UR18, UR15, UR62 ;  /* 0x0000000f123e72a5 */ /* 0x000fe4000f8c003e */
[----:B------:R-:W-:Y:S02]  /*1770*/  UIADD3.X UR18, UPT, UPT, URZ, UR25, URZ, UP4, !UPT ;  /* 0x00000019ff127290 */ /* 0x000fe4000a7fe4ff */
[----:B------:R-:W-:Y:S01]  /*1780*/  UIADD3.X UR61, UPT, UPT, URZ, URZ, URZ, UP6, !UPT ;  /* 0x000000ffff3d7290 */ /* 0x000fe2000b7fe4ff */
[----:B------:R-:W1:Y:S01]  /*1790*/  F2I.FTZ.U32.TRUNC.NTZ R3, R3 ;  /* 0x0000000300037305 */ /* 0x000e62000021f000 */
[----:B------:R-:W-:-:S02]  /*17a0*/  UIMAD.WIDE.U32 UR64, UR18, UR4, URZ ;  /* 0x00000004124072a5 */ /* 0x000fc4000f8e00ff */
[----:B------:R-:W-:Y:S01]  /*17b0*/  UIADD3 URZ, UP6, UPT, UR53, UR62, URZ ;  /* 0x0000003e35ff7290 */ /* 0x000fe2000ffde0ff */
[----:B------:R-:W-:Y:S01]  /*17c0*/  UMOV UR60, UR63 ;  /* 0x0000003f003c7c82 */ /* 0x000fe20008000000 */
[----:B------:R-:W-:Y:S02]  /*17d0*/  UIMAD.WIDE.U32 UR52, UP4, UR46, UR5, UR64 ;  /* 0x000000052e3472a5 */ /* 0x000fe4000f880040 */
[----:B------:R-:W-:Y:S02]  /*17e0*/  UIMAD.WIDE.U32.X UR64, UR41, UR15, UR60, UP6 ;  /* 0x0000000f294072a5 */ /* 0x000fe4000b0e043c */
[----:B------:R-:W-:Y:S02]  /*17f0*/  UIMAD.WIDE.U32 UR62, UR46, UR4, URZ ;  /* 0x000000042e3e72a5 */ /* 0x000fe4000f8e00ff */
[----:B------:R-:W-:Y:S02]  /*1800*/  USEL UR38, UR38, UR64, !UP3 ;  /* 0x0000004026267287 */ /* 0x000fe4000d800000 */
[----:B------:R-:W-:Y:S01]  /*1810*/  USEL UR59, UR59, UR65, !UP3 ;  /* 0x000000413b3b7287 */ /* 0x000fe2000d800000 */
[----:B------:R-:W-:Y:S01]  /*1820*/  R2UR UR65, R2 ;  /* 0x00000000024172ca */ /* 0x000fe200000e0000 */
[----:B------:R-:W-:Y:S01]  /*1830*/  UIADD3.X UR61, UPT, UPT, URZ, URZ, URZ, UP4, !UPT ;  /* 0x000000ffff3d7290 */ /* 0x000fe2000a7fe4ff */
[----:B------:R-:W-:Y:S01]  /*1840*/  IABS R2, R5 ;  /* 0x0000000500027213 */ /* 0x000fe20000000000 */
[----:B------:R-:W-:-:S02]  /*1850*/  UISETP.NE.U32.AND UP2, UPT, UR4, URZ, UPT ;  /* 0x000000ff0400728c */ /* 0x000fc4000bf45070 */
[----:B------:R-:W-:Y:S02]  /*1860*/  UIADD3 URZ, UP4, UPT, UR63, UR52, URZ ;  /* 0x000000343fff7290 */ /* 0x000fe4000ff9e0ff */
[----:B------:R-:W-:Y:S01]  /*1870*/  USHF.R.U64 UR59, UR38, UR8, UR59 ;  /* 0x00000008263b7299 */ /* 0x000fe2000800123b */
[----:B------:R-:W-:Y:S01]  /*1880*/  IMAD.MOV R2, RZ, RZ, -R2 ;  /* 0x000000ffff027224 */ /* 0x000fe200078e0a02 */
[----:B------:R-:W-:Y:S01]  /*1890*/  UMOV UR60, UR53 ;  /* 0x00000035003c7c82 */ /* 0x000fe20008000000 */
[----:B------:R-:W-:Y:S01]  /*18a0*/  UISETP.NE.AND.EX UP2, UPT, UR5, URZ, UPT, UP2 ;  /* 0x000000ff0500728c */ /* 0x000fe2000bf45320 */
[----:B-1----:R-:W-:Y:S01]  /*18b0*/  R2UR UR53, R3 ;  /* 0x00000000033572ca */ /* 0x002fe200000e0000 */
[----:B------:R-:W-:Y:S02]  /*18c0*/  UIMAD.WIDE.U32.X UR60, UR18, UR5, UR60, UP4 ;  /* 0x00000005123c72a5 */ /* 0x000fe4000a0e043c */
[----:B------:R-:W-:Y:S02]  /*18d0*/  UIADD3 UR59, UPT, UPT, UR33, -0x1, UR59 ;  /* 0xffffffff213b7890 */ /* 0x000fe4000fffe03b */
[----:B------:R-:W-:-:S02]  /*18e0*/  USEL UR31, UR31, UR60, !UP2 ;  /* 0x0000003c1f1f7287 */ /* 0x000fc4000d000000 */
[----:B------:R-:W-:Y:S01]  /*18f0*/  USEL UR25, UR25, UR61, !UP2 ;  /* 0x0000003d19197287 */ /* 0x000fe2000d000000 */
[----:B------:R-:W-:Y:S01]  /*1900*/  R2UR UR60, R2 ;  /* 0x00000000023c72ca */ /* 0x000fe200000e0000 */
[----:B------:R-:W-:Y:S01]  /*1910*/  IMAD.U32 R3, RZ, RZ, UR59 ;  /* 0x0000003bff037e24 */ /* 0x000fe2000f8e00ff */
[----:B------:R-:W-:Y:S01]  /*1920*/  UIADD3 UR38, UPT, UPT, URZ, -UR65, URZ ;  /* 0x80000041ff267290 */ /* 0x000fe2000fffe0ff */
[----:B------:R-:W-:Y:S01]  /*1930*/  IABS R2, R4 ;  /* 0x0000000400027213 */ /* 0x000fe20000000000 */
[----:B------:R-:W-:Y:S02]  /*1940*/  USHF.R.U64 UR25, UR31, UR6, UR25 ;  /* 0x000000061f197299 */ /* 0x000fe40008001219 */
[----:B------:R-:W-:Y:S01]  /*1950*/  IABS R3, R3 ;  /* 0x0000000300037213 */ /* 0x000fe20000000000 */
[----:B------:R-:W-:Y:S01]  /*1960*/  UIMAD UR38, UR38, UR48, URZ ;  /* 0x00000030262672a4 */ /* 0x000fe2000f8e02ff */
[----:B------:R-:W-:Y:S01]  /*1970*/  IMAD.MOV R2, RZ, RZ, -R2 ;  /* 0x000000ffff027224 */ /* 0x000fe200078e0a02 */
[----:B------:R-:W-:Y:S01]  /*1980*/  UIADD3 UR57, UPT, UPT, UR32, -0x1, UR25 ;  /* 0xffffffff20397890 */ /* 0x000fe2000fffe019 */
[----:B------:R-:W-:Y:S01]  /*1990*/  R2UR UR31, R3 ;  /* 0x00000000031f72ca */ /* 0x000fe200000e0000 */
[----:B------:R-:W-:Y:S01]  /*19a0*/  UMOV UR64, URZ ;  /* 0x000000ff00407c82 */ /* 0x000fe20008000000 */
[----:B------:R-:W-:Y:S01]  /*19b0*/  UIADD3 UR25, UPT, UPT, URZ, -UR53, URZ ;  /* 0x80000035ff197290 */ /* 0x000fe2000fffe0ff */
[----:B------:R-:W-:Y:S01]  /*19c0*/  R2UR UR46, R2 ;  /* 0x00000000022e72ca */ /* 0x000fe200000e0000 */
[----:B------:R-:W-:Y:S01]  /*19d0*/  UIMAD.WIDE.U32 UR62, UR65, UR38, UR64 ;  /* 0x00000026413e72a5 */ /* 0x000fe2000f8e0040 */
[----:B------:R-:W-:Y:S01]  /*19e0*/  IMAD.U32 R3, RZ, RZ, UR57 ;  /* 0x00000039ff037e24 */ /* 0x000fe2000f8e00ff */
[----:B------:R-:W-:Y:S01]  /*19f0*/  UIMAD UR25, UR25, UR47, URZ ;  /* 0x0000002f191972a4 */ /* 0x000fe2000f8e02ff */
[----:B------:R-:W-:Y:S01]  /*1a00*/  UMOV UR52, URZ ;  /* 0x000000ff00347c82 */ /* 0x000fe20008000000 */
[----:B------:R-:W-:-:S02]  /*1a10*/  UISETP.NE.AND UP4, UPT, UR40, 0x1, UPT ;  /* 0x000000012800788c */ /* 0x000fc4000bf85270 */
[----:B------:R-:W-:Y:S01]  /*1a20*/  IABS R3, R3 ;  /* 0x0000000300037213 */ /* 0x000fe20000000000 */
[----:B------:R-:W-:Y:S01]  /*1a30*/  UMOV UR49, UR63 ;  /* 0x0000003f00317c82 */ /* 0x000fe20008000000 */
[----:B------:R-:W-:Y:S01]  /*1a40*/  UIMAD.WIDE.U32 UR52, UR53, UR25, UR52 ;  /* 0x00000019353472a5 */ /* 0x000fe2000f8e0034 */
[----:B------:R-:W-:Y:S01]  /*1a50*/  R2UR UR40, R10 ;  /* 0x000000000a2872ca */ /* 0x000fe200000e0000 */
[----:B------:R-:W-:Y:S01]  /*1a60*/  UIMAD.WIDE.U32 UR62, UR49, UR31, URZ ;  /* 0x0000001f313e72a5 */ /* 0x000fe2000f8e00ff */
[----:B------:R-:W-:Y:S01]  /*1a70*/  R2UR UR55, R3 ;  /* 0x00000000033772ca */ /* 0x000fe200000e0000 */
[----:B------:R-:W-:Y:S01]  /*1a80*/  USEL UR38, UR42, UR58, !UP4 ;  /* 0x0000003a2a267287 */ /* 0x000fe2000e000000 */
[----:B------:R-:W1:Y:S01]  /*1a90*/  LDC.64 R2, c[0x0][0xbd0] ;  /* 0x0002f400ff027b82 */ /* 0x000e620000000a00 */
[----:B------:R-:W-:Y:S01]  /*1aa0*/  ULOP3.LUT UR52, URZ, UR33, URZ, 0x33, !UPT ;  /* 0x00000021ff347292 */ /* 0x000fe2000f8e33ff */
[----:B------:R-:W-:Y:S01]  /*1ab0*/  PRMT R10, RZ, 0x7610, R10 ;  /* 0x00007610ff0a7816 */ /* 0x000fe2000000000a */
[----:B------:R-:W-:Y:S01]  /*1ac0*/  ULOP3.LUT UR49, URZ, UR32, URZ, 0x33, !UPT ;  /* 0x00000020ff317292 */ /* 0x000fe2000f8e33ff */
[----:B------:R-:W-:Y:S01]  /*1ad0*/  UMOV UR25, UR63 ;  /* 0x0000003f00197c82 */ /* 0x000fe20008000000 */
[----:B------:R-:W-:-:S02]  /*1ae0*/  UIMAD.WIDE.U32 UR62, UR34, UR19, URZ ;  /* 0x00000013223e72a5 */ /* 0x000fc4000f8e00ff */
[----:B------:R-:W-:Y:S02]  /*1af0*/  UIMAD UR60, UR25, UR60, UR31 ;  /* 0x0000003c193c72a4 */ /* 0x000fe4000f8e021f */
[----:B------:R-:W-:Y:S02]  /*1b00*/  UIADD3 UR25, UPT, UPT, UR36, 0x280, URZ ;  /* 0x0000028024197890 */ /* 0x000fe4000fffe0ff */
[----:B------:R-:W-:Y:S02]  /*1b10*/  UIMAD.WIDE.U32 UR66, UR53, UR55, URZ ;  /* 0x00000037354272a5 */ /* 0x000fe4000f8e00ff */
[----:B------:R-:W-:Y:S02]  /*1b20*/  UISETP.GT.U32.AND UP6, UPT, UR48, UR60, UPT ;  /* 0x0000003c3000728c */ /* 0x000fe4000bfc4070 */
[----:B------:R-:W-:Y:S01]  /*1b30*/  UIADD3 UR36, UPT, UPT, UR36, 0x1e0, URZ ;  /* 0x000001e024247890 */ /* 0x000fe2000fffe0ff */
[----:B------:R-:W4:Y:S03]  /*1b40*/  LDCU UR31, c[0x0][0x378] ;  /* 0x00006f00ff1f77ac */ /* 0x000f260008000800 */
[----:B------:R-:W-:-:S02]  /*1b50*/  @UP5 USEL UR36, UR36, UR25, !UP1 ;  /* 0x0000001924245287 */ /* 0x000fc4000c800000 */
[----:B------:R-:W-:Y:S01]  /*1b60*/  UISETP.GE.AND UP1, UPT, UR59, URZ, UPT ;  /* 0x000000ff3b00728c */ /* 0x000fe2000bf26270 */
[----:B------:R-:W-:Y:S02]  /*1b70*/  UMOV UR25, UR67 ;  /* 0x0000004300197c82 */ /* 0x000fe40008000000 */
[----:B------:R-:W-:Y:S02]  /*1b80*/  @!UP6 UIADD3 UR60, UPT, UPT, UR60, -UR48, URZ ;  /* 0x800000303c3ce290 */ /* 0x000fe4000fffe0ff */
[----:B------:R-:W-:Y:S02]  /*1b90*/  UIMAD UR55, UR25, UR46, UR55 ;  /* 0x0000002e193772a4 */ /* 0x000fe4000f8e0237 */
[----:B------:R-:W-:Y:S02]  /*1ba0*/  UISETP.GT.U32.AND UP6, UPT, UR48, UR60, UPT ;  /* 0x0000003c3000728c */ /* 0x000fe4000bfc4070 */
[----:B------:R-:W-:Y:S02]  /*1bb0*/  UISETP.GT.U32.AND UP5, UPT, UR47, UR55, UPT ;  /* 0x000000372f00728c */ /* 0x000fe4000bfa4070 */
[----:B------:R-:W-:-:S02]  /*1bc0*/  USEL UR25, UR58, UR42, !UP4 ;  /* 0x0000002a3a197287 */ /* 0x000fc4000e000000 */
[----:B------:R-:W-:Y:S02]  /*1bd0*/  USEL UR19, UR34, UR19, !UP4 ;  /* 0x0000001322137287 */ /* 0x000fe4000e000000 */
[----:B----4-:R-:W-:Y:S02]  /*1be0*/  UIMAD.WIDE.U32 UR34, UR62, UR31, URZ ;  /* 0x0000001f3e2272a5 */ /* 0x010fe4000f8e00ff */
[----:B------:R-:W-:Y:S02]  /*1bf0*/  UIMAD UR31, UR63, UR31, URZ ;  /* 0x0000001f3f1f72a4 */ /* 0x000fe4000f8e02ff */
[----:B------:R-:W-:Y:S02]  /*1c00*/  @!UP6 UIADD3 UR60, UPT, UPT, UR60, -UR48, URZ ;  /* 0x800000303c3ce290 */ /* 0x000fe4000fffe0ff */
[----:B------:R-:W-:Y:S02]  /*1c10*/  @!UP5 UIADD3 UR55, UPT, UPT, UR55, -UR47, URZ ;  /* 0x8000002f3737d290 */ /* 0x000fe4000fffe0ff */
[----:B------:R-:W-:Y:S01]  /*1c20*/  UIMAD.WIDE.U32 UR62, UR25, UR19, UR38 ;  /* 0x00000013193e72a5 */ /* 0x000fe2000f8e0026 */
[----:B------:R-:W-:Y:S01]  /*1c30*/  R2UR UR19, R9 ;  /* 0x00000000091372ca */ /* 0x000fe200000e0000 */
[----:B------:R-:W-:Y:S01]  /*1c40*/  UISETP.GT.U32.AND UP5, UPT, UR47, UR55, UPT ;  /* 0x000000372f00728c */ /* 0x000fe2000bfa4070 */
[----:B------:R-:W-:Y:S01]  /*1c50*/  PRMT R9, RZ, 0x7610, R9 ;  /* 0x00007610ff097816 */ /* 0x000fe20000000009 */
[----:B------:R-:W-:-:S02]  /*1c60*/  @!UP1 UIADD3 UR60, UPT, UPT, -UR60, URZ, URZ ;  /* 0x000000ff3c3c9290 */ /* 0x000fc4000fffe1ff */
[----:B------:R-:W-:Y:S01]  /*1c70*/  UISETP.GE.AND UP1, UPT, UR57, URZ, UPT ;  /* 0x000000ff3900728c */ /* 0x000fe2000bf26270 */
[----:B------:R-:W-:Y:S01]  /*1c80*/  UMOV UR30, UR62 ;  /* 0x0000003e001e7c82 */ /* 0x000fe20008000000 */
[----:B------:R-:W-:Y:S01]  /*1c90*/  UMOV UR25, UR63 ;  /* 0x0000003f00197c82 */ /* 0x000fe20008000000 */
[----:B-1----:R-:W-:Y:S01]  /*1ca0*/  ISETP.LE.U32.AND P0, PT, R2, UR30, PT ;  /* 0x0000001e02007c0c */ /* 0x002fe2000bf03070 */
[----:B------:R-:W-:Y:S01]  /*1cb0*/  IMAD.U32 R2, RZ, RZ, UR25 ;  /* 0x00000019ff027e24 */ /* 0x000fe2000f8e00ff */
[----:B------:R-:W-:Y:S02]  /*1cc0*/  UISETP.NE.AND UP6, UPT, UR33, URZ, UPT ;  /* 0x000000ff2100728c */ /* 0x000fe4000bfc5270 */
[----:B------:R-:W-:Y:S02]  /*1cd0*/  @!UP5 UIADD3 UR55, UPT, UPT, UR55, -UR47, URZ ;  /* 0x8000002f3737d290 */ /* 0x000fe4000fffe0ff */
[----:B------:R-:W-:Y:S01]  /*1ce0*/  UISETP.NE.AND UP5, UPT, UR32, URZ, UPT ;  /* 0x000000ff2000728c */ /* 0x000fe2000bfa5270 */
[----:B------:R-:W-:Y:S01]  /*1cf0*/  ISETP.GE.U32.AND.EX P1, PT, R2, R3, PT, P0 ;  /* 0x000000030200720c */ /* 0x000fe20003f26100 */
[----:B------:R-:W-:Y:S01]  /*1d00*/  @!UP1 UIADD3 UR55, UPT, UPT, -UR55, URZ, URZ ;  /* 0x000000ff37379290 */ /* 0x000fe2000fffe1ff */
[----:B------:R-:W-:Y:S01]  /*1d10*/  PLOP3.LUT P0, PT, PT, PT, PT, 0x80, 0x8 ;  /* 0x000000000008781c */ /* 0x000fe20003f0f070 */
[----:B------:R-:W-:-:S02]  /*1d20*/  USEL UR60, UR52, UR60, !UP6 ;  /* 0x0000003c343c7287 */ /* 0x000fc4000f000000 */
[----:B------:R-:W-:Y:S02]  /*1d30*/  USEL UR55, UR49, UR55, !UP5 ;  /* 0x0000003731377287 */ /* 0x000fe4000e800000 */
[----:B------:R-:W-:Y:S02]  /*1d40*/  UIADD3 UR60, UPT, UPT, UR59, -UR60, URZ ;  /* 0x8000003c3b3c7290 */ /* 0x000fe4000fffe0ff */
[----:B------:R-:W-:Y:S02]  /*1d50*/  UIADD3 UR55, UPT, UPT, UR57, -UR55, URZ ;  /* 0x8000003739377290 */ /* 0x000fe4000fffe0ff */
[----:B------:R-:W-:Y:S02]  /*1d60*/  UIADD3 UR40, UPT, UPT, -UR40, URZ, URZ ;  /* 0x000000ff28287290 */ /* 0x000fe4000fffe1ff */
[----:B------:R-:W-:Y:S02]  /*1d70*/  UIMAD UR62, UR60, UR55, URZ ;  /* 0x000000373c3e72a4 */ /* 0x000fe4000f8e02ff */
[----:B------:R-:W-:Y:S01]  /*1d80*/  USEL UR60, UR55, UR60, !UP4 ;  /* 0x0000003c373c7287 */ /* 0x000fe2000e000000 */
[----:B------:R-:W-:Y:S01]  /*1d90*/  @P0 LOP3.LUT R11, R11, 0x2, RZ, 0xfc, !PT ;  /* 0x000000020b0b0812 */ /* 0x000fe200078efcff */
[----:B------:R-:W-:Y:S01]  /*1da0*/  UIADD3 UR19, UPT, UPT, -UR19, URZ, URZ ;  /* 0x000000ff13137290 */ /* 0x000fe2000fffe1ff */
[----:B------:R-:W-:Y:S01]  /*1db0*/  UMOV UR18, 0xffffffff ;  /* 0xffffffff00127882 */ /* 0x000fe20000000000 */
[----:B------:R-:W-:Y:S01]  /*1dc0*/  UMOV UR41, URZ ;  /* 0x000000ff00297c82 */ /* 0x000fe20008000000 */
[----:B------:R-:W-:-:S02]  /*1dd0*/  UIADD3 UR31, UPT, UPT, UR35, UR31, URZ ;  /* 0x0000001f231f7290 */ /* 0x000fc4000fffe0ff */
[----:B------:R-:W-:Y:S02]  /*1de0*/  USHF.R.S32.HI UR57, URZ, 0x1f, UR62 ;  /* 0x0000001fff397899 */ /* 0x000fe4000801143e */
[----:B------:R-:W-:Y:S02]  /*1df0*/  USHF.R.S32.HI UR55, URZ, 0x1f, UR60 ;  /* 0x0000001fff377899 */ /* 0x000fe4000801143c */
[----:B--2---:R-:W-:Y:S02]  /*1e00*/  UIMAD UR40, UR56, UR40, UR42 ;  /* 0x00000028382872a4 */ /* 0x004fe4000f8e022a */
[----:B---3--:R-:W-:Y:S01]  /*1e10*/  UIMAD UR19, UR54, UR19, UR58 ;  /* 0x00000013361372a4 */ /* 0x008fe2000f8e023a */
[----:B------:R-:W-:Y:S11]  /*1e20*/  BRA.U UP0, `(.L_x_12) ;  /* 0x0000000100347547 */ /* 0x000ff6000b800000 */
[----:B------:R-:W-:Y:S02]  /*1e30*/  UISETP.NE.AND UP0, UPT, UR21, 0x4, UPT ;  /* 0x000000041500788c */ /* 0x000fe4000bf05270 */
[----:B------:R-:W-:-:S04]  /*1e40*/  UISETP.NE.AND UP1, UPT, UR19, URZ, UPT ;  /* 0x000000ff1300728c */ /* 0x000fc8000bf25270 */
[----:B------:R-:W-:Y:S01]  /*1e50*/  PLOP3.LUT P0, PT, PT, PT, UP0, 0x80, 0x8 ;  /* 0x000000000008781c */ /* 0x000fe20003f0f008 */
[----:B------:R-:W-:-:S04]  /*1e60*/  UISETP.LT.U32.OR UP1, UPT, UR40, 0x2, !UP1 ;  /* 0x000000022800788c */ /* 0x000fc8000cf21470 */
[----:B------:R-:W-:Y:S01]  /*1e70*/  @UP0 ULOP3.LUT UR40, UR40, 0xfffffffe, URZ, 0xc0, !UPT ;  /* 0xfffffffe28280892 */ /* 0x000fe2000f8ec0ff */
[----:B------:R-:W-:Y:S01]  /*1e80*/  @UP0 UMOV UR19, 0x3 ;  /* 0x0000000300130882 */ /* 0x000fe20000000000 */
[----:B------:R-:W-:Y:S02]  /*1e90*/  USEL UR56, URZ, 0x1, !UP1 ;  /* 0x00000001ff387887 */ /* 0x000fe4000c800000 */
[----:B------:R-:W-:Y:S02]  /*1ea0*/  @UP0 USHF.L.U32 UR19, UR19, UR40, URZ ;  /* 0x0000002813130299 */ /* 0x000fe400080006ff */
[----:B------:R-:W-:-:S04]  /*1eb0*/  USEL UR54, URZ, 0x2, !UP1 ;  /* 0x00000002ff367887 */ /* 0x000fc8000c800000 */
[----:B------:R-:W-:Y:S01]  /*1ec0*/  UIADD3 UR54, UPT, UPT, UR56, UR54, URZ ;  /* 0x0000003638367290 */ /* 0x000fe2000fffe0ff */
[----:B------:R-:W-:-:S05]  /*1ed0*/  @P0 IMAD.U32 R2, RZ, RZ, UR19 ;  /* 0x00000013ff020e24 */ /* 0x000fca000f8e00ff */
[----:B------:R-:W-:Y:S01]  /*1ee0*/  IMAD.U32 R10, RZ, RZ, UR54 ;  /* 0x00000036ff0a7e24 */ /* 0x000fe2000f8e00ff */
[----:B------:R-:W-:-:S07]  /*1ef0*/  @P0 PRMT R9, R2, 0x7610, R9 ;  /* 0x0000761002090816 */ /* 0x000fce0000000009 */
.L_x_12:
[----:B------:R-:W-:Y:S01]  /*1f00*/  UMOV UR63, UR57 ;  /* 0x00000039003f7c82 */ /* 0x000fe20008000000 */
[----:B------:R-:W-:Y:S01]  /*1f10*/  UMOV UR61, UR55 ;  /* 0x00000037003d7c82 */ /* 0x000fe20008000000 */
[----:B------:R-:W-:Y:S01]  /*1f20*/  IMAD.U32 R14, RZ, RZ, UR62 ;  /* 0x0000003eff0e7e24 */ /* 0x000fe2000f8e00ff */
[----:B------:R-:W-:Y:S01]  /*1f30*/  MOV R12, UR60 ;  /* 0x0000003c000c7c02 */ /* 0x000fe20008000f00 */
[----:B------:R-:W-:Y:S01]  /*1f40*/  IMAD.U32 R15, RZ, RZ, UR63 ;  /* 0x0000003fff0f7e24 */ /* 0x000fe2000f8e00ff */
[----:B------:R-:W-:Y:S01]  /*1f50*/  MOV R13, UR61 ;  /* 0x0000003d000d7c02 */ /* 0x000fe20008000f00 */
[----:B------:R-:W-:Y:S01]  /*1f60*/  UMOV UR40, URZ ;  /* 0x000000ff00287c82 */ /* 0x000fe20008000000 */
[----:B------:R-:W-:Y:S01]  /*1f70*/  UMOV UR19, 0xffffffff ;  /* 0xffffffff00137882 */ /* 0x000fe20000000000 */
[----:B------:R-:W-:Y:S05]  /*1f80*/  @P1 BRA P3, `(.L_x_13) ;  /* 0x0000001400f01947 */ /* 0x000fea0001800000 */
[----:B------:R-:W-:Y:S01]  /*1f90*/  IMAD.U32 R3, RZ, RZ, UR25 ;  /* 0x00000019ff037e24 */ /* 0x000fe2000f8e00ff */
[----:B------:R-:W-:Y:S01]  /*1fa0*/  ISETP.LE.U32.AND P0, PT, R14, UR30, PT ;  /* 0x0000001e0e007c0c */ /* 0x000fe2000bf03070 */
[----:B------:R-:W-:Y:S01]  /*1fb0*/  UMOV UR41, URZ ;  /* 0x000000ff00297c82 */ /* 0x000fe20008000000 */
[----:B------:R-:W-:Y:S01]  /*1fc0*/  UMOV UR40, URZ ;  /* 0x000000ff00287c82 */ /* 0x000fe20008000000 */
[----:B------:R-:W-:Y:S01]  /*1fd0*/  IMAD.MOV.U32 R21, RZ, RZ, RZ ;  /* 0x000000ffff157224 */ /* 0x000fe200078e00ff */
[----:B------:R-:W-:-:S13]  /*1fe0*/  ISETP.GE.U32.AND.EX P0, PT, R3, R15, PT, P0 ;  /* 0x0000000f0300720c */ /* 0x000fda0003f06100 */
[----:B------:R-:W-:Y:S05]  /*1ff0*/  @!P0 BRA `(.L_x_14) ;  /* 0x0000001000b48947 */ /* 0x000fea0003800000 */
[----:B------:R-:W-:Y:S02]  /*2000*/  VIADD R2, R8, 0x20 ;  /* 0x0000002008027836 */ /* 0x000fe40000000000 */
[----:B------:R-:W-:Y:S02]  /*2010*/  IMAD.MOV.U32 R15, RZ, RZ, R8 ;  /* 0x000000ffff0f7224 */ /* 0x000fe400078e0008 */
[----:B-----5:R-:W-:Y:S01]  /*2020*/  IMAD.MOV.U32 R16, RZ, RZ, R7 ;  /* 0x000000ffff107224 */ /* 0x020fe200078e0007 */
[----:B------:R-:W-:Y:S02]  /*2030*/  ISETP.GE.AND P0, PT, R2, UR45, PT ;  /* 0x0000002d02007c0c */ /* 0x000fe4000bf06270 */
[----:B------:R-:W-:-:S11]  /*2040*/  MOV R2, R6 ;  /* 0x0000000600027202 */ /* 0x000fd60000000f00 */
[----:B------:R-:W1:Y:S01]  /*2050*/  @!P0 LDC.64 R20, c[0x0][0xbf0] ;  /* 0x0002fc00ff148b82 */ /* 0x000e620000000a00 */
[----:B------:R-:W-:Y:S02]  /*2060*/  UIADD3 UR19, UP1, UPT, UR10, -0x1, URZ ;  /* 0xffffffff0a137890 */ /* 0x000fe4000ff3e0ff */
[----:B------:R-:W-:Y:S01]  /*2070*/  UIADD3 UR12, UP0, UPT, UR12, -0x1, URZ ;  /* 0xffffffff0c0c7890 */ /* 0x000fe2000ff1e0ff */
[----:B------:R-:W-:Y:S01]  /*2080*/  BSSY.RECONVERGENT B0, `(.L_x_15) ;  /* 0x0000051000007945 */ /* 0x000fe20003800200 */
[----:B------:R-:W-:Y:S01]  /*2090*/  UIADD3.X UR40, UPT, UPT, UR11, -0x1, URZ, UP1, !UPT ;  /* 0xffffffff0b287890 */ /* 0x000fe20008ffe4ff */
[----:B-1----:R-:W-:-:S05]  /*20a0*/  @!P0 IMAD.WIDE.U32 R20, R15, 0xc, R20 ;  /* 0x0000000c0f148825 */ /* 0x002fca00078e0014 */
[----:B------:R1:W5:Y:S04]  /*20b0*/  @!P0 LDG.E R6, desc[UR50][R20.64+0x180] ;  /* 0x0001803214068981 */ /* 0x000368000c1e1900 */
[----:B------:R1:W5:Y:S01]  /*20c0*/  @!P0 LDG.E R7, desc[UR50][R20.64+0x184] ;  /* 0x0001843214078981 */ /* 0x000362000c1e1900 */
[----:B------:R-:W-:Y:S01]  /*20d0*/  ISETP.GE.AND P0, PT, R15, UR45, PT ;  /* 0x0000002d0f007c0c */ /* 0x000fe2000bf06270 */
[----:B------:R-:W-:Y:S01]  /*20e0*/  UIADD3.X UR13, UPT, UPT, UR13, -0x1, URZ, UP0, !UPT ;  /* 0xffffffff0d0d7890 */ /* 0x000fe200087fe4ff */
[----:B------:R-:W-:Y:S01]  /*20f0*/  HFMA2 R17, -RZ, RZ, 0, 0 ;  /* 0x00000000ff117431 */ /* 0x000fe200000001ff */
[----:B------:R-:W-:-:S10]  /*2100*/  MOV R18, 0x7fffffff ;  /* 0x7fffffff00127802 */ /* 0x000fd40000000f00 */
[----:B------:R-:W-:Y:S05]  /*2110*/  @P0 BRA `(.L_x_16) ;  /* 0x00000004001c0947 */ /* 0x000fea0003800000 */
[----:B------:R-:W-:Y:S01]  /*2120*/  IADD3 R3, P1, PT, R2, UR12, RZ ;  /* 0x0000000c02037c10 */ /* 0x000fe2000ff3e0ff */
[----:B------:R-:W-:Y:S01]  /*2130*/  UIADD3 UR10, UPT, UPT, URZ, -UR65, URZ ;  /* 0x80000041ff0a7290 */ /* 0x000fe2000fffe0ff */
[----:B------:R-:W-:Y:S01]  /*2140*/  IADD3 R14, P0, PT, R16, UR19, RZ ;  /* 0x00000013100e7c10 */ /* 0x000fe2000ff1e0ff */
[----:B------:R-:W-:Y:S01]  /*2150*/  UMOV UR54, URZ ;  /* 0x000000ff00367c82 */ /* 0x000fe20008000000 */
[----:B------:R-:W-:Y:S01]  /*2160*/  LEA.HI.X.SX32 R2, R2, UR13, 0x1, P1 ;  /* 0x0000000d02027c11 */ /* 0x000fe200088f0eff */
[----:B------:R-:W-:Y:S01]  /*2170*/  UIMAD UR10, UR10, UR48, URZ ;  /* 0x000000300a0a72a4 */ /* 0x000fe2000f8e02ff */
[----:B------:R-:W-:Y:S01]  /*2180*/  IADD3 R22, P1, PT, R3, UR9, RZ ;  /* 0x0000000903167c10 */ /* 0x000fe2000ff3e0ff */
[----:B------:R-:W-:Y:S01]  /*2190*/  UMOV UR55, UR65 ;  /* 0x0000004100377c82 */ /* 0x000fe20008000000 */
[----:B------:R-:W-:Y:S01]  /*21a0*/  LEA.HI.X.SX32 R13, R16, UR40, 0x1, P0 ;  /* 0x00000028100d7c11 */ /* 0x000fe200080f0eff */
[----:B------:R-:W-:Y:S01]  /*21b0*/  UIMAD.WIDE.U32 UR10, UR65, UR10, UR54 ;  /* 0x0000000a410a72a5 */ /* 0x000fe2000f8e0036 */
[----:B------:R-:W-:Y:S01]  /*21c0*/  IADD3 R17, P0, PT, R14, UR7, RZ ;  /* 0x000000070e117c10 */ /* 0x000fe2000ff1e0ff */
[----:B------:R-:W-:-:S04]  /*21d0*/  IMAD.X R12, RZ, RZ, R2, P1 ;  /* 0x000000ffff0c7224 */ /* 0x000fc800008e0602 */
[----:B-1----:R-:W-:-:S04]  /*21e0*/  IMAD.WIDE.U32 R20, R12, UR14, RZ ;  /* 0x0000000e0c147c25 */ /* 0x002fc8000f8e00ff */
[----:B------:R-:W-:Y:S02]  /*21f0*/  IMAD.X R16, RZ, RZ, R13, P0 ;  /* 0x000000ffff107224 */ /* 0x000fe400000e060d */
[----:B------:R-:W-:-:S04]  /*2200*/  IMAD.WIDE.U32 R20, P1, R22, UR15, R20 ;  /* 0x0000000f16147c25 */ /* 0x000fc8000f820014 */
[----:B------:R-:W-:-:S04]  /*2210*/  IMAD.WIDE.U32 R18, R16, UR4, RZ ;  /* 0x0000000410127c25 */ /* 0x000fc8000f8e00ff */
[----:B------:R-:W-:-:S04]  /*2220*/  IMAD.WIDE.U32 R22, R22, UR14, RZ ;  /* 0x0000000e16167c25 */ /* 0x000fc8000f8e00ff */
[----:B------:R-:W-:-:S04]  /*2230*/  IMAD.WIDE.U32 R18, P0, R17, UR5, R18 ;  /* 0x0000000511127c25 */ /* 0x000fc8000f800012 */
[----:B------:R-:W-:-:S04]  /*2240*/  IMAD.WIDE.U32 R24, R17, UR4, RZ ;  /* 0x0000000411187c25 */ /* 0x000fc8000f8e00ff */
[----:B------:R-:W-:Y:S01]  /*2250*/  IMAD.X R27, RZ, RZ, RZ, P1 ;  /* 0x000000ffff1b7224 */ /* 0x000fe200008e06ff */
[----:B------:R-:W-:Y:S01]  /*2260*/  IADD3 RZ, P1, PT, R23, R20, RZ ;  /* 0x0000001417ff7210 */ /* 0x000fe20007f3e0ff */
[----:B------:R-:W-:Y:S02]  /*2270*/  IMAD.MOV.U32 R26, RZ, RZ, R21 ;  /* 0x000000ffff1a7224 */ /* 0x000fe400078e0015 */
[----:B------:R-:W-:Y:S01]  /*2280*/  IMAD.X R23, RZ, RZ, RZ, P0 ;  /* 0x000000ffff177224 */ /* 0x000fe200000e06ff */
[----:B------:R-:W-:Y:S01]  /*2290*/  IADD3 RZ, P0, PT, R25, R18, RZ ;  /* 0x0000001219ff7210 */ /* 0x000fe20007f1e0ff */
[----:B------:R-:W-:Y:S01]  /*22a0*/  IMAD.WIDE.U32.X R26, R12, UR15, R26, P1 ;  /* 0x0000000f0c1a7c25 */ /* 0x000fe200088e041a */
[----:B------:R-:W-:-:S03]  /*22b0*/  PLOP3.LUT P1, PT, PT, PT, UP3, 0x80, 0x8 ;  /* 0x000000000008781c */ /* 0x000fc60003f2f038 */
[----:B------:R-:W-:Y:S01]  /*22c0*/  IMAD.MOV.U32 R22, RZ, RZ, R19 ;  /* 0x000000ffff167224 */ /* 0x000fe200078e0013 */
[----:B------:R-:W-:Y:S02]  /*22d0*/  SEL R3, R3, R26, !P1 ;  /* 0x0000001a03037207 */ /* 0x000fe40004800000 */
[----:B------:R-:W-:Y:S01]  /*22e0*/  SEL R2, R2, R27, !P1 ;  /* 0x0000001b02027207 */ /* 0x000fe20004800000 */
[----:B------:R-:W-:Y:S01]  /*22f0*/  IMAD.WIDE.U32.X R16, R16, UR5, R22, P0 ;  /* 0x0000000510107c25 */ /* 0x000fe200080e0416 */
[----:B------:R-:W-:Y:S02]  /*2300*/  PLOP3.LUT P0, PT, PT, PT, UP2, 0x80, 0x8 ;  /* 0x000000000008781c */ /* 0x000fe40003f0f028 */
[----:B------:R-:W-:Y:S02]  /*2310*/  SHF.R.U64 R2, R3, UR8, R2 ;  /* 0x0000000803027c19 */ /* 0x000fe40008001202 */
[----:B------:R-:W-:Y:S02]  /*2320*/  SEL R14, R14, R16, !P0 ;  /* 0x000000100e0e7207 */ /* 0x000fe40004000000 */
[----:B------:R-:W-:-:S02]  /*2330*/  SEL R13, R13, R17, !P0 ;  /* 0x000000110d0d7207 */ /* 0x000fc40004000000 */
[----:B------:R-:W-:Y:S02]  /*2340*/  IADD3 R12, PT, PT, R5, -0x1, R2 ;  /* 0xffffffff050c7810 */ /* 0x000fe40007ffe002 */
[----:B------:R-:W-:Y:S02]  /*2350*/  SHF.R.U64 R3, R14, UR6, R13 ;  /* 0x000000060e037c19 */ /* 0x000fe4000800120d */
[----:B------:R-:W-:Y:S02]  /*2360*/  IABS R2, R5 ;  /* 0x0000000500027213 */ /* 0x000fe40000000000 */
[----:B------:R-:W-:Y:S02]  /*2370*/  IADD3 R3, PT, PT, R4, -0x1, R3 ;  /* 0xffffffff04037810 */ /* 0x000fe40007ffe003 */
[----:B------:R-:W-:Y:S01]  /*2380*/  IABS R17, R12 ;  /* 0x0000000c00117213 */ /* 0x000fe20000000000 */
[----:B------:R-:W-:Y:S01]  /*2390*/  IMAD.MOV R2, RZ, RZ, -R2 ;  /* 0x000000ffff027224 */ /* 0x000fe200078e0a02 */
[----:B------:R-:W-:-:S02]  /*23a0*/  IABS R13, R3 ;  /* 0x00000003000d7213 */ /* 0x000fc40000000000 */
[----:B------:R-:W-:Y:S01]  /*23b0*/  ISETP.GE.AND P4, PT, R12, RZ, PT ;  /* 0x000000ff0c00720c */ /* 0x000fe20003f86270 */
[----:B------:R-:W-:Y:S01]  /*23c0*/  IMAD.HI.U32 R16, R17, UR11, RZ ;  /* 0x0000000b11107c27 */ /* 0x000fe2000f8e00ff */
[----:B------:R-:W-:-:S03]  /*23d0*/  ISETP.GE.AND P3, PT, R3, RZ, PT ;  /* 0x000000ff0300720c */ /* 0x000fc60003f66270 */
[----:B------:R-:W-:-:S04]  /*23e0*/  IMAD.HI.U32 R14, R13, UR53, RZ ;  /* 0x000000350d0e7c27 */ /* 0x000fc8000f8e00ff */
[----:B------:R-:W-:Y:S02]  /*23f0*/  IMAD R2, R16, R2, R17 ;  /* 0x0000000210027224 */ /* 0x000fe400078e0211 */
[----:B------:R-:W-:Y:S02]  /*2400*/  IMAD R17, R14, UR46, R13 ;  /* 0x0000002e0e117c24 */ /* 0x000fe4000f8e020d */
[----:B------:R-:W-:Y:S01]  /*2410*/  IMAD.U32 R13, RZ, RZ, UR52 ;  /* 0x00000034ff0d7e24 */ /* 0x000fe2000f8e00ff */
[----:B------:R-:W-:Y:S02]  /*2420*/  ISETP.LT.U32.AND P1, PT, R2, UR48, PT ;  /* 0x0000003002007c0c */ /* 0x000fe4000bf21070 */
[----:B------:R-:W-:-:S11]  /*2430*/  ISETP.LT.U32.AND P0, PT, R17, UR47, PT ;  /* 0x0000002f11007c0c */ /* 0x000fd6000bf01070 */
[----:B------:R-:W-:Y:S02]  /*2440*/  @!P1 VIADD R2, R2, -UR48 ;  /* 0x8000003002029c36 */ /* 0x000fe40008000000 */
[----:B------:R-:W-:-:S03]  /*2450*/  @!P0 VIADD R17, R17, -UR47 ;  /* 0x8000002f11118c36 */ /* 0x000fc60008000000 */
[----:B------:R-:W-:Y:S02]  /*2460*/  ISETP.LT.U32.AND P1, PT, R2, UR48, PT ;  /* 0x0000003002007c0c */ /* 0x000fe4000bf21070 */
[----:B------:R-:W-:-:S11]  /*2470*/  ISETP.LT.U32.AND P0, PT, R17, UR47, PT ;  /* 0x0000002f11007c0c */ /* 0x000fd6000bf01070 */
[----:B------:R-:W-:Y:S01]  /*2480*/  @!P1 VIADD R2, R2, -UR48 ;  /* 0x8000003002029c36 */ /* 0x000fe20008000000 */
[----:B------:R-:W-:Y:S01]  /*2490*/  PLOP3.LUT P1, PT, PT, PT, UP6, 0x80, 0x8 ;  /* 0x000000000008781c */ /* 0x000fe20003f2f068 */
[----:B------:R-:W-:Y:S01]  /*24a0*/  @!P0 VIADD R17, R17, -UR47 ;  /* 0x8000002f11118c36 */ /* 0x000fe20008000000 */
[----:B------:R-:W-:Y:S01]  /*24b0*/  PLOP3.LUT P0, PT, PT, PT, UP5, 0x80, 0x8 ;  /* 0x000000000008781c */ /* 0x000fe20003f0f058 */
[----:B------:R-:W-:Y:S02]  /*24c0*/  IMAD.MOV.U32 R14, RZ, RZ, R2 ;  /* 0x000000ffff0e7224 */ /* 0x000fe400078e0002 */
[----:B------:R-:W-:Y:S02]  /*24d0*/  IMAD.U32 R2, RZ, RZ, UR49 ;  /* 0x00000031ff027e24 */ /* 0x000fe4000f8e00ff */
[----:B------:R-:W-:Y:S02]  /*24e0*/  @!P4 IMAD.MOV R14, RZ, RZ, -R14 ;  /* 0x000000ffff0ec224 */ /* 0x000fe400078e0a0e */
[----:B------:R-:W-:-:S03]  /*24f0*/  @!P3 IMAD.MOV R17, RZ, RZ, -R17 ;  /* 0x000000ffff11b224 */ /* 0x000fc600078e0a11 */
[----:B------:R-:W-:Y:S02]  /*2500*/  SEL R13, R13, R14, !P1 ;  /* 0x0000000e0d0d7207 */ /* 0x000fe40004800000 */
[----:B------:R-:W-:Y:S02]  /*2510*/  SEL R2, R2, R17, !P0 ;  /* 0x0000001102027207 */ /* 0x000fe40004000000 */
[----:B------:R-:W-:Y:S01]  /*2520*/  PLOP3.LUT P0, PT, PT, PT, UP4, 0x80, 0x8 ;  /* 0x000000000008781c */ /* 0x000fe20003f0f048 */
[----:B------:R-:W-:Y:S02]  /*2530*/  IMAD.IADD R13, R12, 0x1, -R13 ;  /* 0x000000010c0d7824 */ /* 0x000fe400078e0a0d */
[----:B------:R-:W-:-:S04]  /*2540*/  IMAD.IADD R2, R3, 0x1, -R2 ;  /* 0x0000000103027824 */ /* 0x000fc800078e0a02 */
[----:B------:R-:W-:Y:S01]  /*2550*/  IMAD R18, R13, R2, RZ ;  /* 0x000000020d127224 */ /* 0x000fe200078e02ff */
[----:B------:R-:W-:-:S04]  /*2560*/  SEL R12, R2, R13, !P0 ;  /* 0x0000000d020c7207 */ /* 0x000fc80004000000 */
[----:B------:R-:W-:Y:S02]  /*2570*/  SHF.R.S32.HI R13, RZ, 0x1f, R12 ;  /* 0x0000001fff0d7819 */ /* 0x000fe4000001140c */
[----:B------:R-:W-:Y:S02]  /*2580*/  SHF.R.S32.HI R17, RZ, 0x1f, R18 ;  /* 0x0000001fff117819 */ /* 0x000fe40000011412 */
.L_x_16:
[----:B------:R-:W-:Y:S05]  /*2590*/  BSYNC.RECONVERGENT B0 ;  /* 0x0000000000007941 */ /* 0x000fea0003800200 */
.L_x_15:
[----:B------:R-:W2:Y:S01]  /*25a0*/  SHFL.UP PT, R3, R18, 0x1, RZ ;  /* 0x0420000012037989 */ /* 0x000ea200000e00ff */
[C---:B------:R-:W-:Y:S02]  /*25b0*/  ISETP.NE.AND P6, PT, R8.reuse, RZ, PT ;  /* 0x000000ff0800720c */ /* 0x040fe40003fc5270 */
[C---:B------:R-:W-:Y:S01]  /*25c0*/  ISETP.GE.U32.AND P1, PT, R8.reuse, 0x2, PT ;  /* 0x000000020800780c */ /* 0x040fe20003f26070 */
[----:B------:R-:W3:Y:S01]  /*25d0*/  SHFL.UP PT, R2, R17, 0x1, RZ ;  /* 0x0420000011027989 */ /* 0x000ee200000e00ff */
[C---:B------:R-:W-:Y:S02]  /*25e0*/  ISETP.GE.U32.AND P3, PT, R8.reuse, 0x4, PT ;  /* 0x000000040800780c */ /* 0x040fe40003f66070 */
[C---:B------:R-:W-:Y:S02]  /*25f0*/  ISETP.GE.U32.AND P4, PT, R8.reuse, 0x8, PT ;  /* 0x000000080800780c */ /* 0x040fe40003f86070 */
[----:B------:R-:W-:Y:S02]  /*2600*/  ISETP.GE.U32.AND P5, PT, R8, 0x10, PT ;  /* 0x000000100800780c */ /* 0x000fe40003fa6070 */
[----:B--2---:R-:W-:-:S02]  /*2610*/  SEL R3, R3, RZ, P6 ;  /* 0x000000ff03037207 */ /* 0x004fc40003000000 */
[----:B---3--:R-:W-:Y:S02]  /*2620*/  SEL R2, R2, RZ, P6 ;  /* 0x000000ff02027207 */ /* 0x008fe40003000000 */
[----:B------:R-:W-:-:S05]  /*2630*/  IADD3 R3, P0, PT, R3, R18, RZ ;  /* 0x0000001203037210 */ /* 0x000fca0007f1e0ff */
[----:B------:R-:W-:Y:S01]  /*2640*/  IMAD.X R2, R2, 0x1, R17, P0 ;  /* 0x0000000102027824 */ /* 0x000fe200000e0611 */
[----:B------:R-:W2:Y:S04]  /*2650*/  SHFL.UP PT, R14, R3, 0x2, RZ ;  /* 0x04400000030e7989 */ /* 0x000ea800000e00ff */
[----:B------:R-:W3:Y:S01]  /*2660*/  SHFL.UP PT, R16, R2, 0x2, RZ ;  /* 0x0440000002107989 */ /* 0x000ee200000e00ff */
[----:B--2---:R-:W-:-:S04]  /*2670*/  SEL R14, R14, RZ, P1 ;  /* 0x000000ff0e0e7207 */ /* 0x004fc80000800000 */
[----:B------:R-:W-:Y:S02]  /*2680*/  IADD3 R14, P0, PT, R14, R3, RZ ;  /* 0x000000030e0e7210 */ /* 0x000fe40007f1e0ff */
[----:B---3--:R-:W-:-:S05]  /*2690*/  SEL R19, R16, RZ, P1 ;  /* 0x000000ff10137207 */ /* 0x008fca0000800000 */
[----:B------:R-:W-:Y:S02]  /*26a0*/  IMAD.X R16, R19, 0x1, R2, P0 ;  /* 0x0000000113107824 */ /* 0x000fe400000e0602 */
[----:B------:R-:W2:Y:S04]  /*26b0*/  SHFL.UP PT, R19, R14, 0x4, RZ ;  /* 0x048000000e137989 */ /* 0x000ea800000e00ff */
[----:B-1----:R-:W1:Y:S01]  /*26c0*/  SHFL.UP PT, R20, R16, 0x4, RZ ;  /* 0x0480000010147989 */ /* 0x002e6200000e00ff */
[----:B--2---:R-:W-:-:S04]  /*26d0*/  SEL R19, R19, RZ, P3 ;  /* 0x000000ff13137207 */ /* 0x004fc80001800000 */
[----:B------:R-:W-:Y:S02]  /*26e0*/  IADD3 R19, P0, PT, R19, R14, RZ ;  /* 0x0000000e13137210 */ /* 0x000fe40007f1e0ff */
[----:B-1----:R-:W-:-:S03]  /*26f0*/  SEL R3, R20, RZ, P3 ;  /* 0x000000ff14037207 */ /* 0x002fc60001800000 */
[----:B------:R-:W1:Y:S02]  /*2700*/  SHFL.UP PT, R20, R19, 0x8, RZ ;  /* 0x0500000013147989 */ /* 0x000e6400000e00ff */
[----:B------:R-:W-:-:S05]  /*2710*/  IMAD.X R2, R3, 0x1, R16, P0 ;  /* 0x0000000103027824 */ /* 0x000fca00000e0610 */
[----:B------:R-:W2:Y:S01]  /*2720*/  SHFL.UP PT, R3, R2, 0x8, RZ ;  /* 0x0500000002037989 */ /* 0x000ea200000e00ff */
[----:B-1----:R-:W-:-:S04]  /*2730*/  SEL R20, R20, RZ, P4 ;  /* 0x000000ff14147207 */ /* 0x002fc80002000000 */
[----:B------:R-:W-:Y:S02]  /*2740*/  IADD3 R14, P0, PT, R20, R19, RZ ;  /* 0x00000013140e7210 */ /* 0x000fe40007f1e0ff */
[----:B--2---:R-:W-:-:S03]  /*2750*/  SEL R3, R3, RZ, P4 ;  /* 0x000000ff03037207 */ /* 0x004fc60002000000 */
[----:B------:R-:W1:Y:S02]  /*2760*/  SHFL.UP PT, R21, R14, 0x10, RZ ;  /* 0x060000000e157989 */ /* 0x000e6400000e00ff */
[----:B------:R-:W-:-:S05]  /*2770*/  IMAD.X R16, R3, 0x1, R2, P0 ;  /* 0x0000000103107824 */ /* 0x000fca00000e0602 */
[----:B------:R-:W2:Y:S01]  /*2780*/  SHFL.UP PT, R3, R16, 0x10, RZ ;  /* 0x0600000010037989 */ /* 0x000ea200000e00ff */
[----:B-1----:R-:W-:-:S04]  /*2790*/  SEL R21, R21, RZ, P5 ;  /* 0x000000ff15157207 */ /* 0x002fc80002800000 */
[----:B------:R-:W-:Y:S02]  /*27a0*/  IADD3 R21, P0, PT, R21, R14, RZ ;  /* 0x0000000e15157210 */ /* 0x000fe40007f1e0ff */
[----:B--2---:R-:W-:-:S05]  /*27b0*/  SEL R3, R3, RZ, P5 ;  /* 0x000000ff03037207 */ /* 0x004fca0002800000 */
[----:B------:R-:W-:Y:S01]  /*27c0*/  IMAD.X R20, R3, 0x1, R16, P0 ;  /* 0x0000000103147824 */ /* 0x000fe200000e0610 */
[----:B------:R-:W-:Y:S01]  /*27d0*/  ISETP.LE.U32.AND P0, PT, R21, UR30, PT ;  /* 0x0000001e15007c0c */ /* 0x000fe2000bf03070 */
[----:B------:R-:W-:Y:S02]  /*27e0*/  IMAD.U32 R3, RZ, RZ, UR25 ;  /* 0x00000019ff037e24 */ /* 0x000fe4000f8e00ff */
[----:B------:R-:W-:Y:S02]  /*27f0*/  IMAD.MOV.U32 R16, RZ, RZ, R21 ;  /* 0x000000ffff107224 */ /* 0x000fe400078e0015 */
[----:B------:R-:W-:Y:S01]  /*2800*/  IMAD.MOV.U32 R19, RZ, RZ, R20 ;  /* 0x000000ffff137224 */ /* 0x000fe200078e0014 */
[----:B------:R-:W-:Y:S02]  /*2810*/  ISETP.GE.U32.AND.EX P0, PT, R3, R20, PT, P0 ;  /* 0x000000140300720c */ /* 0x000fe40003f06100 */
[----:B------:R-:W-:-:S11]  /*2820*/  CS2R R2, SRZ ;  /* 0x0000000000027805 */ /* 0x000fd6000001ff00 */
[----:B------:R-:W-:-:S04]  /*2830*/  VOTE.ANY R22, PT, !P0 ;  /* 0x0000000000167806 */ /* 0x000fc800040e0100 */
[----:B------:R-:W-:-:S13]  /*2840*/  ISETP.NE.AND P0, PT, R22, RZ, PT ;  /* 0x000000ff1600720c */ /* 0x000fda0003f05270 */
[----:B------:R-:W-:Y:S05]  /*2850*/  @P0 BRA `(.L_x_17) ;  /* 0x0000000800500947 */ /* 0x000fea0003800000 */
[----:B------:R-:W1:Y:S01]  /*2860*/  LDC R14, c[0x0][0xbe0] ;  /* 0x0002f800ff0e7b82 */ /* 0x000e620000000800 */
[----:B------:R-:W-:Y:S01]  /*2870*/  LOP3.LUT R11, R11, 0xfffffffe, RZ, 0xc0, !PT ;  /* 0xfffffffe0b0b7812 */ /* 0x000fe200078ec0ff */
[----:B------:R-:W2:Y:S01]  /*2880*/  LDCU UR45, c[0x0][0xbe8] ;  /* 0x00017d00ff2d77ac */ /* 0x000ea20008000800 */
[----:B------:R-:W3:Y:S01]  /*2890*/  LDCU.64 UR10, c[0x0][0xba8] ;  /* 0x00017500ff0a77ac */ /* 0x000ee20008000a00 */
[----:B------:R-:W4:Y:S01]  /*28a0*/  LDCU.64 UR8, c[0x0][0xbb0] ;  /* 0x00017600ff0877ac */ /* 0x000f220008000a00 */
[----:B------:R-:W1:Y:S02]  /*28b0*/  LDCU.128 UR4, c[0x0][0xbc0] ;  /* 0x00017800ff0477ac */ /* 0x000e640008000c00 */
[----:B-1----:R-:W-:-:S13]  /*28c0*/  ISETP.NE.AND P0, PT, R14, 0x1, PT ;  /* 0x000000010e00780c */ /* 0x002fda0003f05270 */
[----:B--234-:R-:W-:-:S07]  /*28d0*/  @P0 LOP3.LUT R11, R11, 0x1, RZ, 0xfc, !PT ;  /* 0x000000010b0b0812 */ /* 0x01cfce00078efcff */
.L_x_20:
[C---:B------:R-:W-:Y:S01]  /*28e0*/  VIADD R2, R15.reuse, 0x40 ;  /* 0x000000400f027836 */ /* 0x040fe20000000000 */
[----:B-----5:R-:W-:Y:S01]  /*28f0*/  MOV R19, R6 ;  /* 0x0000000600137202 */ /* 0x020fe20000000f00 */
[----:B------:R-:W-:Y:S02]  /*2900*/  VIADD R15, R15, 0x20 ;  /* 0x000000200f0f7836 */ /* 0x000fe40000000000 */
[----:B------:R-:W-:Y:S01]  /*2910*/  IMAD.MOV.U32 R16, RZ, RZ, R7 ;  /* 0x000000ffff107224 */ /* 0x000fe200078e0007 */
[----:B------:R-:W-:-:S13]  /*2920*/  ISETP.GE.AND P0, PT, R2, UR45, PT ;  /* 0x0000002d02007c0c */ /* 0x000fda000bf06270 */
[----:B------:R-:W1:Y:S01]  /*2930*/  @!P0 LDC.64 R22, c[0x0][0xbf0] ;  /* 0x0002fc00ff168b82 */ /* 0x000e620000000a00 */
[----:B------:R2:W3:Y:S01]  /*2940*/  SHFL.IDX PT, R2, R20, 0x1f, 0x1f ;  /* 0x03e01f0014027f89 */ /* 0x0004e200000e0000 */
[----:B------:R-:W-:Y:S01]  /*2950*/  BSSY.RECONVERGENT B0, `(.L_x_18) ;  /* 0x000005e000007945 */ /* 0x000fe20003800200 */
[----:B------:R-:W-:Y:S02]  /*2960*/  HFMA2 R17, -RZ, RZ, 0, 0 ;  /* 0x00000000ff117431 */ /* 0x000fe400000001ff */
[----:B------:R2:W4:Y:S01]  /*2970*/  SHFL.IDX PT, R3, R21, 0x1f, 0x1f ;  /* 0x03e01f0015037f89 */ /* 0x00052200000e0000 */
[----:B-1----:R-:W-:-:S05]  /*2980*/  @!P0 IMAD.WIDE.U32 R22, R15, 0xc, R22 ;  /* 0x0000000c0f168825 */ /* 0x002fca00078e0016 */
[----:B------:R2:W5:Y:S04]  /*2990*/  @!P0 LDG.E R6, desc[UR50][R22.64+0x180] ;  /* 0x0001803216068981 */ /* 0x000568000c1e1900 */
[----:B------:R2:W5:Y:S01]  /*29a0*/  @!P0 LDG.E R7, desc[UR50][R22.64+0x184] ;  /* 0x0001843216078981 */ /* 0x000562000c1e1900 */
[----:B------:R-:W-:Y:S02]  /*29b0*/  ISETP.GE.AND P0, PT, R15, UR45, PT ;  /* 0x0000002d0f007c0c */ /* 0x000fe4000bf06270 */
[----:B------:R-:W-:-:S11]  /*29c0*/  MOV R18, 0x7fffffff ;  /* 0x7fffffff00127802 */ /* 0x000fd60000000f00 */
[----:B---34-:R-:W-:Y:S05]  /*29d0*/  @P0 BRA `(.L_x_19) ;  /* 0x0000000400540947 */ /* 0x018fea0003800000 */
[----:B------:R-:W-:-:S04]  /*29e0*/  IADD3 R13, P0, PT, R19, UR12, RZ ;  /* 0x0000000c130d7c10 */ /* 0x000fc8000ff1e0ff */
[----:B------:R-:W-:Y:S02]  /*29f0*/  LEA.HI.X.SX32 R12, R19, UR13, 0x1, P0 ;  /* 0x0000000d130c7c11 */ /* 0x000fe400080f0eff */
[----:B------:R-:W-:-:S04]  /*2a00*/  IADD3 R19, P0, PT, R16, UR19, RZ ;  /* 0x0000001310137c10 */ /* 0x000fc8000ff1e0ff */
[----:B------:R-:W-:Y:S02]  /*2a10*/  LEA.HI.X.SX32 R18, R16, UR40, 0x1, P0 ;  /* 0x0000002810127c11 */ /* 0x000fe400080f0eff */
[----:B------:R-:W-:-:S05]  /*2a20*/  IADD3 R17, P0, PT, R13, UR9, RZ ;  /* 0x000000090d117c10 */ /* 0x000fca000ff1e0ff */
[----:B------:R-:W-:Y:S01]  /*2a30*/  IMAD.X R16, RZ, RZ, R12, P0 ;  /* 0x000000ffff107224 */ /* 0x000fe200000e060c */
[----:B--2---:R-:W-:Y:S01]  /*2a40*/  IADD3 R21, P0, PT, R19, UR7, RZ ;  /* 0x0000000713157c10 */ /* 0x004fe2000ff1e0ff */
[----:B------:R-:W-:-:S04]  /*2a50*/  IMAD.WIDE.U32 R30, R17, UR10, RZ ;  /* 0x0000000a111e7c25 */ /* 0x000fc8000f8e00ff */
[----:B------:R-:W-:-:S04]  /*2a60*/  IMAD.WIDE.U32 R28, R16, UR10, RZ ;  /* 0x0000000a101c7c25 */ /* 0x000fc8000f8e00ff */
[----:B------:R-:W-:Y:S02]  /*2a70*/  IMAD.X R20, RZ, RZ, R18, P0 ;  /* 0x000000ffff147224 */ /* 0x000fe400000e0612 */
[----:B------:R-:W-:-:S04]  /*2a80*/  IMAD.WIDE.U32 R28, P0, R17, UR11, R28 ;  /* 0x0000000b111c7c25 */ /* 0x000fc8000f80001c */
[----:B------:R-:W-:-:S04]  /*2a90*/  IMAD.WIDE.U32 R24, R20, UR4, RZ ;  /* 0x0000000414187c25 */ /* 0x000fc8000f8e00ff */
[----:B------:R-:W-:Y:S02]  /*2aa0*/  IMAD.X R27, RZ, RZ, RZ, P0 ;  /* 0x000000ffff1b7224 */ /* 0x000fe400000e06ff */
[----:B------:R-:W-:-:S04]  /*2ab0*/  IMAD.WIDE.U32 R24, P0, R21, UR5, R24 ;  /* 0x0000000515187c25 */ /* 0x000fc8000f800018 */
[----:B------:R-:W-:Y:S01]  /*2ac0*/  IMAD.X R23, RZ, RZ, RZ, P0 ;  /* 0x000000ffff177224 */ /* 0x000fe200000e06ff */
[----:B------:R-:W-:Y:S01]  /*2ad0*/  IADD3 RZ, P0, PT, R31, R28, RZ ;  /* 0x0000001c1fff7210 */ /* 0x000fe20007f1e0ff */
[----:B------:R-:W-:Y:S02]  /*2ae0*/  IMAD.MOV.U32 R26, RZ, RZ, R29 ;  /* 0x000000ffff1a7224 */ /* 0x000fe400078e001d */
[----:B------:R-:W-:Y:S02]  /*2af0*/  IMAD.MOV.U32 R22, RZ, RZ, R25 ;  /* 0x000000ffff167224 */ /* 0x000fe400078e0019 */
[----:B------:R-:W-:-:S04]  /*2b00*/  IMAD.WIDE.U32.X R16, R16, UR11, R26, P0 ;  /* 0x0000000b10107c25 */ /* 0x000fc800080e041a */
[----:B------:R-:W-:-:S05]  /*2b10*/  IMAD.WIDE.U32 R26, R21, UR4, RZ ;  /* 0x00000004151a7c25 */ /* 0x000fca000f8e00ff */
[----:B------:R-:W-:-:S05]  /*2b20*/  IADD3 RZ, P0, PT, R27, R24, RZ ;  /* 0x000000181bff7210 */ /* 0x000fca0007f1e0ff */
[----:B------:R-:W-:Y:S01]  /*2b30*/  IMAD.WIDE.U32.X R20, R20, UR5, R22, P0 ;  /* 0x0000000514147c25 */ /* 0x000fe200080e0416 */
[----:B------:R-:W-:-:S04]  /*2b40*/  ISETP.NE.U32.AND P0, PT, RZ, UR10, PT ;  /* 0x0000000aff007c0c */ /* 0x000fc8000bf05070 */
[----:B------:R-:W-:-:S04]  /*2b50*/  ISETP.NE.AND.EX P0, PT, RZ, UR11, PT, P0 ;  /* 0x0000000bff007c0c */ /* 0x000fc8000bf05300 */
[----:B------:R-:W-:Y:S02]  /*2b60*/  SEL R13, R13, R16, !P0 ;  /* 0x000000100d0d7207 */ /* 0x000fe40004000000 */
[----:B------:R-:W-:Y:S02]  /*2b70*/  SEL R12, R12, R17, !P0 ;  /* 0x000000110c0c7207 */ /* 0x000fe40004000000 */
[----:B------:R-:W-:Y:S02]  /*2b80*/  ISETP.NE.U32.AND P0, PT, RZ, UR4, PT ;  /* 0x00000004ff007c0c */ /* 0x000fe4000bf05070 */
[----:B------:R-:W-:Y:S02]  /*2b90*/  SHF.R.U64 R12, R13, UR8, R12 ;  /* 0x000000080d0c7c19 */ /* 0x000fe4000800120c */
[----:B------:R-:W-:-:S04]  /*2ba0*/  ISETP.NE.AND.EX P0, PT, RZ, UR5, PT, P0 ;  /* 0x00000005ff007c0c */ /* 0x000fc8000bf05300 */
[----:B------:R-:W-:Y:S02]  /*2bb0*/  SEL R16, R18, R21, !P0 ;  /* 0x0000001512107207 */ /* 0x000fe40004000000 */
[-C--:B------:R-:W-:Y:S02]  /*2bc0*/  IABS R18, R5.reuse ;  /* 0x0000000500127213 */ /* 0x080fe40000000000 */
[----:B------:R-:W-:Y:S02]  /*2bd0*/  SEL R19, R19, R20, !P0 ;  /* 0x0000001413137207 */ /* 0x000fe40004000000 */
[----:B------:R-:W1:Y:S01]  /*2be0*/  I2F.RP R21, R18 ;  /* 0x0000001200157306 */ /* 0x000e620000209400 */
[----:B------:R-:W-:Y:S02]  /*2bf0*/  IADD3 R20, PT, PT, R5, -0x1, R12 ;  /* 0xffffffff05147810 */ /* 0x000fe40007ffe00c */
[----:B------:R-:W-:Y:S02]  /*2c00*/  IABS R12, R5 ;  /* 0x00000005000c7213 */ /* 0x000fe40000000000 */
[----:B------:R-:W-:-:S02]  /*2c10*/  IABS R13, R20 ;  /* 0x00000014000d7213 */ /* 0x000fc40000000000 */
[----:B------:R-:W-:Y:S01]  /*2c20*/  SHF.R.U64 R19, R19, UR6, R16 ;  /* 0x0000000613137c19 */ /* 0x000fe20008001210 */
[----:B------:R-:W-:-:S03]  /*2c30*/  IMAD.MOV R12, RZ, RZ, -R12 ;  /* 0x000000ffff0c7224 */ /* 0x000fc600078e0a0c */
[----:B------:R-:W-:Y:S01]  /*2c40*/  IADD3 R19, PT, PT, R4, -0x1, R19 ;  /* 0xffffffff04137810 */ /* 0x000fe20007ffe013 */
[----:B-1----:R-:W1:Y:S02]  /*2c50*/  MUFU.RCP R22, R21 ;  /* 0x0000001500167308 */ /* 0x002e640000001000 */
[----:B-1----:R-:W-:-:S06]  /*2c60*/  VIADD R22, R22, 0xffffffe ;  /* 0x0ffffffe16167836 */ /* 0x002fcc0000000000 */
[----:B------:R-:W1:Y:S02]  /*2c70*/  F2I.FTZ.U32.TRUNC.NTZ R23, R22 ;  /* 0x0000001600177305 */ /* 0x000e64000021f000 */
[----:B-1----:R-:W-:Y:S02]  /*2c80*/  IMAD.MOV R17, RZ, RZ, -R23 ;  /* 0x000000ffff117224 */ /* 0x002fe400078e0a17 */
[----:B------:R-:W-:Y:S02]  /*2c90*/  IMAD.MOV.U32 R22, RZ, RZ, RZ ;  /* 0x000000ffff167224 */ /* 0x000fe400078e00ff */
[----:B------:R-:W-:-:S04]  /*2ca0*/  IMAD R17, R17, R18, RZ ;  /* 0x0000001211117224 */ /* 0x000fc800078e02ff */
[----:B------:R-:W-:-:S06]  /*2cb0*/  IMAD.HI.U32 R17, R23, R17, R22 ;  /* 0x0000001117117227 */ /* 0x000fcc00078e0016 */
[----:B------:R-:W-:-:S04]  /*2cc0*/  IMAD.HI.U32 R17, R17, R13, RZ ;  /* 0x0000000d11117227 */ /* 0x000fc800078e00ff */
[----:B------:R-:W-:Y:S01]  /*2cd0*/  IMAD R21, R17, R12, R13 ;  /* 0x0000000c11157224 */ /* 0x000fe200078e020d */
[----:B------:R-:W-:Y:S02]  /*2ce0*/  IABS R17, R4 ;  /* 0x0000000400117213 */ /* 0x000fe40000000000 */
[----:B------:R-:W-:Y:S02]  /*2cf0*/  IABS R13, R19 ;  /* 0x00000013000d7213 */ /* 0x000fe40000000000 */
[----:B------:R-:W1:Y:S01]  /*2d00*/  I2F.RP R24, R17 ;  /* 0x0000001100187306 */ /* 0x000e620000209400 */
[----:B------:R-:W-:-:S13]  /*2d10*/  ISETP.GT.U32.AND P0, PT, R18, R21, PT ;  /* 0x000000151200720c */ /* 0x000fda0003f04070 */
[----:B------:R-:W-:Y:S01]  /*2d20*/  @!P0 IMAD.IADD R21, R21, 0x1, -R18 ;  /* 0x0000000115158824 */ /* 0x000fe200078e0a12 */
[----:B-1----:R-:W1:Y:S02]  /*2d30*/  MUFU.RCP R22, R24 ;  /* 0x0000001800167308 */ /* 0x002e640000001000 */
[----:B-1----:R-:W-:-:S06]  /*2d40*/  VIADD R22, R22, 0xffffffe ;  /* 0x0ffffffe16167836 */ /* 0x002fcc0000000000 */
[----:B------:R-:W1:Y:S02]  /*2d50*/  F2I.FTZ.U32.TRUNC.NTZ R23, R22 ;  /* 0x0000001600177305 */ /* 0x000e64000021f000 */
[----:B-1----:R-:W-:Y:S02]  /*2d60*/  IMAD.MOV R12, RZ, RZ, -R23 ;  /* 0x000000ffff0c7224 */ /* 0x002fe400078e0a17 */
[----:B------:R-:W-:Y:S02]  /*2d70*/  IMAD.MOV.U32 R22, RZ, RZ, RZ ;  /* 0x000000ffff167224 */ /* 0x000fe400078e00ff */
[----:B------:R-:W-:Y:S01]  /*2d80*/  IMAD R16, R12, R17, RZ ;  /* 0x000000110c107224 */ /* 0x000fe200078e02ff */
[----:B------:R-:W-:-:S03]  /*2d90*/  IABS R12, R4 ;  /* 0x00000004000c7213 */ /* 0x000fc60000000000 */
[----:B------:R-:W-:-:S04]  /*2da0*/  IMAD.HI.U32 R16, R23, R16, R22 ;  /* 0x0000001017107227 */ /* 0x000fc800078e0016 */
[----:B------:R-:W-:Y:S02]  /*2db0*/  IMAD.MOV R12, RZ, RZ, -R12 ;  /* 0x000000ffff0c7224 */ /* 0x000fe400078e0a0c */
[----:B------:R-:W-:-:S04]  /*2dc0*/  IMAD.HI.U32 R16, R16, R13, RZ ;  /* 0x0000000d10107227 */ /* 0x000fc800078e00ff */
[----:B------:R-:W-:-:S05]  /*2dd0*/  IMAD R12, R16, R12, R13 ;  /* 0x0000000c100c7224 */ /* 0x000fca00078e020d */
[----:B------:R-:W-:-:S13]  /*2de0*/  ISETP.GT.U32.AND P0, PT, R17, R12, PT ;  /* 0x0000000c1100720c */ /* 0x000fda0003f04070 */
[----:B------:R-:W-:Y:S01]  /*2df0*/  @!P0 IMAD.IADD R12, R12, 0x1, -R17 ;  /* 0x000000010c0c8824 */ /* 0x000fe200078e0a11 */
[----:B------:R-:W-:-:S13]  /*2e00*/  ISETP.GT.U32.AND P0, PT, R18, R21, PT ;  /* 0x000000151200720c */ /* 0x000fda0003f04070 */
[----:B------:R-:W-:Y:S01]  /*2e10*/  @!P0 IMAD.IADD R21, R21, 0x1, -R18 ;  /* 0x0000000115158824 */ /* 0x000fe200078e0a12 */
[----:B------:R-:W-:-:S13]  /*2e20*/  ISETP.GT.U32.AND P0, PT, R17, R12, PT ;  /* 0x0000000c1100720c */ /* 0x000fda0003f04070 */
[----:B------:R-:W-:Y:S01]  /*2e30*/  @!P0 IMAD.IADD R12, R12, 0x1, -R17 ;  /* 0x000000010c0c8824 */ /* 0x000fe200078e0a11 */
[----:B------:R-:W-:-:S13]  /*2e40*/  ISETP.GE.AND P0, PT, R20, RZ, PT ;  /* 0x000000ff1400720c */ /* 0x000fda0003f06270 */
[----:B------:R-:W-:Y:S01]  /*2e50*/  @!P0 IMAD.MOV R21, RZ, RZ, -R21 ;  /* 0x000000ffff158224 */ /* 0x000fe200078e0a15 */
[----:B------:R-:W-:-:S13]  /*2e60*/  ISETP.GE.AND P0, PT, R19, RZ, PT ;  /* 0x000000ff1300720c */ /* 0x000fda0003f06270 */
[----:B------:R-:W-:Y:S01]  /*2e70*/  @!P0 IMAD.MOV R12, RZ, RZ, -R12 ;  /* 0x000000ffff0c8224 */ /* 0x000fe200078e0a0c */
[----:B------:R-:W-:-:S13]  /*2e80*/  ISETP.NE.AND P0, PT, RZ, UR33, PT ;  /* 0x00000021ff007c0c */ /* 0x000fda000bf05270 */
[----:B------:R-:W-:Y:S02]  /*2e90*/  @!P0 LOP3.LUT R21, RZ, UR33, RZ, 0x33, !PT ;  /* 0x00000021ff158c12 */ /* 0x000fe4000f8e33ff */
[----:B------:R-:W-:-:S03]  /*2ea0*/  ISETP.NE.AND P0, PT, RZ, UR32, PT ;  /* 0x00000020ff007c0c */ /* 0x000fc6000bf05270 */
[----:B------:R-:W-:-:S10]  /*2eb0*/  IMAD.IADD R18, R20, 0x1, -R21 ;  /* 0x0000000114127824 */ /* 0x000fd400078e0a15 */
[----:B------:R-:W-:Y:S02]  /*2ec0*/  @!P0 LOP3.LUT R12, RZ, UR32, RZ, 0x33, !PT ;  /* 0x00000020ff0c8c12 */ /* 0x000fe4000f8e33ff */
[----:B------:R-:W-:-:S03]  /*2ed0*/  ISETP.NE.AND P0, PT, R14, 0x1, PT ;  /* 0x000000010e00780c */ /* 0x000fc60003f05270 */
[----:B------:R-:W-:-:S05]  /*2ee0*/  IMAD.IADD R19, R19, 0x1, -R12 ;  /* 0x0000000113137824 */ /* 0x000fca00078e0a0c */
[CC--:B------:R-:W-:Y:S01]  /*2ef0*/  SEL R12, R19.reuse, R18.reuse, !P0 ;  /* 0x00000012130c7207 */ /* 0x0c0fe20004000000 */
[----:B------:R-:W-:-:S03]  /*2f00*/  IMAD R18, R19, R18, RZ ;  /* 0x0000001213127224 */ /* 0x000fc600078e02ff */
[----:B------:R-:W-:Y:S02]  /*2f10*/  SHF.R.S32.HI R13, RZ, 0x1f, R12 ;  /* 0x0000001fff0d7819 */ /* 0x000fe4000001140c */
[----:B------:R-:W-:Y:S02]  /*2f20*/  SHF.R.S32.HI R17, RZ, 0x1f, R18 ;  /* 0x0000001fff117819 */ /* 0x000fe40000011412 */
.L_x_19:
[----:B------:R-:W-:Y:S05]  /*2f30*/  BSYNC.RECONVERGENT B0 ;  /* 0x0000000000007941 */ /* 0x000fea0003800200 */
.L_x_18:
[----:B------:R-:W1:Y:S04]  /*2f40*/  SHFL.UP PT, R19, R18, 0x1, RZ ;  /* 0x0420000012137989 */ /* 0x000e6800000e00ff */
[----:B------:R-:W3:Y:S01]  /*2f50*/  SHFL.UP PT, R16, R17, 0x1, RZ ;  /* 0x0420000011107989 */ /* 0x000ee200000e00ff */
[----:B-1----:R-:W-:Y:S02]  /*2f60*/  SEL R19, R19, RZ, P6 ;  /* 0x000000ff13137207 */ /* 0x002fe40003000000 */
[----:B---3--:R-:W-:Y:S02]  /*2f70*/  SEL R16, R16, RZ, P6 ;  /* 0x000000ff10107207 */ /* 0x008fe40003000000 */
[----:B------:R-:W-:-:S05]  /*2f80*/  IADD3 R19, P0, PT, R19, R18, RZ ;  /* 0x0000001213137210 */ /* 0x000fca0007f1e0ff */
[----:B------:R-:W-:Y:S01]  /*2f90*/  IMAD.X R16, R16, 0x1, R17, P0 ;  /* 0x0000000110107824 */ /* 0x000fe200000e0611 */
[----:B--2---:R-:W1:Y:S04]  /*2fa0*/  SHFL.UP PT, R20, R19, 0x2, RZ ;  /* 0x0440000013147989 */ /* 0x004e6800000e00ff */
[----:B------:R-:W2:Y:S01]  /*2fb0*/  SHFL.UP PT, R21, R16, 0x2, RZ ;  /* 0x0440000010157989 */ /* 0x000ea200000e00ff */
[----:B-1----:R-:W-:Y:S02]  /*2fc0*/  SEL R20, R20, RZ, P1 ;  /* 0x000000ff14147207 */ /* 0x002fe40000800000 */
[----:B--2---:R-:W-:Y:S02]  /*2fd0*/  SEL R21, R21, RZ, P1 ;  /* 0x000000ff15157207 */ /* 0x004fe40000800000 */
[----:B------:R-:W-:-:S05]  /*2fe0*/  IADD3 R20, P0, PT, R20, R19, RZ ;  /* 0x0000001314147210 */ /* 0x000fca0007f1e0ff */
[----:B------:R-:W-:Y:S01]  /*2ff0*/  IMAD.X R21, R21, 0x1, R16, P0 ;  /* 0x0000000115157824 */ /* 0x000fe200000e0610 */
[----:B------:R-:W1:Y:S04]  /*3000*/  SHFL.UP PT, R23, R20, 0x4, RZ ;  /* 0x0480000014177989 */ /* 0x000e6800000e00ff */
        /* <DEDUP_REMOVED lines=9> */
[----:B------:R-:W-:Y:S01]  /*30a0*/  IADD3 R24, P0, PT, R16, R23, RZ ;  /* 0x0000001710187210 */ /* 0x000fe20007f1e0ff */
[----:B------:R-:W-:-:S04]  /*30b0*/  IMAD.U32 R23, RZ, RZ, UR25 ;  /* 0x00000019ff177e24 */ /* 0x000fc8000f8e00ff */
[----:B------:R-:W-:Y:S02]  /*30c0*/  IMAD.X R25, R19, 0x1, R22, P0 ;  /* 0x0000000113197824 */ /* 0x000fe400000e0616 */
[----:B------:R-:W1:Y:S04]  /*30d0*/  SHFL.UP PT, R19, R24, 0x10, RZ ;  /* 0x0600000018137989 */ /* 0x000e6800000e00ff */
[----:B------:R-:W2:Y:S01]  /*30e0*/  SHFL.UP PT, R20, R25, 0x10, RZ ;  /* 0x0600000019147989 */ /* 0x000ea200000e00ff */
[----:B-1----:R-:W-:Y:S02]  /*30f0*/  SEL R19, R19, RZ, P5 ;  /* 0x000000ff13137207 */ /* 0x002fe40002800000 */
[----:B--2---:R-:W-:Y:S02]  /*3100*/  SEL R20, R20, RZ, P5 ;  /* 0x000000ff14147207 */ /* 0x004fe40002800000 */
[----:B------:R-:W-:-:S05]  /*3110*/  IADD3 R16, P0, PT, R19, R24, RZ ;  /* 0x0000001813107210 */ /* 0x000fca0007f1e0ff */
[----:B------:R-:W-:Y:S01]  /*3120*/  IMAD.X R19, R20, 0x1, R25, P0 ;  /* 0x0000000114137824 */ /* 0x000fe200000e0619 */
[----:B------:R-:W-:-:S05]  /*3130*/  IADD3 R21, P0, PT, R16, R3, RZ ;  /* 0x0000000310157210 */ /* 0x000fca0007f1e0ff */
[----:B------:R-:W-:Y:S01]  /*3140*/  IMAD.X R20, R19, 0x1, R2, P0 ;  /* 0x0000000113147824 */ /* 0x000fe200000e0602 */
[----:B------:R-:W-:-:S04]  /*3150*/  ISETP.LE.U32.AND P0, PT, R21, UR30, PT ;  /* 0x0000001e15007c0c */ /* 0x000fc8000bf03070 */
[----:B------:R-:W-:-:S13]  /*3160*/  ISETP.GE.U32.AND.EX P0, PT, R23, R20, PT, P0 ;  /* 0x000000141700720c */ /* 0x000fda0003f06100 */
[----:B------:R-:W-:-:S04]  /*3170*/  VOTE.ANY R22, PT, !P0 ;  /* 0x0000000000167806 */ /* 0x000fc800040e0100 */
[----:B------:R-:W-:-:S13]  /*3180*/  ISETP.NE.AND P0, PT, R22, RZ, PT ;  /* 0x000000ff1600720c */ /* 0x000fda0003f05270 */
[----:B------:R-:W-:Y:S05]  /*3190*/  @!P0 BRA `(.L_x_20) ;  /* 0xfffffff400d08947 */ /* 0x000fea000383ffff */
.L_x_17:
[----:B------:R-:W1:Y:S08]  /*31a0*/  BREV R23, R22 ;  /* 0x0000001600177301 */ /* 0x000e700000000000 */
[----:B-1----:R-:W1:Y:S02]  /*31b0*/  FLO.U32.SH R23, R23 ;  /* 0x0000001700177300 */ /* 0x002e6400000e0400 */
[----:B-1----:R-:W1:Y:S02]  /*31c0*/  SHFL.IDX PT, R21, R15, R23, 0x1f ;  /* 0x00001f170f157589 */ /* 0x002e6400000e0000 */
[----:B-1----:R-:W-:-:S05]  /*31d0*/  IMAD.IADD R14, R8, 0x1, R21 ;  /* 0x00000001080e7824 */ /* 0x002fca00078e0215 */
[----:B------:R-:W-:-:S13]  /*31e0*/  ISETP.GE.AND P0, PT, R14, UR45, PT ;  /* 0x0000002d0e007c0c */ /* 0x000fda000bf06270 */
[----:B------:R-:W1:Y:S02]  /*31f0*/  @!P0 LDC.64 R24, c[0x0][0xbf0] ;  /* 0x0002fc00ff188b82 */ /* 0x000e640000000a00 */
[----:B-1----:R-:W-:-:S05]  /*3200*/  @!P0 IMAD.WIDE R24, R14, 0xc, R24 ;  /* 0x0000000c0e188825 */ /* 0x002fca00078e0218 */
[----:B-----5:R1:W5:Y:S04]  /*3210*/  @!P0 LDG.E R6, desc[UR50][R24.64] ;  /* 0x0000003218068981 */ /* 0x020368000c1e1900 */
[----:B------:R1:W5:Y:S01]  /*3220*/  @!P0 LDG.E R7, desc[UR50][R24.64+0x4] ;  /* 0x0000043218078981 */ /* 0x000362000c1e1900 */
[----:B------:R-:W-:-:S03]  /*3230*/  IADD3 R16, P1, P0, R3, R16, -R18 ;  /* 0x0000001003107210 */ /* 0x000fc6000783e812 */
[----:B------:R-:W-:Y:S01]  /*3240*/  SHFL.IDX PT, R15, R17, R23, 0x1f ;  /* 0x00001f17110f7589 */ /* 0x000fe200000e0000 */
[----:B------:R-:W-:-:S03]  /*3250*/  IADD3.X R2, PT, PT, R2, R19, ~R17, P1, P0 ;  /* 0x0000001302027210 */ /* 0x000fc60000fe0c11 */
[----:B------:R-:W2:Y:S04]  /*3260*/  SHFL.IDX PT, R16, R16, R23, 0x1f ;  /* 0x00001f1710107589 */ /* 0x000ea800000e0000 */
[----:B------:R-:W3:Y:S04]  /*3270*/  SHFL.IDX PT, R2, R2, R23, 0x1f ;  /* 0x00001f1702027589 */ /* 0x000ee800000e0000 */
[----:B------:R1:W4:Y:S04]  /*3280*/  SHFL.IDX PT, R14, R18, R23, 0x1f ;  /* 0x00001f17120e7589 */ /* 0x00032800000e0000 */
[----:B------:R1:W1:Y:S04]  /*3290*/  SHFL.IDX PT, R13, R13, R23, 0x1f ;  /* 0x00001f170d0d7589 */ /* 0x00026800000e0000 */
[----:B------:R1:W1:Y:S01]  /*32a0*/  SHFL.IDX PT, R12, R12, R23, 0x1f ;  /* 0x00001f170c0c7589 */ /* 0x00026200000e0000 */
[----:B--2---:R-:W-:-:S02]  /*32b0*/  R2UR UR41, R16 ;  /* 0x00000000102972ca */ /* 0x004fc400000e0000 */
[----:B---3--:R-:W-:-:S15]  /*32c0*/  R2UR UR40, R2 ;  /* 0x00000000022872ca */ /* 0x008fde00000e0000 */
.L_x_14:
[----:B------:R-:W-:Y:S01]  /*32d0*/  ISETP.GE.AND P0, PT, R21, UR45, PT ;  /* 0x0000002d15007c0c */ /* 0x000fe2000bf06270 */
[----:B------:R-:W-:Y:S01]  /*32e0*/  UMOV UR19, 0xffffffff ;  /* 0xffffffff00137882 */ /* 0x000fe20000000000 */
[----:B------:R-:W-:-:S11]  /*32f0*/  MOV R17, 0xffffffff ;  /* 0xffffffff00117802 */ /* 0x000fd60000000f00 */
[----:B------:R-:W-:Y:S05]  /*3300*/  @P0 BRA `(.L_x_13) ;  /* 0x0000000400100947 */ /* 0x000fea0003800000 */
[----:B------:R-:W2:Y:S01]  /*3310*/  LDCU UR8, c[0x0][0xb98] ;  /* 0x00017300ff0877ac */ /* 0x000ea20008000800 */
[----:B-1----:R-:W-:Y:S02]  /*3320*/  R2UR UR4, R12 ;  /* 0x000000000c0472ca */ /* 0x002fe400000e0000 */
[----:B------:R-:W-:Y:S01]  /*3330*/  R2UR UR5, R13 ;  /* 0x000000000d0572ca */ /* 0x000fe200000e0000 */
[----:B------:R-:W1:Y:S01]  /*3340*/  LDCU UR7, c[0x0][0xb88] ;  /* 0x00017100ff0777ac */ /* 0x000e620008000800 */
[----:B------:R-:W3:Y:S01]  /*3350*/  LDCU UR6, c[0x0][0xbdc] ;  /* 0x00017b80ff0677ac */ /* 0x000ee20008000800 */
[----:B------:R-:W-:-:S04]  /*3360*/  UIADD3 UR10, UP0, UPT, -UR41, UR30, URZ ;  /* 0x0000001e290a7290 */ /* 0x000fc8000ff1e1ff */
[----:B------:R-:W-:-:S04]  /*3370*/  UIADD3.X UR9, UPT, UPT, ~UR40, UR25, URZ, UP0, !UPT ;  /* 0x0000001928097290 */ /* 0x000fc800087fe5ff */
[----:B--2---:R-:W-:Y:S02]  /*3380*/  USHF.R.U32.HI UR4, URZ, UR8, UR9 ;  /* 0x00000008ff047299 */ /* 0x004fe40008011609 */
[----:B------:R-:W-:Y:S01]  /*3390*/  USHF.R.U64 UR8, UR10, UR8, UR9 ;  /* 0x000000080a087299 */ /* 0x000fe20008001209 */
[----:B-1----:R-:W-:Y:S01]  /*33a0*/  SHF.R.U64 R2, R12, UR7, R13 ;  /* 0x000000070c027c19 */ /* 0x002fe2000800120d */
[----:B------:R-:W-:Y:S02]  /*33b0*/  USHF.R.U32.HI UR11, URZ, UR7, UR4 ;  /* 0x00000007ff0b7299 */ /* 0x000fe40008011604 */
[----:B------:R-:W-:Y:S02]  /*33c0*/  USHF.R.U32.HI UR5, URZ, UR7, UR5 ;  /* 0x00000007ff057299 */ /* 0x000fe40008011605 */
[----:B---3--:R-:W-:Y:S02]  /*33d0*/  USHF.R.U32.HI UR9, URZ, UR6, UR11 ;  /* 0x00000006ff097299 */ /* 0x008fe4000801160b */
[----:B------:R-:W-:Y:S01]  /*33e0*/  USHF.R.U64 UR7, UR8, UR7, UR4 ;  /* 0x0000000708077299 */ /* 0x000fe20008001204 */
[----:B------:R-:W-:Y:S01]  /*33f0*/  R2UR UR4, R2 ;  /* 0x00000000020472ca */ /* 0x000fe200000e0000 */
[----:B------:R-:W-:-:S02]  /*3400*/  ULOP3.LUT UR10, UR9, UR5, URZ, 0xfc, !UPT ;  /* 0x00000005090a7292 */ /* 0x000fc4000f8efcff */
[----:B------:R-:W-:Y:S02]  /*3410*/  USHF.R.U64 UR6, UR7, UR6, UR11 ;  /* 0x0000000607067299 */ /* 0x000fe4000800120b */
[----:B------:R-:W-:-:S09]  /*3420*/  UISETP.NE.U32.AND UP0, UPT, UR10, URZ, UPT ;  /* 0x000000ff0a00728c */ /* 0x000fd2000bf05070 */
[----:B------:R-:W-:Y:S05]  /*3430*/  BRA.U UP0, `(.L_x_21) ;  /* 0x0000000100607547 */ /* 0x000fea000b800000 */
[----:B------:R-:W1:Y:S01]  /*3440*/  I2F.U32.RP R3, UR4 ;  /* 0x0000000400037d06 */ /* 0x000e620008209000 */
[----:B------:R-:W-:Y:S01]  /*3450*/  UMOV UR10, URZ ;  /* 0x000000ff000a7c82 */ /* 0x000fe20008000000 */
[----:B------:R-:W-:-:S06]  /*3460*/  UISETP.NE.U32.AND UP0, UPT, UR4, URZ, UPT ;  /* 0x000000ff0400728c */ /* 0x000fcc000bf05070 */
[----:B-1----:R-:W1:Y:S02]  /*3470*/  MUFU.RCP R2, R3 ;  /* 0x0000000300027308 */ /* 0x002e640000001000 */
[----:B-1----:R-:W-:-:S06]  /*3480*/  IADD3 R2, PT, PT, R2, 0xffffffe, RZ ;  /* 0x0ffffffe02027810 */ /* 0x002fcc0007ffe0ff */
[----:B------:R-:W1:Y:S02]  /*3490*/  F2I.FTZ.U32.TRUNC.NTZ R2, R2 ;  /* 0x0000000200027305 */ /* 0x000e64000021f000 */
[----:B-1----:R-:W-:-:S13]  /*34a0*/  R2UR UR11, R2 ;  /* 0x00000000020b72ca */ /* 0x002fda00000e0000 */
[----:B------:R-:W-:-:S04]  /*34b0*/  UIADD3 UR5, UPT, UPT, URZ, -UR11, URZ ;  /* 0x8000000bff057290 */ /* 0x000fc8000fffe0ff */
[----:B------:R-:W-:-:S04]  /*34c0*/  UIMAD UR5, UR5, UR4, URZ ;  /* 0x00000004050572a4 */ /* 0x000fc8000f8e02ff */
[----:B------:R-:W-:-:S07]  /*34d0*/  UIMAD.WIDE.U32 UR10, UR11, UR5, UR10 ;  /* 0x000000050b0a72a5 */ /* 0x000fce000f8e000a */
[----:B------:R-:W-:Y:S02]  /*34e0*/  UMOV UR5, UR11 ;  /* 0x0000000b00057c82 */ /* 0x000fe40008000000 */
[----:B------:R-:W-:-:S07]  /*34f0*/  UIMAD.WIDE.U32 UR12, UR5, UR6, URZ ;  /* 0x00000006050c72a5 */ /* 0x000fce000f8e00ff */
[----:B------:R-:W-:Y:S02]  /*3500*/  UMOV UR12, UR13 ;  /* 0x0000000d000c7c82 */ /* 0x000fe40008000000 */
[----:B------:R-:W-:-:S04]  /*3510*/  UIADD3 UR5, UPT, UPT, -UR12, URZ, URZ ;  /* 0x000000ff0c057290 */ /* 0x000fc8000fffe1ff */
[----:B------:R-:W-:-:S04]  /*3520*/  UIMAD UR5, UR4, UR5, UR6 ;  /* 0x00000005040572a4 */ /* 0x000fc8000f8e0206 */
[----:B------:R-:W-:-:S11]  /*3530*/  UISETP.GE.U32.AND UP2, UPT, UR5, UR4, UPT ;  /* 0x000000040500728c */ /* 0x000fd6000bf46070 */
[----:B------:R-:W-:Y:S02]  /*3540*/  @UP2 UIADD3 UR5, UPT, UPT, UR5, -UR4, URZ ;  /* 0x8000000405052290 */ /* 0x000fe4000fffe0ff */
[----:B------:R-:W-:Y:S02]  /*3550*/  @UP2 UIADD3 UR12, UPT, UPT, UR12, 0x1, URZ ;  /* 0x000000010c0c2890 */ /* 0x000fe4000fffe0ff */
[----:B------:R-:W-:-:S11]  /*3560*/  UISETP.GE.U32.AND UP1, UPT, UR5, UR4, UPT ;  /* 0x000000040500728c */ /* 0x000fd6000bf26070 */
[----:B------:R-:W-:Y:S02]  /*3570*/  @UP1 UIADD3 UR12, UPT, UPT, UR12, 0x1, URZ ;  /* 0x000000010c0c1890 */ /* 0x000fe4000fffe0ff */
[----:B------:R-:W-:-:S04]  /*3580*/  @!UP0 ULOP3.LUT UR12, URZ, UR4, URZ, 0x33, !UPT ;  /* 0x00000004ff0c8292 */ /* 0x000fc8000f8e33ff */
[----:B------:R-:W-:-:S04]  /*3590*/  UIADD3 UR11, UPT, UPT, -UR12, URZ, URZ ;  /* 0x000000ff0c0b7290 */ /* 0x000fc8000fffe1ff */
[----:B------:R-:W-:Y:S01]  /*35a0*/  UIMAD UR11, UR4, UR11, UR6 ;  /* 0x0000000b040b72a4 */ /* 0x000fe2000f8e0206 */
[----:B------:R-:W-:Y:S11]  /*35b0*/  BRA `(.L_x_22) ;  /* 0x0000000000107947 */ /* 0x000ff60003800000 */
.L_x_21:
[----:B------:R-:W-:Y:S02]  /*35c0*/  MOV R2, 0x35e0 ;  /* 0x000035e000027802 */ /* 0x000fe40000000f00 */
[----:B----45:R-:W-:Y:S05]  /*35d0*/  CALL.REL.NOINC `($__internal_3_$__cuda_sm20_div_u64) ;  /* 0x000000f000ec7944 */ /* 0x030fea0003c00000 */
[----:B------:R-:W-:-:S04]  /*35e0*/  UIADD3 UR11, UPT, UPT, -UR12, URZ, URZ ;  /* 0x000000ff0c0b7290 */ /* 0x000fc8000fffe1ff */
[----:B------:R-:W-:-:S12]  /*35f0*/  UIMAD UR11, UR4, UR11, UR6 ;  /* 0x0000000b040b72a4 */ /* 0x000fd8000f8e0206 */
.L_x_22:
[----:B------:R-:W1:Y:S01]  /*3600*/  LDCU UR4, c[0x0][0xbdc] ;  /* 0x00017b80ff0477ac */ /* 0x000e620008000800 */
[----:B------:R-:W-:Y:S01]  /*3610*/  PLOP3.LUT P0, PT, PT, PT, PT, 0x8, 0x80 ;  /* 0x000000000080781c */ /* 0x000fe20003f0e170 */
[----:B------:R-:W-:Y:S01]  /*3620*/  IMAD.MOV.U32 R17, RZ, RZ, R21 ;  /* 0x000000ffff117224 */ /* 0x000fe200078e0015 */
[----:B------:R-:W-:Y:S01]  /*3630*/  LOP3.LUT R11, R11, 0xfffffffd, RZ, 0xc0, !PT ;  /* 0xfffffffd0b0b7812 */ /* 0x000fe200078ec0ff */
[----:B------:R-:W2:Y:S01]  /*3640*/  LDCU UR6, c[0x0][0xb80] ;  /* 0x00017000ff0677ac */ /* 0x000ea20008000800 */
[----:B------:R-:W3:Y:S01]  /*3650*/  LDCU UR5, c[0x0][0xbe0] ;  /* 0x00017c00ff0577ac */ /* 0x000ee20008000800 */
[----:B------:R-:W-:Y:S01]  /*3660*/  UMOV UR10, 0xffffffff ;  /* 0xffffffff000a7882 */ /* 0x000fe20000000000 */
[----:B------:R-:W4:Y:S07]  /*3670*/  LDCU UR9, c[0x0][0xb90] ;  /* 0x00017200ff0977ac */ /* 0x000f2e0008000800 */
[----:B------:R-:W-:Y:S01]  /*3680*/  @P0 LOP3.LUT R11, R11, 0x2, RZ, 0xfc, !PT ;  /* 0x000000020b0b0812 */ /* 0x000fe200078efcff */
[----:B-1----:R-:W-:-:S02]  /*3690*/  USHF.L.U32 UR10, UR10, UR4, URZ ;  /* 0x000000040a0a7299 */ /* 0x002fc400080006ff */
[----:B------:R-:W-:Y:S02]  /*36a0*/  USHF.L.U32 UR12, UR12, UR4, URZ ;  /* 0x000000040c0c7299 */ /* 0x000fe400080006ff */
[----:B------:R-:W-:Y:S02]  /*36b0*/  ULOP3.LUT UR10, URZ, UR10, URZ, 0x33, !UPT ;  /* 0x0000000aff0a7292 */ /* 0x000fe4000f8e33ff */
[----:B--2---:R-:W-:Y:S02]  /*36c0*/  UIADD3 UR4, UPT, UPT, UR6, -0x1, URZ ;  /* 0xffffffff06047890 */ /* 0x004fe4000fffe0ff */
[----:B------:R-:W-:Y:S02]  /*36d0*/  ULOP3.LUT UR10, UR7, UR10, URZ, 0xc0, !UPT ;  /* 0x0000000a070a7292 */ /* 0x000fe4000f8ec0ff */
[----:B------:R-:W-:Y:S02]  /*36e0*/  ULOP3.LUT UR4, UR4, UR8, URZ, 0xc0, !UPT ;  /* 0x0000000804047292 */ /* 0x000fe4000f8ec0ff */
[----:B------:R-:W-:-:S02]  /*36f0*/  UIADD3 UR10, UPT, UPT, UR10, UR12, URZ ;  /* 0x0000000c0a0a7290 */ /* 0x000fc4000fffe0ff */
[----:B---3--:R-:W-:Y:S02]  /*3700*/  UISETP.NE.AND UP0, UPT, UR5, 0x1, UPT ;  /* 0x000000010500788c */ /* 0x008fe4000bf05270 */
[----:B------:R-:W-:Y:S02]  /*3710*/  UIMAD UR4, UR11, UR6, UR4 ;  /* 0x000000060b0472a4 */ /* 0x000fe4000f8e0204 */
[----:B----4-:R-:W-:-:S04]  /*3720*/  UIMAD UR9, UR10, UR9, UR38 ;  /* 0x000000090a0972a4 */ /* 0x010fc8000f8e0226 */
[----:B------:R-:W-:Y:S02]  /*3730*/  USEL UR18, UR9, UR4, !UP0 ;  /* 0x0000000409127287 */ /* 0x000fe4000c000000 */
[----:B------:R-:W-:-:S12]  /*3740*/  USEL UR19, UR4, UR9, !UP0 ;  /* 0x0000000904137287 */ /* 0x000fd8000c000000 */
.L_x_13:
[----:B------:R-:W2:Y:S02]  /*3750*/  LDCU UR4, c[0x0][0x36c] ;  /* 0x00006d80ff0477ac */ /* 0x000ea40008000800 */
[----:B--2---:R-:W-:-:S09]  /*3760*/  UISETP.EQ.U32.AND UP0, UPT, UR4, 0x1, UPT ;  /* 0x000000010400788c */ /* 0x004fd2000bf02070 */
[----:B------:R-:W-:Y:S05]  /*3770*/  BRA.U !UP0, `(.L_x_23) ;  /* 0x00000001080c7547 */ /* 0x000fea000b800000 */
[----:B------:R-:W-:Y:S01]  /*3780*/  UCGABAR_WAIT ;  /* 0x0000000000007dc7 */ /* 0x000fe20008000000 */
[----:B------:R-:W-:Y:S01]  /*3790*/  CCTL.IVALL ;  /* 0x00000000ff00798f */ /* 0x000fe20002000000 */
[----:B------:R-:W-:Y:S05]  /*37a0*/  BRA `(.L_x_24) ;  /* 0x0000000000047947 */ /* 0x000fea0003800000 */
.L_x_23:
[----:B------:R-:W-:Y:S06]  /*37b0*/  BAR.SYNC.DEFER_BLOCKING 0x0 ;  /* 0x0000000000007b1d */ /* 0x000fec0000010000 */
.L_x_24:
[----:B------:R-:W-:-:S13]  /*37c0*/  LOP3.LUT P0, RZ, R11, 0x2, RZ, 0xc0, !PT ;  /* 0x000000020bff7812 */ /* 0x000fda000780c0ff */
[----:B------:R-:W-:Y:S05]  /*37d0*/  @P0 EXIT ;  /* 0x000000000000094d */ /* 0x000fea0003800000 */
[----:B------:R-:W2:Y:S01]  /*37e0*/  S2UR UR5, SR_CgaCtaId ;  /* 0x00000000000579c3 */ /* 0x000ea20000008800 */
[----:B------:R-:W-:-:S09]  /*37f0*/  UISETP.NE.AND UP0, UPT, UR37, 0x2, UPT ;  /* 0x000000022500788c */ /* 0x000fd2000bf05270 */
[----:B------:R-:W-:Y:S05]  /*3800*/  BRA.U UP0, `(.L_x_25) ;  /* 0x0000001500607547 */ /* 0x000fea000b800000 */
[----:B------:R-:W-:Y:S02]  /*3810*/  USHF.L.U32 UR25, UR42, 0x7, URZ ;  /* 0x000000072a197899 */ /* 0x000fe400080006ff */
[----:B------:R-:W-:Y:S02]  /*3820*/  USHF.L.U32 UR42, UR42, 0x6, URZ ;  /* 0x000000062a2a7899 */ /* 0x000fe400080006ff */
[----:B------:R-:W-:-:S04]  /*3830*/  ULOP3.LUT UR25, UR25, 0x80, URZ, 0xc0, !UPT ;  /* 0x0000008019197892 */ /* 0x000fc8000f8ec0ff */
[----:B-1--45:R-:W1:-:S00]  /*3840*/  USETMAXREG.DEALLOC.CTAPOOL 0x88 ;  /* 0x00000088000079c8 */ /* 0x032e4000080e0500 */
[----:B-1----:R-:W-:Y:S01]  /*3850*/  ISETP.NE.AND P1, PT, R8, RZ, P2 ;  /* 0x000000ff0800720c */ /* 0x002fe20001725270 */
[----:B------:R-:W-:Y:S01]  /*3860*/  IMAD.MOV.U32 R16, RZ, RZ, 0x1 ;  /* 0x00000001ff107424 */ /* 0x000fe200078e00ff */
[----:B------:R-:W-:Y:S01]  /*3870*/  PLOP3.LUT P4, PT, PT, PT, PT, 0x8, 0x80 ;  /* 0x000000000080781c */ /* 0x000fe20003f8e170 */
[----:B------:R-:W-:Y:S01]  /*3880*/  IMAD.MOV.U32 R14, RZ, RZ, RZ ;  /* 0x000000ffff0e7224 */ /* 0x000fe200078e00ff */
[----:B------:R-:W-:Y:S01]  /*3890*/  PRMT R15, RZ, 0x7610, R15 ;  /* 0x00007610ff0f7816 */ /* 0x000fe2000000000f */
[----:B------:R-:W-:Y:S01]  /*38a0*/  UMOV UR23, URZ ;  /* 0x000000ff00177c82 */ /* 0x000fe20008000000 */
[----:B------:R-:W-:-:S09]  /*38b0*/  UMOV UR22, URZ ;  /* 0x000000ff00167c82 */ /* 0x000fd20008000000 */
.L_x_49:
[----:B------:R-:W1:Y:S02]  /*38c0*/  LDC.64 R22, c[0x0][0x390] ;  /* 0x0000e400ff167b82 */ /* 0x000e640000000a00 */
[----:B-1--4-:R-:W-:-:S05]  /*38d0*/  IMAD.WIDE R22, R17, 0xc, R22 ;  /* 0x0000000c11167825 */ /* 0x012fca00078e0216 */
[----:B------:R-:W3:Y:S02]  /*38e0*/  LDG.E R0, desc[UR50][R22.64+0x8] ;  /* 0x0000083216007981 */ /* 0x000ee4000c1e1900 */
[----:B---3--:R-:W-:Y:S01]  /*38f0*/  R2UR UR4, R0 ;  /* 0x00000000000472ca */ /* 0x008fe200000e0000 */
[----:B------:R-:W-:-:S14]  /*3900*/  @P4 BRA `(.L_x_26) ;  /* 0x0000000400cc4947 */ /* 0x000fdc0003800000 */
[----:B------:R-:W1:Y:S01]  /*3910*/  S2R R12, SR_LANEID ;  /* 0x00000000000c7919 */ /* 0x000e620000000000 */
[----:B------:R-:W-:Y:S02]  /*3920*/  ELECT P0, URZ, PT ;  /* 0x0000000000ff782f */ /* 0x000fe40003800000 */
[----:B------:R-:W-:Y:S01]  /*3930*/  MOV R0, 0x400 ;  /* 0x0000040000007802 */ /* 0x000fe20000000f00 */
[----:B------:R-:W-:Y:S01]  /*3940*/  BSSY.RECONVERGENT B0, `(.L_x_27) ;  /* 0x0000055000007945 */ /* 0x000fe20003800200 */
[----:B------:R-:W3:Y:S01]  /*3950*/  S2R R3, SR_CgaCtaId ;  /* 0x0000000000037919 */ /* 0x000ee20000008800 */
[----:B------:R-:W-:Y:S01]  /*3960*/  LOP3.LUT R13, R15, 0xffff, RZ, 0xc0, !PT ;  /* 0x0000ffff0f0d7812 */ /* 0x000fe200078ec0ff */
[----:B-1----:R-:W-:Y:S01]  /*3970*/  IMAD.SHL.U32 R12, R12, 0x4, RZ ;  /* 0x000000040c0c7824 */ /* 0x002fe200078e00ff */
[----:B---3--:R-:W-:-:S04]  /*3980*/  LEA R3, R3, R0, 0x18 ;  /* 0x0000000003037211 */ /* 0x008fc800078ec0ff */
[----:B------:R-:W-:Y:S02]  /*3990*/  IADD3 R0, PT, PT, R12, 0x480, R3 ;  /* 0x000004800c007810 */ /* 0x000fe40007ffe003 */
[----:B------:R-:W-:Y:S05]  /*39a0*/  @!P0 BRA `(.L_x_28) ;  /* 0x0000000400388947 */ /* 0x000fea0003800000 */
[----:B------:R-:W1:Y:S01]  /*39b0*/  LDC.64 R10, c[0x0][0x830] ;  /* 0x00020c00ff0a7b82 */ /* 0x000e620000000a00 */
[----:B------:R-:W3:Y:S04]  /*39c0*/  LDG.E R18, desc[UR50][R22.64+0x4] ;  /* 0x0000043216127981 */ /* 0x000ee8000c1e1900 */
[----:B------:R4:W5:Y:S03]  /*39d0*/  LDG.E R9, desc[UR50][R22.64] ;  /* 0x0000003216097981 */ /* 0x000966000c1e1900 */
[----:B------:R-:W2:Y:S08]  /*39e0*/  LDC.64 R6, c[0x0][0x840] ;  /* 0x00021000ff067b82 */ /* 0x000eb00000000a00 */
[----:B------:R-:W4:Y:S01]  /*39f0*/  LDC.64 R4, c[0x0][0x828] ;  /* 0x00020a00ff047b82 */ /* 0x000f220000000a00 */
[----:B-1----:R-:W-:-:S07]  /*3a00*/  IMAD.WIDE R10, R17, 0x8, R10 ;  /* 0x00000008110a7825 */ /* 0x002fce00078e020a */
[----:B------:R-:W1:Y:S01]  /*3a10*/  LDC.64 R2, c[0x0][0x838] ;  /* 0x00020e00ff027b82 */ /* 0x000e620000000a00 */
[----:B------:R-:W3:Y:S01]  /*3a20*/  LDG.E.64 R10, desc[UR50][R10.64] ;  /* 0x000000320a0a7981 */ /* 0x000ee2000c1e1b00 */
[----:B--2---:R-:W-:-:S06]  /*3a30*/  IMAD.WIDE R6, R17, 0x8, R6 ;  /* 0x0000000811067825 */ /* 0x004fcc00078e0206 */
[----:B------:R-:W2:Y:S01]  /*3a40*/  LDG.E.64 R6, desc[UR50][R6.64] ;  /* 0x0000003206067981 */ /* 0x000ea2000c1e1b00 */
[----:B----4-:R-:W-:-:S06]  /*3a50*/  IMAD.WIDE R24, R17, 0x8, R4 ;  /* 0x0000000811187825 */ /* 0x010fcc00078e0204 */
[----:B------:R-:W4:Y:S01]  /*3a60*/  LDG.E.64 R24, desc[UR50][R24.64] ;  /* 0x0000003218187981 */ /* 0x000f22000c1e1b00 */
[----:B-1----:R-:W-:-:S06]  /*3a70*/  IMAD.WIDE R20, R17, 0x8, R2 ;  /* 0x0000000811147825 */ /* 0x002fcc00078e0202 */
[----:B------:R-:W4:Y:S01]  /*3a80*/  LDG.E.64 R20, desc[UR50][R20.64] ;  /* 0x0000003214147981 */ /* 0x000f22000c1e1b00 */
[----:B------:R-:W1:Y:S01]  /*3a90*/  S2UR UR5, SR_CgaCtaId ;  /* 0x00000000000579c3 */ /* 0x000e620000008800 */
[----:B------:R-:W-:Y:S02]  /*3aa0*/  UMOV UR6, 0x400 ;  /* 0x0000040000067882 */ /* 0x000fe40000000000 */
[----:B-1----:R-:W-:-:S09]  /*3ab0*/  ULEA UR5, UR5, UR6, 0x18 ;  /* 0x0000000605057291 */ /* 0x002fd2000f8ec0ff */
[----:B------:R-:W1:Y:S04]  /*3ac0*/  LDS R5, [UR5+0x49c] ;  /* 0x00049c05ff057984 */ /* 0x000e680008000800 */
[----:B------:R-:W1:Y:S01]  /*3ad0*/  LDS R4, [UR5+0x51c] ;  /* 0x00051c05ff047984 */ /* 0x000e620008000800 */
[----:B------:R-:W-:Y:S02]  /*3ae0*/  UIADD3 UR7, UPT, UPT, UR5, 0x480, URZ ;  /* 0x0000048005077890 */ /* 0x000fe4000fffe0ff */
[----:B------:R-:W-:Y:S01]  /*3af0*/  UIADD3 UR6, UPT, UPT, UR5, 0x500, URZ ;  /* 0x0000050005067890 */ /* 0x000fe2000fffe0ff */
[----:B------:R-:W-:Y:S04]  /*3b00*/  STS [UR5+0x4b0], RZ ;  /* 0x0004b0ffff007988 */ /* 0x000fe80008000805 */
[----:B------:R-:W-:Y:S01]  /*3b10*/  STS [UR5+0x530], RZ ;  /* 0x000530ffff007988 */ /* 0x000fe20008000805 */
[----:B---3--:R-:W-:-:S04]  /*3b20*/  SHF.L.U64.HI R26, R10, 0x1, R11 ;  /* 0x000000010a1a7819 */ /* 0x008fc8000001020b */
[----:B------:R-:W-:Y:S02]  /*3b30*/  LOP3.LUT R26, R26, 0x1fffffff, RZ, 0xc0, !PT ;  /* 0x1fffffff1a1a7812 */ /* 0x000fe400078ec0ff */
[----:B--2---:R-:W-:-:S04]  /*3b40*/  SHF.L.U64.HI R17, R6, 0x1, R7 ;  /* 0x0000000106117819 */ /* 0x004fc80000010207 */
[----:B------:R-:W-:Y:S02]  /*3b50*/  LOP3.LUT R17, R17, 0x1fffffff, RZ, 0xc0, !PT ;  /* 0x1fffffff11117812 */ /* 0x000fe400078ec0ff */
[----:B------:R-:W-:Y:S02]  /*3b60*/  SHF.R.U32.HI R2, RZ, 0x4, R26 ;  /* 0x00000004ff027819 */ /* 0x000fe4000001161a */
[----:B------:R-:W-:Y:S02]  /*3b70*/  SHF.R.U32.HI R3, RZ, 0x4, R17 ;  /* 0x00000004ff037819 */ /* 0x000fe40000011611 */
[----:B-1----:R-:W-:Y:S02]  /*3b80*/  LOP3.LUT R2, R5, 0xf, R2, 0xb8, !PT ;  /* 0x0000000f05027812 */ /* 0x002fe400078eb802 */
[----:B------:R-:W-:-:S03]  /*3b90*/  LOP3.LUT R11, R4, 0xf, R3, 0xb8, !PT ;  /* 0x0000000f040b7812 */ /* 0x000fc600078eb803 */
[----:B------:R-:W-:Y:S04]  /*3ba0*/  STS [UR5+0x49c], R2 ;  /* 0x00049c02ff007988 */ /* 0x000fe80008000805 */
[----:B------:R-:W-:Y:S04]  /*3bb0*/  STS [UR5+0x51c], R11 ;  /* 0x00051c0bff007988 */ /* 0x000fe80008000805 */
[----:B------:R-:W1:Y:S04]  /*3bc0*/  LDS R4, [UR5+0x49c] ;  /* 0x00049c05ff047984 */ /* 0x000e680008000800 */
[----:B------:R-:W2:Y:S01]  /*3bd0*/  LDS R3, [UR5+0x51c] ;  /* 0x00051c05ff037984 */ /* 0x000ea20008000800 */
[----:B-1----:R-:W-:-:S02]  /*3be0*/  LOP3.LUT R7, R4, 0xf0, RZ, 0xb8, !PT ;  /* 0x000000f004077812 */ /* 0x002fc400078eb8ff */
[----:B--2---:R-:W-:-:S03]  /*3bf0*/  LOP3.LUT R8, R3, 0xf0, RZ, 0xb8, !PT ;  /* 0x000000f003087812 */ /* 0x004fc600078eb8ff */
[----:B------:R-:W-:Y:S04]  /*3c00*/  STS [UR5+0x49c], R7 ;  /* 0x00049c07ff007988 */ /* 0x000fe80008000805 */
[----:B------:R-:W-:Y:S04]  /*3c10*/  STS [UR5+0x51c], R8 ;  /* 0x00051c08ff007988 */ /* 0x000fe80008000805 */
[----:B------:R-:W1:Y:S04]  /*3c20*/  LDS R5, [UR5+0x49c] ;  /* 0x00049c05ff057984 */ /* 0x000e680008000800 */
[----:B------:R-:W2:Y:S01]  /*3c30*/  LDS R3, [UR5+0x51c] ;  /* 0x00051c05ff037984 */ /* 0x000ea20008000800 */
[----:B------:R-:W-:-:S02]  /*3c40*/  IMAD.U32 R4, RZ, RZ, UR7 ;  /* 0x00000007ff047e24 */ /* 0x000fc4000f8e00ff */
[----:B------:R-:W-:-:S03]  /*3c50*/  IMAD.U32 R2, RZ, RZ, UR6 ;  /* 0x00000006ff027e24 */ /* 0x000fc6000f8e00ff */
[----:B------:R-:W-:Y:S02]  /*3c60*/  SHF.R.U64 R4, R4, 0x4, RZ ;  /* 0x0000000404047819 */ /* 0x000fe400000012ff */
[----:B------:R-:W-:Y:S02]  /*3c70*/  SHF.R.U64 R2, R2, 0x4, RZ ;  /* 0x0000000402027819 */ /* 0x000fe400000012ff */
[----:B-1----:R-:W-:Y:S02]  /*3c80*/  LOP3.LUT R5, R5, 0xf00, RZ, 0xb8, !PT ;  /* 0x00000f0005057812 */ /* 0x002fe400078eb8ff */
[----:B--2---:R-:W-:-:S03]  /*3c90*/  LOP3.LUT R3, R3, 0xf00, RZ, 0xb8, !PT ;  /* 0x00000f0003037812 */ /* 0x004fc600078eb8ff */
[----:B------:R1:W-:Y:S04]  /*3ca0*/  STS.64 [UR5+0x498], R4 ;  /* 0x00049804ff007988 */ /* 0x0003e80008000a05 */
[----:B------:R-:W-:Y:S04]  /*3cb0*/  STS.64 [UR5+0x518], R2 ;  /* 0x00051802ff007988 */ /* 0x000fe80008000a05 */
[----:B------:R-:W2:Y:S04]  /*3cc0*/  LDS R22, [UR5+0x49c] ;  /* 0x00049c05ff167984 */ /* 0x000ea80008000800 */
[----:B------:R-:W3:Y:S01]  /*3cd0*/  LDS R19, [UR5+0x51c] ;  /* 0x00051c05ff137984 */ /* 0x000ee20008000800 */
[----:B------:R-:W-:Y:S01]  /*3ce0*/  IMAD.SHL.U32 R10, R10, 0x2, RZ ;  /* 0x000000020a0a7824 */ /* 0x000fe200078e00ff */
[----:B------:R-:W-:Y:S01]  /*3cf0*/  UIADD3 UR6, UPT, UPT, UR4, -0x1, URZ ;  /* 0xffffffff04067890 */ /* 0x000fe2000fffe0ff */
[----:B------:R-:W-:-:S03]  /*3d00*/  IMAD.SHL.U32 R23, R6, 0x2, RZ ;  /* 0x0000000206177824 */ /* 0x000fc600078e00ff */
[----:B------:R-:W-:Y:S02]  /*3d10*/  LOP3.LUT R7, R10, 0xfffffffe, RZ, 0xc0, !PT ;  /* 0xfffffffe0a077812 */ /* 0x000fe400078ec0ff */
[----:B------:R-:W-:Y:S01]  /*3d20*/  IMAD.U32 R8, RZ, RZ, UR6 ;  /* 0x00000006ff087e24 */ /* 0x000fe2000f8e00ff */
[----:B------:R-:W-:Y:S01]  /*3d30*/  STS [UR5+0x490], R4 ;  /* 0x00049004ff007988 */ /* 0x000fe20008000805 */
[----:B-1----:R-:W-:Y:S01]  /*3d40*/  VIADD R5, R18, 0xffffffff ;  /* 0xffffffff12057836 */ /* 0x002fe20000000000 */
[----:B------:R-:W-:Y:S02]  /*3d50*/  LOP3.LUT R18, R23, 0xfffffffe, RZ, 0xc0, !PT ;  /* 0xfffffffe17127812 */ /* 0x000fe400078ec0ff */
[----:B------:R1:W-:Y:S01]  /*3d60*/  STS [UR5+0x494], R4 ;  /* 0x00049404ff007988 */ /* 0x0003e20008000805 */
[----:B------:R-:W-:Y:S02]  /*3d70*/  SHF.R.U64 R26, R7, 0x4, R26 ;  /* 0x00000004071a7819 */ /* 0x000fe4000000121a */
[----:B------:R-:W-:-:S02]  /*3d80*/  CS2R R10, SRZ ;  /* 0x00000000000a7805 */ /* 0x000fc4000001ff00 */
[----:B------:R-:W-:Y:S01]  /*3d90*/  CS2R R6, SRZ ;  /* 0x0000000000067805 */ /* 0x000fe2000001ff00 */
[----:B-----5:R-:W-:Y:S01]  /*3da0*/  VIADD R9, R9, 0xffffffff ;  /* 0xffffffff09097836 */ /* 0x020fe20000000000 */
[----:B------:R-:W-:Y:S01]  /*3db0*/  SHF.R.U64 R18, R18, 0x4, R17 ;  /* 0x0000000412127819 */ /* 0x000fe20000001211 */
[----:B------:R4:W-:Y:S04]  /*3dc0*/  STS [UR5+0x510], R2 ;  /* 0x00051002ff007988 */ /* 0x0009e80008000805 */
[----:B------:R4:W-:Y:S04]  /*3dd0*/  STS [UR5+0x514], R2 ;  /* 0x00051402ff007988 */ /* 0x0009e80008000805 */
[----:B------:R4:W-:Y:S01]  /*3de0*/  STS.128 [UR5+0x4a0], R8 ;  /* 0x0004a008ff007988 */ /* 0x0009e20008000c05 */
[----:B--2---:R-:W-:Y:S01]  /*3df0*/  LOP3.LUT R22, R22, 0xf000, RZ, 0xb8, !PT ;  /* 0x0000f00016167812 */ /* 0x004fe200078eb8ff */
[----:B-1----:R-:W-:Y:S01]  /*3e00*/  IMAD.MOV.U32 R4, RZ, RZ, R8 ;  /* 0x000000ffff047224 */ /* 0x002fe200078e0008 */
[----:B---3--:R-:W-:Y:S01]  /*3e10*/  LOP3.LUT R19, R19, 0xf000, RZ, 0xb8, !PT ;  /* 0x0000f00013137812 */ /* 0x008fe200078eb8ff */
[----:B------:R1:W-:Y:S04]  /*3e20*/  STS [UR5+0x48c], R26 ;  /* 0x00048c1aff007988 */ /* 0x0003e80008000805 */
[----:B------:R1:W-:Y:S04]  /*3e30*/  STS.128 [UR5+0x520], R4 ;  /* 0x00052004ff007988 */ /* 0x0003e80008000c05 */
[----:B----4-:R1:W-:Y:S04]  /*3e40*/  STS.64 [UR5+0x480], R24 ;  /* 0x00048018ff007988 */ /* 0x0103e80008000a05 */
[----:B------:R1:W-:Y:S04]  /*3e50*/  STS.64 [UR5+0x500], R20 ;  /* 0x00050014ff007988 */ /* 0x0003e80008000a05 */
[----:B------:R1:W-:Y:S04]  /*3e60*/  STS [UR5+0x50c], R18 ;  /* 0x00050c12ff007988 */ /* 0x0003e80008000805 */
[----:B------:R1:W-:Y:S04]  /*3e70*/  STS [UR5+0x49c], R22 ;  /* 0x00049c16ff007988 */ /* 0x0003e80008000805 */
[----:B------:R1:W-:Y:S02]  /*3e80*/  STS [UR5+0x51c], R19 ;  /* 0x00051c13ff007988 */ /* 0x0003e40008000805 */
.L_x_28:
[----:B--2---:R-:W-:Y:S05]  /*3e90*/  BSYNC.RECONVERGENT B0 ;  /* 0x0000000000007941 */ /* 0x004fea0003800200 */
.L_x_27:
[----:B------:R-:W-:Y:S01]  /*3ea0*/  NOP ;  /* 0x0000000000007918 */ /* 0x000fe20000000000 */
[----:B------:R2:W3:Y:S01]  /*3eb0*/  LDS R2, [R0] ;  /* 0x0000000000027984 */ /* 0x0004e20000000800 */
[----:B------:R-:W-:Y:S01]  /*3ec0*/  IMAD R13, R13, 0x4ec5, RZ ;  /* 0x00004ec50d0d7824 */ /* 0x000fe200078e02ff */
[----:B------:R-:W-:Y:S01]  /*3ed0*/  ELECT P0, URZ, PT ;  /* 0x0000000000ff782f */ /* 0x000fe20003800000 */
[----:B------:R-:W-:Y:S01]  /*3ee0*/  BSSY.RECONVERGENT B0, `(.L_x_29) ;  /* 0x000000b000007945 */ /* 0x000fe20003800200 */
[----:B------:R2:W4:Y:S02]  /*3ef0*/  LDS R3, [R0+0x80] ;  /* 0x0000800000037984 */ /* 0x0005240000000800 */
[----:B-1----:R-:W-:-:S04]  /*3f00*/  SHF.R.U32.HI R4, RZ, 0x12, R13 ;  /* 0x00000012ff047819 */ /* 0x002fc8000001160d */
[----:B------:R-:W-:-:S05]  /*3f10*/  PRMT R4, R4, 0x9910, RZ ;  /* 0x0000991004047816 */ /* 0x000fca00000000ff */
[----:B------:R-:W-:-:S04]  /*3f20*/  IMAD R4, R4, 0xd, RZ ;  /* 0x0000000d04047824 */ /* 0x000fc800078e02ff */
[----:B------:R-:W-:-:S05]  /*3f30*/  IMAD.MOV R4, RZ, RZ, -R4 ;  /* 0x000000ffff047224 */ /* 0x000fca00078e0a04 */
[----:B------:R-:W-:-:S05]  /*3f40*/  PRMT R4, R4, 0x7710, RZ ;  /* 0x0000771004047816 */ /* 0x000fca00000000ff */
[----:B------:R-:W-:Y:S01]  /*3f50*/  IMAD.IADD R4, R4, 0x1, R15 ;  /* 0x0000000104047824 */ /* 0x000fe200078e020f */
[----:B--2---:R-:W-:Y:S05]  /*3f60*/  @!P0 BRA `(.L_x_30) ;  /* 0x0000000000088947 */ /* 0x004fea0003800000 */
[----:B------:R0:W-:Y:S01]  /*3f70*/  UTMACMDFLUSH ;  /* 0x00000000000079b7 */ /* 0x0001e20000000000 */
[----:B------:R-:W-:-:S04]  /*3f80*/  DEPBAR.LE SB0, 0x0 ;  /* 0x000080000000791a */ /* 0x000fc80000000000 */
.L_x_30:
[----:B------:R-:W-:Y:S05]  /*3f90*/  BSYNC.RECONVERGENT B0 ;  /* 0x0000000000007941 */ /* 0x000fea0003800200 */
.L_x_29:
[----:B------:R-:W-:-:S13]  /*3fa0*/  R2UR UR5, R4 ;  /* 0x00000000040572ca */ /* 0x000fda00000e0000 */
[----:B------:R-:W-:-:S04]  /*3fb0*/  ULOP3.LUT UR5, UR5, 0xffff, URZ, 0xc0, !UPT ;  /* 0x0000ffff05057892 */ /* 0x000fc8000f8ec0ff */
[----:B------:R-:W-:Y:S02]  /*3fc0*/  UIMAD.WIDE.U32 UR6, UR5, 0x80, UR28 ;  /* 0x00000080050678a5 */ /* 0x000fe4000f8e001c */
[----:B------:R-:W-:-:S04]  /*3fd0*/  UIMAD.WIDE.U32 UR8, UR5, 0x80, UR26 ;  /* 0x00000080050878a5 */ /* 0x000fc8000f8e001a */
[C---:B------:R-:W-:Y:S02]  /*3fe0*/  IADD3 R4, P3, PT, R12.reuse, UR6, RZ ;  /* 0x000000060c047c10 */ /* 0x040fe4000ff7e0ff */
[----:B------:R-:W-:-:S03]  /*3ff0*/  IADD3 R12, P0, PT, R12, UR8, RZ ;  /* 0x000000080c0c7c10 */ /* 0x000fc6000ff1e0ff */
[----:B------:R-:W-:Y:S02]  /*4000*/  IMAD.X R5, RZ, RZ, UR7, P3 ;  /* 0x00000007ff057e24 */ /* 0x000fe400098e06ff */
[----:B------:R-:W-:-:S03]  /*4010*/  IMAD.X R13, RZ, RZ, UR9, P0 ;  /* 0x00000009ff0d7e24 */ /* 0x000fc600080e06ff */
[----:B---3--:R1:W5:Y:S04]  /*4020*/  ATOMG.E.EXCH.STRONG.GPU PT, RZ, [R4], R2 ;  /* 0x0000000204ff73a8 */ /* 0x00836800041ee100 */
[----:B----4-:R1:W5:Y:S02]  /*4030*/  ATOMG.E.EXCH.STRONG.GPU PT, RZ, [R12], R3 ;  /* 0x000000030cff73a8 */ /* 0x01036400041ee100 */
.L_x_26:
[----:B------:R-:W-:Y:S01]  /*4040*/  LOP3.LUT R0, R15, 0xffff, RZ, 0xc0, !PT ;  /* 0x0000ffff0f007812 */ /* 0x000fe200078ec0ff */
[----:B------:R-:W3:Y:S01]  /*4050*/  S2UR UR21, SR_CgaCtaId ;  /* 0x00000000001579c3 */ /* 0x000ee20000008800 */
[----:B------:R-:W-:-:S03]  /*4060*/  UMOV UR20, 0x400 ;  /* 0x0000040000147882 */ /* 0x000fc60000000000 */
[----:B------:R-:W-:-:S05]  /*4070*/  IMAD R0, R0, 0x4ec5, RZ ;  /* 0x00004ec500007824 */ /* 0x000fca00078e02ff */
[----:B------:R-:W-:-:S04]  /*4080*/  SHF.R.U32.HI R0, RZ, 0x12, R0 ;  /* 0x00000012ff007819 */ /* 0x000fc80000011600 */
[----:B------:R-:W-:-:S05]  /*4090*/  PRMT R0, R0, 0x9910, RZ ;  /* 0x0000991000007816 */ /* 0x000fca00000000ff */
[----:B------:R-:W-:-:S04]  /*40a0*/  IMAD R0, R0, 0xd, RZ ;  /* 0x0000000d00007824 */ /* 0x000fc800078e02ff */
[----:B------:R-:W-:Y:S01]  /*40b0*/  IMAD.MOV R0, RZ, RZ, -R0 ;  /* 0x000000ffff007224 */ /* 0x000fe200078e0a00 */
[----:B---3--:R-:W-:-:S04]  /*40c0*/  ULEA UR20, UR21, UR20, 0x18 ;  /* 0x0000001415147291 */ /* 0x008fc8000f8ec0ff */
[----:B------:R-:W-:Y:S01]  /*40d0*/  PRMT R0, R0, 0x7710, RZ ;  /* 0x0000771000007816 */ /* 0x000fe200000000ff */
[----:B--2---:R-:W-:-:S04]  /*40e0*/  ULEA UR5, UR22, UR20, 0x3 ;  /* 0x0000001416057291 */ /* 0x004fc8000f8e18ff */
[----:B------:R-:W-:-:S05]  /*40f0*/  IMAD.IADD R0, R0, 0x1, R15 ;  /* 0x0000000100007824 */ /* 0x000fca00078e020f */
[----:B------:R-:W-:Y:S02]  /*4100*/  R2UR UR30, R0 ;  /* 0x00000000001e72ca */ /* 0x000fe400000e0000 */
[----:B------:R-:W-:-:S11]  /*4110*/  SHF.L.U32 R0, R16, 0x1f, RZ ;  /* 0x0000001f10007819 */ /* 0x000fd600000006ff */
[----:B------:R-:W-:-:S04]  /*4120*/  ULOP3.LUT UR30, UR30, 0xffff, URZ, 0xc0, !UPT ;  /* 0x0000ffff1e1e7892 */ /* 0x000fc8000f8ec0ff */
[----:B------:R-:W-:Y:S02]  /*4130*/  UIMAD.WIDE.U32 UR32, UR30, 0x80, UR28 ;  /* 0x000000801e2078a5 */ /* 0x000fe4000f8e001c */
[----:B------:R-:W-:Y:S01]  /*4140*/  UIMAD.WIDE.U32 UR30, UR30, 0x80, UR26 ;  /* 0x000000801e1e78a5 */ /* 0x000fe2000f8e001a */
[----:B------:R-:W-:Y:S11]  /*4150*/  @P4 BRA `(.L_x_31) ;  /* 0x00000000001c4947 */ /* 0x000ff60003800000 */
[----:B------:R-:W-:-:S04]  /*4160*/  DEPBAR {5,4,3,2,1,0} ;  /* 0x0000003f0000791a */ /* 0x000fc80000000000 */
[----:B------:R-:W2:Y:S02]  /*4170*/  CCTL.E.C.LDCU.IV.DEEP [UR32] ;  /* 0x0000000020007540 */ /* 0x000ea40009c08000 */
[----:B--2---:R2:W-:Y:S01]  /*4180*/  UTMACCTL.IV [UR32] ;  /* 0x00000000200079b9 */ /* 0x0045e20008000000 */
[----:B------:R-:W-:-:S04]  /*4190*/  DEPBAR {5,4,3,2,1,0} ;  /* 0x0000003f0000791a */ /* 0x000fc80000000000 */
[----:B------:R-:W3:Y:S02]  /*41a0*/  CCTL.E.C.LDCU.IV.DEEP [UR30] ;  /* 0x000000001e007540 */ /* 0x000ee40009c08000 */
[----:B---3--:R2:W-:Y:S01]  /*41b0*/  UTMACCTL.IV [UR30] ;  /* 0x000000001e0079b9 */ /* 0x0085e20008000000 */
[----:B------:R-:W-:Y:S01]  /*41c0*/  NOP ;  /* 0x0000000000007918 */ /* 0x000fe20000000000 */
.L_x_31:
[----:B------:R-:W-:Y:S01]  /*41d0*/  UIADD3 UR6, UPT, UPT, UR4, 0x7f, URZ ;  /* 0x0000007f04067890 */ /* 0x000fe2000fffe0ff */
[----:B-----5:R3:W4:Y:S01]  /*41e0*/  SYNCS.PHASECHK.TRANS64.TRYWAIT P0, [UR5+0x18], R0 ;  /* 0x00001800ff0075a7 */ /* 0x0207220008001105 */
[----:B------:R-:W-:Y:S02]  /*41f0*/  UIADD3 UR4, UPT, UPT, UR4, 0xfe, URZ ;  /* 0x000000fe04047890 */ /* 0x000fe4000fffe0ff */
[----:B------:R-:W-:Y:S02]  /*4200*/  USHF.R.S32.HI UR5, URZ, 0x1f, UR6 ;  /* 0x0000001fff057899 */ /* 0x000fe40008011406 */
[----:B------:R-:W-:Y:S02]  /*4210*/  ULEA.HI UR18, UR18, UR18, URZ, 0x1 ;  /* 0x0000001212127291 */ /* 0x000fe4000f8f08ff */
[----:B------:R-:W-:Y:S02]  /*4220*/  ULEA.HI UR35, UR5, UR6, URZ, 0x7 ;  /* 0x0000000605237291 */ /* 0x000fe4000f8f38ff */
[----:B------:R-:W-:-:S02]  /*4230*/  USHF.L.U32 UR5, UR18, 0x6, URZ ;  /* 0x0000000612057899 */ /* 0x000fc400080006ff */
[----:B------:R-:W-:Y:S02]  /*4240*/  USHF.R.S32.HI UR35, URZ, 0x7, UR35 ;  /* 0x00000007ff237899 */ /* 0x000fe40008011423 */
[----:B------:R-:W-:Y:S02]  /*4250*/  ULOP3.LUT UR5, UR5, 0xffffff80, URZ, 0xc0, !UPT ;  /* 0xffffff8005057892 */ /* 0x000fe4000f8ec0ff */
[----:B------:R-:W-:Y:S02]  /*4260*/  UISETP.LT.U32.AND UP0, UPT, UR35, 0x3, UPT ;  /* 0x000000032300788c */ /* 0x000fe4000bf01070 */
[----:B------:R-:W-:Y:S02]  /*4270*/  ULEA UR7, UR19, UR25, 0x8 ;  /* 0x0000001913077291 */ /* 0x000fe4000f8e40ff */
[----:B------:R-:W-:Y:S02]  /*4280*/  USEL UR38, UR35, 0x3, UP0 ;  /* 0x0000000323267887 */ /* 0x000fe40008000000 */
[----:B------:R-:W-:-:S02]  /*4290*/  UISETP.GE.U32.AND UP0, UPT, UR4, 0xff, UPT ;  /* 0x000000ff0400788c */ /* 0x000fc4000bf06070 */
[----:B------:R-:W-:Y:S01]  /*42a0*/  ULOP3.LUT UR19, UR5, 0x40, UR42, 0xf8, !UPT ;  /* 0x0000004005137892 */ /* 0x000fe2000f8ef82a */
[----:B------:R-:W-:-:S06]  /*42b0*/  UMOV UR34, URZ ;  /* 0x000000ff00227c82 */ /* 0x000fcc0008000000 */
[----:B---3--:R-:W-:Y:S05]  /*42c0*/  BRA.U !UP0, `(.L_x_32) ;  /* 0x0000000108d47547 */ /* 0x008fea000b800000 */
[----:B------:R-:W-:Y:S01]  /*42d0*/  UIADD3 UR39, UPT, UPT, -UR38, URZ, URZ ;  /* 0x000000ff26277290 */ /* 0x000fe2000fffe1ff */
[----:B------:R-:W-:Y:S01]  /*42e0*/  UMOV UR43, UR22 ;  /* 0x00000016002b7c82 */ /* 0x000fe20008000000 */
[----:B------:R-:W-:-:S10]  /*42f0*/  UMOV UR10, 0x40 ;  /* 0x00000040000a7882 */ /* 0x000fd40000000000 */
.L_x_38:
[----:B------:R-:W-:Y:S01]  /*4300*/  UIADD3 UR39, UPT, UPT, UR39, 0x1, URZ ;  /* 0x0000000127277890 */ /* 0x000fe2000fffe0ff */
[----:B-1-3--:R-:W-:Y:S01]  /*4310*/  @P2 MOV R2, 0x18000 ;  /* 0x0001800000022802 */ /* 0x00afe20000000f00 */
[----:B------:R-:W-:Y:S02]  /*4320*/  ULEA UR17, UR43, UR20, 0x3 ;  /* 0x000000142b117291 */ /* 0x000fe4000f8e18ff */
[----:B------:R-:W-:Y:S01]  /*4330*/  UISETP.NE.AND UP0, UPT, UR39, URZ, UPT ;  /* 0x000000ff2700728c */ /* 0x000fe2000bf05270 */
[----:B--2-4-:R-:W-:Y:S10]  /*4340*/  @P0 BRA `(.L_x_33) ;  /* 0x00000000000c0947 */ /* 0x014ff40003800000 */
[----:B------:R-:W-:-:S04]  /*4350*/  SHF.L.U32 R3, R16, 0x1f, RZ ;  /* 0x0000001f10037819 */ /* 0x000fc800000006ff */
[----:B------:R-:W1:Y:S02]  /*4360*/  SYNCS.PHASECHK.TRANS64.TRYWAIT P0, [UR17+0x18], R3 ;  /* 0x00001803ff0075a7 */ /* 0x000e640008001111 */
[----:B-1----:R-:W-:Y:S05]  /*4370*/  @!P0 BRA `(.L_x_34) ;  /* 0x000000d800188947 */ /* 0x002fea0003800000 */
.L_x_33:
[----:B------:R3:W-:Y:S01]  /*4380*/  @P2 SYNCS.ARRIVE.TRANS64 RZ, [UR17], R2 ;  /* 0x00000002ffff29a7 */ /* 0x0007e20008000011 */
[----:B------:R-:W-:-:S04]  /*4390*/  ULOP3.LUT UR4, UR24, 0x2, URZ, 0xfc, !UPT ;  /* 0x0000000218047892 */ /* 0x000fc8000f8efcff */
[----:B------:R-:W-:-:S09]  /*43a0*/  UISETP.NE.AND UP1, UPT, UR4, 0x2, UPT ;  /* 0x000000020400788c */ /* 0x000fd2000bf25270 */
[----:B------:R-:W-:Y:S05]  /*43b0*/  BRA.U UP1, `(.L_x_35) ;  /* 0x0000000101047547 */ /* 0x000fea000b800000 */
[----:B--2---:R-:W-:Y:S05]  /*43c0*/  BPT.TRAP 0x1 ;  /* 0x000000040000795c */ /* 0x004fea0000300000 */
.L_x_35:
[----:B------:R-:W-:Y:S04]  /*43d0*/  BSSY.RECONVERGENT B0, `(.L_x_36) ;  /* 0x0000003000007945 */ /* 0x000fe80003800200 */
[----:B------:R-:W-:Y:S05]  /*43e0*/  @!P1 BRA `(.L_x_37) ;  /* 0x0000000000049947 */ /* 0x000fea0003800000 */
[----:B--2---:R-:W-:Y:S05]  /*43f0*/  BPT.TRAP 0x1 ;  /* 0x000000040000795c */ /* 0x004fea0000300000 */
.L_x_37:
[----:B--2---:R-:W-:Y:S05]  /*4400*/  BSYNC.RECONVERGENT B0 ;  /* 0x0000000000007941 */ /* 0x004fea0003800200 */
.L_x_36:
[----:B------:R-:W-:Y:S02]  /*4410*/  UIADD3 UR22, UPT, UPT, UR43, 0x1, URZ ;  /* 0x000000012b167890 */ /* 0x000fe4000fffe0ff */
[----:B------:R-:W-:Y:S02]  /*4420*/  ULEA UR8, UR43, UR20, 0xe ;  /* 0x000000142b087291 */ /* 0x000fe4000f8e70ff */
[----:B------:R-:W-:Y:S02]  /*4430*/  UISETP.NE.AND UP1, UPT, UR22, 0x3, UPT ;  /* 0x000000031600788c */ /* 0x000fe4000bf25270 */
[----:B------:R-:W-:Y:S02]  /*4440*/  ULEA UR12, UR43, UR20, 0xf ;  /* 0x000000142b0c7291 */ /* 0x000fe4000f8e78ff */
[----:B------:R-:W-:Y:S02]  /*4450*/  USEL UR5, URZ, 0x1, UP1 ;  /* 0x00000001ff057887 */ /* 0x000fe40008800000 */
[----:B------:R-:W-:-:S02]  /*4460*/  USEL UR22, UR22, URZ, UP1 ;  /* 0x000000ff16167287 */ /* 0x000fc40008800000 */
[----:B------:R-:W-:Y:S02]  /*4470*/  UIADD3 UR18, UPT, UPT, UR10, -0x40, URZ ;  /* 0xffffffc00a127890 */ /* 0x000fe4000fffe0ff */
[----:B------:R-:W-:Y:S01]  /*4480*/  ULEA UR4, UR22, UR20, 0x3 ;  /* 0x0000001416047291 */ /* 0x000fe2000f8e18ff */
[----:B------:R-:W-:Y:S01]  /*4490*/  LOP3.LUT R16, R16, UR5, RZ, 0x3c, !PT ;  /* 0x0000000510107c12 */ /* 0x000fe2000f8e3cff */
[----:B------:R-:W-:Y:S02]  /*44a0*/  ULOP3.LUT UR17, UR17, 0xfefffff8, URZ, 0xc0, !UPT ;  /* 0xfefffff811117892 */ /* 0x000fe4000f8ec0ff */
[----:B------:R-:W-:Y:S01]  /*44b0*/  UIADD3 UR16, UPT, UPT, UR8, 0x9400, URZ ;  /* 0x0000940008107890 */ /* 0x000fe2000fffe0ff */
[----:B-1----:R-:W-:Y:S01]  /*44c0*/  SHF.L.U32 R0, R16, 0x1f, RZ ;  /* 0x0000001f10007819 */ /* 0x002fe200000006ff */
[----:B------:R-:W-:Y:S01]  /*44d0*/  UIADD3 UR8, UPT, UPT, UR8, 0xb400, URZ ;  /* 0x0000b40008087890 */ /* 0x000fe2000fffe0ff */
[----:B------:R-:W-:Y:S02]  /*44e0*/  UMOV UR40, 0x0 ;  /* 0x0000000000287882 */ /* 0x000fe40000000000 */
[----:B------:R1:W2:Y:S01]  /*44f0*/  SYNCS.PHASECHK.TRANS64.TRYWAIT P0, [UR4+0x18], R0 ;  /* 0x00001800ff0075a7 */ /* 0x0002a20008001104 */
[----:B------:R-:W-:-:S02]  /*4500*/  UIADD3 UR4, UPT, UPT, UR12, 0x15400, URZ ;  /* 0x000154000c047890 */ /* 0x000fc4000fffe0ff */
[----:B------:R-:W-:Y:S01]  /*4510*/  UIADD3 UR12, UPT, UPT, UR12, 0x19400, URZ ;  /* 0x000194000c0c7890 */ /* 0x000fe2000fffe0ff */
[----:B------:R-:W-:Y:S01]  /*4520*/  UMOV UR41, 0x10000000 ;  /* 0x1000000000297882 */ /* 0x000fe20000000000 */
[----:B------:R-:W-:Y:S01]  /*4530*/  UMOV UR11, UR19 ;  /* 0x00000013000b7c82 */ /* 0x000fe20008000000 */
[----:B------:R-:W-:Y:S01]  /*4540*/  UMOV UR9, UR17 ;  /* 0x0000001100097c82 */ /* 0x000fe20008000000 */
[----:B------:R-:W-:Y:S01]  /*4550*/  UMOV UR5, UR17 ;  /* 0x0000001100057c82 */ /* 0x000fe20008000000 */
[----:B------:R-:W-:Y:S01]  /*4560*/  UMOV UR6, UR18 ;  /* 0x0000001200067c82 */ /* 0x000fe20008000000 */
[----:B------:R-:W-:Y:S01]  /*4570*/  UTMALDG.2D.2CTA [UR16], [UR32], desc[UR40] ;  /* 0x00002810200075b4 */ /* 0x000fe20008209000 */
[----:B------:R-:W-:Y:S01]  /*4580*/  UMOV UR14, UR10 ;  /* 0x0000000a000e7c82 */ /* 0x000fe20008000000 */
[----:B------:R-:W-:Y:S01]  /*4590*/  UMOV UR15, UR7 ;  /* 0x00000007000f7c82 */ /* 0x000fe20008000000 */
[----:B------:R-:W-:Y:S01]  /*45a0*/  UMOV UR13, UR17 ;  /* 0x00000011000d7c82 */ /* 0x000fe20008000000 */
[----:B------:R-:W-:Y:S01]  /*45b0*/  UMOV UR34, UR38 ;  /* 0x0000002600227c82 */ /* 0x000fe20008000000 */
[----:B------:R-:W-:Y:S01]  /*45c0*/  UMOV UR43, UR22 ;  /* 0x00000016002b7c82 */ /* 0x000fe20008000000 */
[----:B------:R4:W-:Y:S01]  /*45d0*/  UTMALDG.2D.2CTA [UR8], [UR32], desc[UR40] ;  /* 0x00002808200075b4 */ /* 0x0009e20008209000 */
[----:B------:R1:W-:Y:S01]  /*45e0*/  UTMALDG.2D.2CTA [UR4], [UR30], desc[UR40] ;  /* 0x000028041e0075b4 */ /* 0x0003e20008209000 */
[----:B------:R1:W-:Y:S01]  /*45f0*/  UTMALDG.2D.2CTA [UR12], [UR30], desc[UR40] ;  /* 0x0000280c1e0075b4 */ /* 0x0003e20008209000 */
[----:B----4-:R-:W-:Y:S01]  /*4600*/  UIADD3 UR10, UPT, UPT, UR10, 0x80, URZ ;  /* 0x000000800a0a7890 */ /* 0x010fe2000fffe0ff */
[----:B------:R-:W-:Y:S11]  /*4610*/  BRA.U UP0, `(.L_x_38) ;  /* 0xfffffffd00387547 */ /* 0x000ff6000b83ffff */
.L_x_32:
[----:B-1----:R-:W-:Y:S01]  /*4620*/  ULEA UR4, UR22, UR20, 0x3 ;  /* 0x0000001416047291 */ /* 0x002fe2000f8e18ff */
[----:B------:R-:W-:Y:S01]  /*4630*/  SHF.L.U32 R0, R16, 0x1f, RZ ;  /* 0x0000001f10007819 */ /* 0x000fe200000006ff */
[----:B------:R-:W-:Y:S01]  /*4640*/  @!P4 SYNCS.ARRIVE.TRANS64.A1T0 RZ, [UR20+0x78], RZ ;  /* 0x000078ffffffc9a7 */ /* 0x000fe20008100014 */
[----:B------:R-:W-:-:S06]  /*4650*/  UISETP.GT.AND UP0, UPT, UR35, UR38, UPT ;  /* 0x000000262300728c */ /* 0x000fcc000bf04270 */
[----:B--2-4-:R1:W2:Y:S03]  /*4660*/  SYNCS.PHASECHK.TRANS64.TRYWAIT P0, [UR4+0x18], R0 ;  /* 0x00001800ff0075a7 */ /* 0x0142a60008001104 */
[----:B------:R-:W-:Y:S05]  /*4670*/  BRA.U !UP0, `(.L_x_39) ;  /* 0x0000000108cc7547 */ /* 0x000fea000b800000 */
[----:B------:R-:W-:Y:S01]  /*4680*/  UIADD3 UR35, UPT, UPT, -UR38, UR34, UR35 ;  /* 0x0000002226237290 */ /* 0x000fe2000fffe123 */
[----:B------:R-:W-:-:S11]  /*4690*/  UMOV UR40, UR22 ;  /* 0x0000001600287c82 */ /* 0x000fd60008000000 */
.L_x_45:
[----:B------:R-:W-:Y:S01]  /*46a0*/  ULEA UR9, UR40, UR20, 0x3 ;  /* 0x0000001428097291 */ /* 0x000fe2000f8e18ff */
[----:B--23--:R-:W-:Y:S01]  /*46b0*/  @P2 MOV R2, 0x18000 ;  /* 0x0001800000022802 */ /* 0x00cfe20000000f00 */
[----:B-12---:R-:W-:Y:S10]  /*46c0*/  @P0 BRA `(.L_x_40) ;  /* 0x00000000000c0947 */ /* 0x006ff40003800000 */
[----:B------:R-:W-:-:S04]  /*46d0*/  SHF.L.U32 R3, R16, 0x1f, RZ ;  /* 0x0000001f10037819 */ /* 0x000fc800000006ff */
[----:B------:R-:W2:Y:S02]  /*46e0*/  SYNCS.PHASECHK.TRANS64.TRYWAIT P0, [UR9+0x18], R3 ;  /* 0x00001803ff0075a7 */ /* 0x000ea40008001109 */
[----:B--2---:R-:W-:Y:S05]  /*46f0*/  @!P0 BRA `(.L_x_41) ;  /* 0x000000d400508947 */ /* 0x004fea0003800000 */
.L_x_40:
[----:B------:R2:W-:Y:S01]  /*4700*/  @P2 SYNCS.ARRIVE.TRANS64 RZ, [UR9], R2 ;  /* 0x00000002ffff29a7 */ /* 0x0005e20008000009 */
[----:B------:R-:W-:-:S04]  /*4710*/  ULOP3.LUT UR4, UR24, 0x2, URZ, 0xfc, !UPT ;  /* 0x0000000218047892 */ /* 0x000fc8000f8efcff */
[----:B------:R-:W-:-:S09]  /*4720*/  UISETP.NE.AND UP0, UPT, UR4, 0x2, UPT ;  /* 0x000000020400788c */ /* 0x000fd2000bf05270 */
[----:B------:R-:W-:Y:S05]  /*4730*/  BRA.U UP0, `(.L_x_42) ;  /* 0x0000000100047547 */ /* 0x000fea000b800000 */
[----:B------:R-:W-:Y:S05]  /*4740*/  BPT.TRAP 0x1 ;  /* 0x000000040000795c */ /* 0x000fea0000300000 */
.L_x_42:
[----:B------:R-:W-:Y:S04]  /*4750*/  BSSY.RECONVERGENT B0, `(.L_x_43) ;  /* 0x0000003000007945 */ /* 0x000fe80003800200 */
[----:B------:R-:W-:Y:S05]  /*4760*/  @!P1 BRA `(.L_x_44) ;  /* 0x0000000000049947 */ /* 0x000fea0003800000 */
[----:B------:R-:W-:Y:S05]  /*4770*/  BPT.TRAP 0x1 ;  /* 0x000000040000795c */ /* 0x000fea0000300000 */
.L_x_44:
[----:B------:R-:W-:Y:S05]  /*4780*/  BSYNC.RECONVERGENT B0 ;  /* 0x0000000000007941 */ /* 0x000fea0003800200 */
.L_x_43:
[----:B------:R-:W-:Y:S02]  /*4790*/  UIADD3 UR22, UPT, UPT, UR40, 0x1, URZ ;  /* 0x0000000128167890 */ /* 0x000fe4000fffe0ff */
[----:B------:R-:W-:Y:S02]  /*47a0*/  ULEA UR16, UR40, UR20, 0xe ;  /* 0x0000001428107291 */ /* 0x000fe4000f8e70ff */
[----:B------:R-:W-:Y:S02]  /*47b0*/  UISETP.NE.AND UP0, UPT, UR22, 0x3, UPT ;  /* 0x000000031600788c */ /* 0x000fe4000bf05270 */
[----:B------:R-:W-:Y:S02]  /*47c0*/  USHF.L.U32 UR10, UR34, 0x7, URZ ;  /* 0x00000007220a7899 */ /* 0x000fe400080006ff */
[----:B------:R-:W-:Y:S02]  /*47d0*/  USEL UR5, URZ, 0x1, UP0 ;  /* 0x00000001ff057887 */ /* 0x000fe40008000000 */
[----:B------:R-:W-:-:S02]  /*47e0*/  USEL UR22, UR22, URZ, UP0 ;  /* 0x000000ff16167287 */ /* 0x000fc40008000000 */
[----:B------:R-:W-:Y:S02]  /*47f0*/  ULEA UR12, UR40, UR20, 0xf ;  /* 0x00000014280c7291 */ /* 0x000fe4000f8e78ff */
[----:B------:R-:W-:Y:S01]  /*4800*/  ULEA UR4, UR22, UR20, 0x3 ;  /* 0x0000001416047291 */ /* 0x000fe2000f8e18ff */
[----:B------:R-:W-:Y:S01]  /*4810*/  LOP3.LUT R16, R16, UR5, RZ, 0x3c, !PT ;  /* 0x0000000510107c12 */ /* 0x000fe2000f8e3cff */
[----:B------:R-:W-:Y:S02]  /*4820*/  ULOP3.LUT UR9, UR9, 0xfefffff8, URZ, 0xc0, !UPT ;  /* 0xfefffff809097892 */ /* 0x000fe4000f8ec0ff */
[----:B------:R-:W-:Y:S01]  /*4830*/  UIADD3 UR8, UPT, UPT, UR16, 0x9400, URZ ;  /* 0x0000940010087890 */ /* 0x000fe2000fffe0ff */
[----:B-1----:R-:W-:Y:S01]  /*4840*/  SHF.L.U32 R0, R16, 0x1f, RZ ;  /* 0x0000001f10007819 */ /* 0x002fe200000006ff */
[----:B------:R-:W-:Y:S02]  /*4850*/  UIADD3 UR18, UPT, UPT, UR10, 0x40, URZ ;  /* 0x000000400a127890 */ /* 0x000fe4000fffe0ff */
[----:B------:R-:W-:Y:S01]  /*4860*/  UIADD3 UR16, UPT, UPT, UR16, 0xb400, URZ ;  /* 0x0000b40010107890 */ /* 0x000fe2000fffe0ff */
[----:B------:R4:W1:Y:S01]  /*4870*/  SYNCS.PHASECHK.TRANS64.TRYWAIT P0, [UR4+0x18], R0 ;  /* 0x00001800ff0075a7 */ /* 0x0008620008001104 */
[----:B------:R-:W-:-:S02]  /*4880*/  UIADD3 UR4, UPT, UPT, UR12, 0x15400, URZ ;  /* 0x000154000c047890 */ /* 0x000fc4000fffe0ff */
[----:B------:R-:W-:Y:S01]  /*4890*/  UIADD3 UR12, UPT, UPT, UR12, 0x19400, URZ ;  /* 0x000194000c0c7890 */ /* 0x000fe2000fffe0ff */
[----:B------:R-:W-:Y:S01]  /*48a0*/  UMOV UR38, 0x0 ;  /* 0x0000000000267882 */ /* 0x000fe20000000000 */
[----:B------:R-:W-:Y:S01]  /*48b0*/  UMOV UR39, 0x10000000 ;  /* 0x1000000000277882 */ /* 0x000fe20000000000 */
[----:B------:R-:W-:Y:S01]  /*48c0*/  UMOV UR11, UR19 ;  /* 0x00000013000b7c82 */ /* 0x000fe20008000000 */
[----:B------:R-:W-:Y:S01]  /*48d0*/  UMOV UR17, UR9 ;  /* 0x0000000900117c82 */ /* 0x000fe20008000000 */
[----:B------:R-:W-:Y:S01]  /*48e0*/  UMOV UR5, UR9 ;  /* 0x0000000900057c82 */ /* 0x000fe20008000000 */
[----:B------:R-:W-:Y:S01]  /*48f0*/  UMOV UR6, UR10 ;  /* 0x0000000a00067c82 */ /* 0x000fe20008000000 */
[----:B------:R4:W-:Y:S01]  /*4900*/  UTMALDG.2D.2CTA [UR8], [UR32], desc[UR38] ;  /* 0x00002608200075b4 */ /* 0x0009e20008209000 */
[----:B------:R-:W-:Y:S01]  /*4910*/  UMOV UR15, UR7 ;  /* 0x00000007000f7c82 */ /* 0x000fe20008000000 */
[----:B------:R-:W-:Y:S01]  /*4920*/  UMOV UR13, UR9 ;  /* 0x00000009000d7c82 */ /* 0x000fe20008000000 */
[----:B------:R-:W-:Y:S01]  /*4930*/  UMOV UR14, UR18 ;  /* 0x00000012000e7c82 */ /* 0x000fe20008000000 */
[----:B------:R-:W-:Y:S01]  /*4940*/  UIADD3 UR34, UPT, UPT, UR34, 0x1, URZ ;  /* 0x0000000122227890 */ /* 0x000fe2000fffe0ff */
[----:B------:R-:W-:Y:S01]  /*4950*/  UMOV UR40, UR22 ;  /* 0x0000001600287c82 */ /* 0x000fe20008000000 */
[----:B------:R4:W-:Y:S02]  /*4960*/  UTMALDG.2D.2CTA [UR16], [UR32], desc[UR38] ;  /* 0x00002610200075b4 */ /* 0x0009e40008209000 */
[----:B------:R-:W-:Y:S01]  /*4970*/  UISETP.NE.AND UP0, UPT, UR34, UR35, UPT ;  /* 0x000000232200728c */ /* 0x000fe2000bf05270 */
[----:B------:R4:W-:Y:S01]  /*4980*/  UTMALDG.2D.2CTA [UR4], [UR30], desc[UR38] ;  /* 0x000026041e0075b4 */ /* 0x0009e20008209000 */
[----:B------:R4:W-:Y:S07]  /*4990*/  UTMALDG.2D.2CTA [UR12], [UR30], desc[UR38] ;  /* 0x0000260c1e0075b4 */ /* 0x0009ee0008209000 */
[----:B----4-:R-:W-:Y:S05]  /*49a0*/  BRA.U UP0, `(.L_x_45) ;  /* 0xfffffffd003c7547 */ /* 0x010fea000b83ffff */
.L_x_39:
[----:B------:R-:W-:Y:S01]  /*49b0*/  UISETP.NE.AND UP0, UPT, UR37, 0x8, UPT ;  /* 0x000000082500788c */ /* 0x000fe2000bf05270 */
[----:B------:R-:W-:-:S08]  /*49c0*/  NOP ;  /* 0x0000000000007918 */ /* 0x000fd00000000000 */
[----:B------:R-:W-:Y:S05]  /*49d0*/  BRA.U UP0, `(.L_x_46) ;  /* 0x0000000100047547 */ /* 0x000fea000b800000 */
[----:B------:R-:W-:Y:S05]  /*49e0*/  BPT.TRAP 0x1 ;  /* 0x000000040000795c */ /* 0x000fea0000300000 */
.L_x_46:
[----:B------:R-:W-:Y:S01]  /*49f0*/  ULEA UR4, UR23, UR20, 0x3 ;  /* 0x0000001417047291 */ /* 0x000fe2000f8e18ff */
[----:B------:R-:W-:-:S08]  /*4a00*/  SHF.L.U32 R3, R14, 0x1f, RZ ;  /* 0x0000001f0e037819 */ /* 0x000fd000000006ff */
[----:B-12---:R-:W1:Y:S02]  /*4a10*/  SYNCS.PHASECHK.TRANS64.TRYWAIT P0, [UR4+0x160], R3 ;  /* 0x00016003ff0075a7 */ /* 0x006e640008001104 */
[----:B-1----:R-:W-:Y:S05]  /*4a20*/  @!P0 BRA `(.L_x_47) ;  /* 0x000000d0009c8947 */ /* 0x002fea0003800000 */
.L_x_241:
[----:B------:R-:W-:-:S09]  /*4a30*/  UIMAD UR5, UR23, 0x14, UR36 ;  /* 0x00000014170578a4 */ /* 0x000fd2000f8e0224 */
[----:B-1----:R-:W1:Y:S04]  /*4a40*/  LDS R3, [UR5] ;  /* 0x00000005ff037984 */ /* 0x002e680008000800 */
[----:B---3--:R-:W2:Y:S04]  /*4a50*/  LDS R2, [UR5+0x4] ;  /* 0x00000405ff027984 */ /* 0x008ea80008000800 */
[----:B------:R-:W3:Y:S04]  /*4a60*/  LDS.U16 R15, [UR5+0x12] ;  /* 0x00001205ff0f7984 */ /* 0x000ee80008000400 */
[----:B------:R-:W4:Y:S04]  /*4a70*/  LDS R17, [UR5+0x8] ;  /* 0x00000805ff117984 */ /* 0x000f280008000800 */
[----:B------:R-:W3:Y:S01]  /*4a80*/  LDS R0, [UR5+0xc] ;  /* 0x00000c05ff007984 */ /* 0x000ee20008000800 */
[----:B------:R-:W-:Y:S01]  /*4a90*/  @!PT LDS RZ, [RZ] ;  /* 0x00000000fffff984 */ /* 0x000fe20000000800 */
[----:B------:R-:W-:Y:S01]  /*4aa0*/  @!PT LDS RZ, [RZ] ;  /* 0x00000000fffff984 */ /* 0x000fe20000000800 */
[----:B------:R-:W-:Y:S01]  /*4ab0*/  @!PT LDS RZ, [RZ] ;  /* 0x00000000fffff984 */ /* 0x000fe20000000800 */
[----:B------:R-:W-:Y:S01]  /*4ac0*/  @!PT LDS RZ, [RZ] ;  /* 0x00000000fffff984 */ /* 0x000fe20000000800 */
[----:B------:R5:W-:Y:S06]  /*4ad0*/  MEMBAR.ALL.CTA ;  /* 0x0000000000007992 */ /* 0x000bec0000008000 */
[----:B-----5:R-:W3:Y:S01]  /*4ae0*/  FENCE.VIEW.ASYNC.S ;  /* 0x00000000000073c6 */ /* 0x020ee20000000000 */
[----:B-1----:R-:W-:-:S02]  /*4af0*/  R2UR UR18, R3 ;  /* 0x00000000031272ca */ /* 0x002fc400000e0000 */
[----:B--2---:R-:W-:Y:S01]  /*4b00*/  R2UR UR19, R2 ;  /* 0x00000000021372ca */ /* 0x004fe200000e0000 */
[----:B------:R-:W-:-:S14]  /*4b10*/  BRA.U UP0, `(.L_x_48) ;  /* 0x0000000100047547 */ /* 0x000fdc000b800000 */
[----:B------:R-:W-:Y:S05]  /*4b20*/  BPT.TRAP 0x1 ;  /* 0x000000040000795c */ /* 0x000fea0000300000 */
.L_x_48:
[----:B------:R-:W-:Y:S01]  /*4b30*/  UIADD3 UR4, UPT, UPT, UR4, 0x1a0, URZ ;  /* 0x000001a004047890 */ /* 0x000fe2000fffe0ff */
[----:B---3--:R-:W-:Y:S01]  /*4b40*/  ISETP.NE.AND P0, PT, R0, RZ, PT ;  /* 0x000000ff0000720c */ /* 0x008fe20003f05270 */
[----:B------:R-:W-:Y:S01]  /*4b50*/  UIADD3 UR23, UPT, UPT, UR23, 0x1, URZ ;  /* 0x0000000117177890 */ /* 0x000fe2000fffe0ff */
[----:B------:R-:W-:Y:S01]  /*4b60*/  PLOP3.LUT P4, PT, PT, PT, PT, 0x80, 0x8 ;  /* 0x000000000008781c */ /* 0x000fe20003f8f070 */
[----:B------:R-:W-:Y:S02]  /*4b70*/  UPRMT UR4, UR21, 0x654, UR4 ;  /* 0x0000065415047896 */ /* 0x000fe40008000004 */
[----:B------:R-:W-:-:S04]  /*4b80*/  UISETP.NE.AND UP0, UPT, UR23, 0x8, UPT ;  /* 0x000000081700788c */ /* 0x000fc8000bf05270 */
[----:B------:R-:W-:-:S03]  /*4b90*/  USEL UR23, UR23, URZ, UP0 ;  /* 0x000000ff17177287 */ /* 0x000fc60008000000 */
[----:B------:R-:W-:Y:S01]  /*4ba0*/  SYNCS.ARRIVE.TRANS64.RED.A1T0 RZ, [UR4], RZ ;  /* 0x000000ffffff79a7 */ /* 0x000fe20008100404 */
[----:B------:R-:W-:-:S06]  /*4bb0*/  USEL UR4, URZ, 0x1, UP0 ;  /* 0x00000001ff047887 */ /* 0x000fcc0008000000 */
[----:B------:R-:W-:Y:S01]  /*4bc0*/  LOP3.LUT R14, R14, UR4, RZ, 0x3c, !PT ;  /* 0x000000040e0e7c12 */ /* 0x000fe2000f8e3cff */
[----:B------:R-:W-:Y:S06]  /*4bd0*/  @P0 BRA `(.L_x_49) ;  /* 0xffffffec00380947 */ /* 0x000fec000383ffff */
[----:B------:R-:W-:Y:S01]  /*4be0*/  UIADD3 UR20, UPT, UPT, UR20, 0x18, URZ ;  /* 0x0000001814147890 */ /* 0x000fe2000fffe0ff */
[----:B------:R-:W-:-:S03]  /*4bf0*/  SHF.L.U32 R3, R16, 0x1f, RZ ;  /* 0x0000001f10037819 */ /* 0x000fc600000006ff */
[----:B------:R-:W-:-:S09]  /*4c00*/  ULEA UR4, UR22, UR20, 0x3 ;  /* 0x0000001416047291 */ /* 0x000fd2000f8e18ff */
[----:B------:R-:W1:Y:S02]  /*4c10*/  SYNCS.PHASECHK.TRANS64.TRYWAIT P0, [UR4], R3 ;  /* 0x00000003ff0075a7 */ /* 0x000e640008001104 */
[----:B-1----:R-:W-:Y:S05]  /*4c20*/  @!P0 BRA `(.L_x_50) ;  /* 0x000000d000348947 */ /* 0x002fea0003800000 */
.L_x_243:
[----:B------:R-:W-:-:S04]  /*4c30*/  UIADD3 UR5, UPT, UPT, UR22, 0x1, URZ ;  /* 0x0000000116057890 */ /* 0x000fc8000fffe0ff */
[----:B------:R-:W-:-:S04]  /*4c40*/  UISETP.NE.AND UP0, UPT, UR5, 0x3, UPT ;  /* 0x000000030500788c */ /* 0x000fc8000bf05270 */
[----:B------:R-:W-:Y:S02]  /*4c50*/  USEL UR6, URZ, 0x1, UP0 ;  /* 0x00000001ff067887 */ /* 0x000fe40008000000 */
[----:B------:R-:W-:-:S04]  /*4c60*/  USEL UR5, UR5, URZ, UP0 ;  /* 0x000000ff05057287 */ /* 0x000fc80008000000 */
[----:B------:R-:W-:Y:S01]  /*4c70*/  ULEA UR4, UR5, UR20, 0x3 ;  /* 0x0000001405047291 */ /* 0x000fe2000f8e18ff */
[----:B------:R-:W-:-:S04]  /*4c80*/  LOP3.LUT R2, R16, UR6, RZ, 0x3c, !PT ;  /* 0x0000000610027c12 */ /* 0x000fc8000f8e3cff */
[----:B-1----:R-:W-:-:S04]  /*4c90*/  SHF.L.U32 R3, R2, 0x1f, RZ ;  /* 0x0000001f02037819 */ /* 0x002fc800000006ff */
[----:B------:R-:W1:Y:S02]  /*4ca0*/  SYNCS.PHASECHK.TRANS64.TRYWAIT P0, [UR4], R3 ;  /* 0x00000003ff0075a7 */ /* 0x000e640008001104 */
[----:B-1----:R-:W-:Y:S05]  /*4cb0*/  @!P0 BRA `(.L_x_51) ;  /* 0x000000d000288947 */ /* 0x002fea0003800000 */
.L_x_245:
[----:B------:R-:W-:-:S04]  /*4cc0*/  UIADD3 UR5, UPT, UPT, UR5, 0x1, URZ ;  /* 0x0000000105057890 */ /* 0x000fc8000fffe0ff */
[----:B------:R-:W-:-:S04]  /*4cd0*/  UISETP.NE.AND UP0, UPT, UR5, 0x3, UPT ;  /* 0x000000030500788c */ /* 0x000fc8000bf05270 */
[----:B------:R-:W-:Y:S02]  /*4ce0*/  USEL UR4, URZ, 0x1, UP0 ;  /* 0x00000001ff047887 */ /* 0x000fe40008000000 */
[----:B------:R-:W-:-:S04]  /*4cf0*/  USEL UR5, UR5, URZ, UP0 ;  /* 0x000000ff05057287 */ /* 0x000fc80008000000 */
[----:B------:R-:W-:Y:S01]  /*4d00*/  LOP3.LUT R2, R2, UR4, RZ, 0x3c, !PT ;  /* 0x0000000402027c12 */ /* 0x000fe2000f8e3cff */
[----:B------:R-:W-:-:S12]  /*4d10*/  ULEA UR5, UR5, UR20, 0x3 ;  /* 0x0000001405057291 */ /* 0x000fd8000f8e18ff */
.L_x_52:
[----:B-1----:R-:W-:Y:S02]  /*4d20*/  SHF.L.U32 R3, R2, 0x1f, RZ ;  /* 0x0000001f02037819 */ /* 0x002fe400000006ff */
[----:B------:R-:W-:-:S04]  /*4d30*/  MOV R0, UR5 ;  /* 0x0000000500007c02 */ /* 0x000fc80008000f00 */
[----:B------:R1:W2:Y:S03]  /*4d40*/  SYNCS.PHASECHK.TRANS64.TRYWAIT P0, [R0+URZ], R3 ;  /* 0x00000003000075a7 */ /* 0x0002a600080011ff */
[----:B--2---:R-:W-:Y:S05]  /*4d50*/  @!P0 NANOSLEEP.SYNCS 0x989680 ;  /* 0x009896800000895d */ /* 0x004fea0003900000 */
[----:B------:R-:W2:Y:S02]  /*4d60*/  @!P0 SYNCS.PHASECHK.TRANS64 P0, [R0+URZ], R3 ;  /* 0x00000003000085a7 */ /* 0x000ea400080010ff */
[----:B--2---:R-:W-:Y:S05]  /*4d70*/  @P0 EXIT ;  /* 0x000000000000094d */ /* 0x004fea0003800000 */
[----:B------:R-:W-:Y:S05]  /*4d80*/  BRA `(.L_x_52) ;  /* 0xfffffffc00e47947 */ /* 0x000fea000383ffff */
.L_x_25:
[----:B------:R-:W-:-:S04]  /*4d90*/  UISETP.LT.U32.AND UP0, UPT, UR37, 0x9, UPT ;  /* 0x000000092500788c */ /* 0x000fc8000bf01070 */
[----:B------:R-:W-:-:S04]  /*4da0*/  USEL UR4, UR37, 0x9, UP0 ;  /* 0x0000000925047887 */ /* 0x000fc80008000000 */
[----:B------:R-:W-:-:S12]  /*4db0*/  USHF.L.U32 UR4, UR4, 0x2, URZ ;  /* 0x0000000204047899 */ /* 0x000fd800080006ff */
[----:B------:R-:W3:Y:S02]  /*4dc0*/  LDCU UR6, c[0x2][UR4] ;  /* 0x00800000040677ac */ /* 0x000ee40008000800 */
[----:B---3--:R-:W-:-:S10]  /*4dd0*/  USHF.R.S32.HI UR7, URZ, 0x1f, UR6 ;  /* 0x0000001fff077899 */ /* 0x008fd40008011406 */
.L_x_291:
[----:B--2---:R-:W-:Y:S05]  /*4de0*/  BRXU UR6 -0x4df0                                                                                                                                                                                                                                                                                                                                                                                                                                                                                                                                                                                                                                                                                                                                                                                                                                                                                                                                                                                                                                                                                                                                                                                                                                                                                                                                                                                    (*"BRANCH_TARGETS .L_x_292,.L_x_293,.L_x_300"*) ;  /* 0xffffffb006847958 */ /* 0x004fea000b83ffff */
.L_x_293:
[----:B------:R-:W-:-:S09]  /*4df0*/  UISETP.NE.AND UP0, UPT, UR37, 0x1, UPT ;  /* 0x000000012500788c */ /* 0x000fd2000bf05270 */
[----:B------:R-:W-:Y:S05]  /*4e00*/  BRA.U UP0, `(.L_x_53) ;  /* 0x0000003900487547 */ /* 0x000fea000b800000 */
[----:B------:R-:W-:-:S08]  /*4e10*/  NOP ;  /* 0x0000000000007918 */ /* 0x000fd00000000000 */
[----:B-1--45:R-:W1:-:S00]  /*4e20*/  USETMAXREG.DEALLOC.CTAPOOL 0x88 ;  /* 0x00000088000079c8 */ /* 0x032e4000080e0500 */
[----:B------:R-:W2:Y:S01]  /*4e30*/  LDCU.64 UR14, c[0x0][0xba0] ;  /* 0x00017400ff0e77ac */ /* 0x000ea20008000a00 */
[----:B-1----:R-:W-:Y:S01]  /*4e40*/  HFMA2 R0, -RZ, RZ, 0, 5.9604644775390625e-08 ;  /* 0x00000001ff007431 */ /* 0x002fe200000001ff */
[----:B------:R-:W-:Y:S01]  /*4e50*/  PRMT R9, RZ, 0x7610, R9 ;  /* 0x00007610ff097816 */ /* 0x000fe20000000009 */
[----:B------:R-:W1:Y:S01]  /*4e60*/  LDCU.64 UR12, c[0x0][0xbb8] ;  /* 0x00017700ff0c77ac */ /* 0x000e620008000a00 */
[----:B------:R-:W3:Y:S01]  /*4e70*/  LDCU UR4, c[0x0][0xbdc] ;  /* 0x00017b80ff0477ac */ /* 0x000ee20008000800 */
[----:B------:R-:W4:Y:S01]  /*4e80*/  LDCU UR18, c[0x0][0xb80] ;  /* 0x00017000ff1277ac */ /* 0x000f220008000800 */
[----:B------:R-:W-:Y:S01]  /*4e90*/  UMOV UR5, 0xffffffff ;  /* 0xffffffff00057882 */ /* 0x000fe20000000000 */
[----:B------:R-:W-:Y:S01]  /*4ea0*/  UMOV UR19, URZ ;  /* 0x000000ff00137c82 */ /* 0x000fe20008000000 */
[----:B--2---:R-:W-:-:S04]  /*4eb0*/  UIADD3 UR16, UP0, UPT, UR14, -0x1, URZ ;  /* 0xffffffff0e107890 */ /* 0x004fc8000ff1e0ff */
[----:B------:R-:W-:Y:S02]  /*4ec0*/  UIADD3.X UR15, UPT, UPT, UR15, -0x1, URZ, UP0, !UPT ;  /* 0xffffffff0f0f7890 */ /* 0x000fe400087fe4ff */
[----:B-1----:R-:W-:Y:S02]  /*4ed0*/  UIADD3 UR14, UP0, UPT, UR12, -0x1, URZ ;  /* 0xffffffff0c0e7890 */ /* 0x002fe4000ff1e0ff */
[----:B---3--:R-:W-:Y:S02]  /*4ee0*/  USHF.L.U32 UR4, UR5, UR4, URZ ;  /* 0x0000000405047299 */ /* 0x008fe400080006ff */
[----:B------:R-:W-:Y:S02]  /*4ef0*/  UIADD3.X UR13, UPT, UPT, UR13, -0x1, URZ, UP0, !UPT ;  /* 0xffffffff0d0d7890 */ /* 0x000fe400087fe4ff */
[----:B----4-:R-:W-:Y:S02]  /*4f00*/  UIADD3 UR18, UPT, UPT, UR18, -0x1, URZ ;  /* 0xffffffff12127890 */ /* 0x010fe4000fffe0ff */
[----:B------:R-:W-:-:S12]  /*4f10*/  ULOP3.LUT UR12, URZ, UR4, URZ, 0x33, !UPT ;  /* 0x00000004ff0c7292 */ /* 0x000fd8000f8e33ff */
.L_x_70:
[----:B-1----:R-:W1:Y:S01]  /*4f20*/  LDC.64 R2, c[0x0][0xbd0] ;  /* 0x0002f400ff027b82 */ /* 0x002e620000000a00 */
[----:B------:R-:W-:Y:S01]  /*4f30*/  UIADD3 UR30, UP0, UPT, UR30, UR34, URZ ;  /* 0x000000221e1e7290 */ /* 0x000fe2000ff1e0ff */
[----:B------:R-:W-:Y:S01]  /*4f40*/  ISETP.NE.AND P1, PT, RZ, UR17, PT ;  /* 0x00000011ff007c0c */ /* 0x000fe2000bf25270 */
[----:B------:R-:W-:Y:S01]  /*4f50*/  IMAD.MOV.U32 R18, RZ, RZ, -0x1 ;  /* 0xffffffffff127424 */ /* 0x000fe200078e00ff */
[----:B------:R-:W-:Y:S01]  /*4f60*/  PLOP3.LUT P2, PT, PT, PT, PT, 0x80, 0x8 ;  /* 0x000000000008781c */ /* 0x000fe20003f4f070 */
[----:B------:R-:W-:Y:S01]  /*4f70*/  UIADD3.X UR25, UPT, UPT, UR25, UR31, URZ, UP0, !UPT ;  /* 0x0000001f19197290 */ /* 0x000fe200087fe4ff */
[----:B------:R-:W-:Y:S02]  /*4f80*/  IMAD.MOV.U32 R10, RZ, RZ, -0x1 ;  /* 0xffffffffff0a7424 */ /* 0x000fe400078e00ff */
[----:B------:R-:W-:Y:S02]  /*4f90*/  P2R R11, PR, RZ, 0x4 ;  /* 0x00000004ff0b7803 */ /* 0x000fe40000000000 */
[----:B-1----:R-:W-:Y:S01]  /*4fa0*/  ISETP.LE.U32.AND P0, PT, R2, UR30, PT ;  /* 0x0000001e02007c0c */ /* 0x002fe2000bf03070 */
[----:B------:R-:W-:-:S05]  /*4fb0*/  IMAD.U32 R2, RZ, RZ, UR25 ;  /* 0x00000019ff027e24 */ /* 0x000fca000f8e00ff */
[----:B------:R-:W-:Y:S01]  /*4fc0*/  ISETP.GE.U32.AND.EX P0, PT, R2, R3, PT, P0 ;  /* 0x000000030200720c */ /* 0x000fe20003f06100 */
[----:B------:R-:W-:Y:S02]  /*4fd0*/  IMAD.MOV.U32 R3, RZ, RZ, RZ ;  /* 0x000000ffff037224 */ /* 0x000fe400078e00ff */
[----:B------:R-:W-:-:S10]  /*4fe0*/  IMAD.MOV.U32 R2, RZ, RZ, -0x1 ;  /* 0xffffffffff027424 */ /* 0x000fd400078e00ff */
[----:B----45:R-:W-:Y:S05]  /*4ff0*/  @P0 BRA P1, `(.L_x_54) ;  /* 0x00000018000c0947 */ /* 0x030fea0000800000 */
[----:B------:R-:W-:Y:S01]  /*5000*/  IADD3 R16, P1, PT, R14, UR41, RZ ;  /* 0x000000290e107c10 */ /* 0x000fe2000ff3e0ff */
[----:B------:R-:W-:-:S03]  /*5010*/  IMAD.U32 R10, RZ, RZ, UR25 ;  /* 0x00000019ff0a7e24 */ /* 0x000fc6000f8e00ff */
[----:B------:R-:W-:Y:S02]  /*5020*/  ISETP.LE.U32.AND P0, PT, R16, UR30, PT ;  /* 0x0000001e10007c0c */ /* 0x000fe4000bf03070 */
[----:B------:R-:W-:-:S04]  /*5030*/  IADD3.X R19, PT, PT, R15, UR40, RZ, P1, !PT ;  /* 0x000000280f137c10 */ /* 0x000fc80008ffe4ff */
[----:B------:R-:W-:-:S13]  /*5040*/  ISETP.GE.U32.AND.EX P0, PT, R10, R19, PT, P0 ;  /* 0x000000130a00720c */ /* 0x000fda0003f06100 */
[----:B------:R-:W-:Y:S05]  /*5050*/  @!P0 BRA `(.L_x_55) ;  /* 0x0000001000f08947 */ /* 0x000fea0003800000 */
[----:B------:R-:W1:Y:S01]  /*5060*/  LDCU UR20, c[0x0][0xbe8] ;  /* 0x00017d00ff1477ac */ /* 0x000e620008000800 */
[----:B------:R-:W-:Y:S01]  /*5070*/  IMAD.IADD R23, R8, 0x1, R21 ;  /* 0x0000000108177824 */ /* 0x000fe200078e0215 */
[----:B------:R-:W-:Y:S01]  /*5080*/  MOV R14, R6 ;  /* 0x00000006000e7202 */ /* 0x000fe20000000f00 */
[----:B------:R-:W-:Y:S02]  /*5090*/  IMAD.MOV.U32 R16, RZ, RZ, R7 ;  /* 0x000000ffff107224 */ /* 0x000fe400078e0007 */
[----:B------:R-:W-:-:S05]  /*50a0*/  VIADD R10, R23, 0x20 ;  /* 0x00000020170a7836 */ /* 0x000fca0000000000 */
[----:B-1----:R-:W-:-:S13]  /*50b0*/  ISETP.GE.AND P0, PT, R10, UR20, PT ;  /* 0x000000140a007c0c */ /* 0x002fda000bf06270 */
[----:B------:R-:W1:Y:S01]  /*50c0*/  @!P0 LDC.64 R20, c[0x0][0xbf0] ;  /* 0x0002fc00ff148b82 */ /* 0x000e620000000a00 */
[----:B------:R-:W-:Y:S01]  /*50d0*/  BSSY.RECONVERGENT B0, `(.L_x_56) ;  /* 0x0000062000007945 */ /* 0x000fe20003800200 */
[----:B------:R-:W-:Y:S01]  /*50e0*/  HFMA2 R15, -RZ, RZ, 0, 0 ;  /* 0x00000000ff0f7431 */ /* 0x000fe200000001ff */
[----:B------:R-:W-:Y:S01]  /*50f0*/  MOV R18, 0x7fffffff ;  /* 0x7fffffff00127802 */ /* 0x000fe20000000f00 */
[----:B-1----:R-:W-:-:S05]  /*5100*/  @!P0 IMAD.WIDE R20, R23, 0xc, R20 ;  /* 0x0000000c17148825 */ /* 0x002fca00078e0214 */
[----:B------:R1:W5:Y:S04]  /*5110*/  @!P0 LDG.E R6, desc[UR50][R20.64+0x180] ;  /* 0x0001803214068981 */ /* 0x000368000c1e1900 */
[----:B------:R1:W5:Y:S01]  /*5120*/  @!P0 LDG.E R7, desc[UR50][R20.64+0x184] ;  /* 0x0001843214078981 */ /* 0x000362000c1e1900 */
[----:B------:R-:W-:-:S13]  /*5130*/  ISETP.GE.AND P0, PT, R23, UR20, PT ;  /* 0x0000001417007c0c */ /* 0x000fda000bf06270 */
[----:B------:R-:W-:Y:S05]  /*5140*/  @P0 BRA `(.L_x_57) ;  /* 0x0000000400680947 */ /* 0x000fea0003800000 */
[----:B------:R-:W-:Y:S01]  /*5150*/  IABS R13, R5 ;  /* 0x00000005000d7213 */ /* 0x000fe20000000000 */
[----:B------:R-:W2:Y:S01]  /*5160*/  LDCU.128 UR4, c[0x0][0xbc0] ;  /* 0x00017800ff0477ac */ /* 0x000ea20008000c00 */
[----:B------:R-:W-:Y:S02]  /*5170*/  IABS R12, R4 ;  /* 0x00000004000c7213 */ /* 0x000fe40000000000 */
[----:B------:R-:W3:Y:S01]  /*5180*/  I2F.RP R24, R13 ;  /* 0x0000000d00187306 */ /* 0x000ee20000209400 */
[----:B------:R-:W4:Y:S01]  /*5190*/  LDCU.64 UR8, c[0x0][0xbb0] ;  /* 0x00017600ff0877ac */ /* 0x000f220008000a00 */
[----:B-1----:R-:W-:Y:S02]  /*51a0*/  IADD3 R20, P2, PT, R16, UR14, RZ ;  /* 0x0000000e10147c10 */ /* 0x002fe4000ff5e0ff */
[----:B------:R-:W-:Y:S01]  /*51b0*/  IADD3 R15, P0, PT, R14, UR16, RZ ;  /* 0x000000100e0f7c10 */ /* 0x000fe2000ff1e0ff */
[----:B------:R-:W1:Y:S01]  /*51c0*/  LDCU.64 UR10, c[0x0][0xba8] ;  /* 0x00017500ff0a77ac */ /* 0x000e620008000a00 */
[----:B------:R-:W-:-:S02]  /*51d0*/  LEA.HI.X.SX32 R19, R16, UR13, 0x1, P2 ;  /* 0x0000000d10137c11 */ /* 0x000fc400090f0eff */
[----:B------:R-:W1:Y:S01]  /*51e0*/  I2F.RP R10, R12 ;  /* 0x0000000c000a7306 */ /* 0x000e620000209400 */
[----:B------:R-:W-:Y:S02]  /*51f0*/  LEA.HI.X.SX32 R14, R14, UR15, 0x1, P0 ;  /* 0x0000000f0e0e7c11 */ /* 0x000fe400080f0eff */
[----:B--2---:R-:W-:-:S05]  /*5200*/  IADD3 R22, P1, PT, R20, UR7, RZ ;  /* 0x0000000714167c10 */ /* 0x004fca000ff3e0ff */
[----:B---3--:R-:W2:Y:S01]  /*5210*/  MUFU.RCP R24, R24 ;  /* 0x0000001800187308 */ /* 0x008ea20000001000 */
[----:B----4-:R-:W-:Y:S01]  /*5220*/  IADD3 R18, P0, PT, R15, UR9, RZ ;  /* 0x000000090f127c10 */ /* 0x010fe2000ff1e0ff */
[----:B------:R-:W-:Y:S02]  /*5230*/  IMAD.X R21, RZ, RZ, R19, P1 ;  /* 0x000000ffff157224 */ /* 0x000fe400008e0613 */
[----:B------:R-:W-:-:S04]  /*5240*/  IMAD.WIDE.U32 R36, R22, UR4, RZ ;  /* 0x0000000416247c25 */ /* 0x000fc8000f8e00ff */
[----:B-1----:R-:W1:Y:S01]  /*5250*/  MUFU.RCP R10, R10 ;  /* 0x0000000a000a7308 */ /* 0x002e620000001000 */
[----:B------:R-:W-:Y:S02]  /*5260*/  IMAD.X R16, RZ, RZ, R14, P0 ;  /* 0x000000ffff107224 */ /* 0x000fe400000e060e */
[----:B------:R-:W-:-:S04]  /*5270*/  IMAD.WIDE.U32 R26, R21, UR4, RZ ;  /* 0x00000004151a7c25 */ /* 0x000fc8000f8e00ff */
[----:B------:R-:W-:-:S04]  /*5280*/  IMAD.WIDE.U32 R28, R16, UR10, RZ ;  /* 0x0000000a101c7c25 */ /* 0x000fc8000f8e00ff */
[----:B--2---:R-:W-:Y:S02]  /*5290*/  VIADD R24, R24, 0xffffffe ;  /* 0x0ffffffe18187836 */ /* 0x004fe40000000000 */
[----:B------:R-:W-:Y:S02]  /*52a0*/  IMAD.WIDE.U32 R26, P0, R22, UR5, R26 ;  /* 0x00000005161a7c25 */ /* 0x000fe4000f80001a */
[----:B------:R-:W2:Y:S02]  /*52b0*/  F2I.FTZ.U32.TRUNC.NTZ R25, R24 ;  /* 0x0000001800197305 */ /* 0x000ea4000021f000 */
[----:B------:R-:W-:Y:S01]  /*52c0*/  IMAD.WIDE.U32 R28, P1, R18, UR11, R28 ;  /* 0x0000000b121c7c25 */ /* 0x000fe2000f82001c */
[----:B------:R-:W-:-:S03]  /*52d0*/  IADD3 RZ, P2, PT, R37, R26, RZ ;  /* 0x0000001a25ff7210 */ /* 0x000fc60007f5e0ff */
[----:B------:R-:W-:-:S04]  /*52e0*/  IMAD.WIDE.U32 R34, R18, UR10, RZ ;  /* 0x0000000a12227c25 */ /* 0x000fc8000f8e00ff */
[----:B-1----:R-:W-:Y:S02]  /*52f0*/  VIADD R10, R10, 0xffffffe ;  /* 0x0ffffffe0a0a7836 */ /* 0x002fe40000000000 */
[----:B------:R-:W-:Y:S01]  /*5300*/  IMAD.X R33, RZ, RZ, RZ, P1 ;  /* 0x000000ffff217224 */ /* 0x000fe200008e06ff */
[----:B------:R-:W-:Y:S01]  /*5310*/  IADD3 RZ, P1, PT, R35, R28, RZ ;  /* 0x0000001c23ff7210 */ /* 0x000fe20007f3e0ff */
[----:B------:R-:W-:Y:S02]  /*5320*/  IMAD.MOV.U32 R30, RZ, RZ, R27 ;  /* 0x000000ffff1e7224 */ /* 0x000fe400078e001b */
[----:B------:R-:W1:Y:S01]  /*5330*/  F2I.FTZ.U32.TRUNC.NTZ R27, R10 ;  /* 0x0000000a001b7305 */ /* 0x000e62000021f000 */
[----:B------:R-:W-:Y:S02]  /*5340*/  IMAD.MOV.U32 R32, RZ, RZ, R29 ;  /* 0x000000ffff207224 */ /* 0x000fe400078e001d */
[----:B------:R-:W-:Y:S01]  /*5350*/  IMAD.X R31, RZ, RZ, RZ, P0 ;  /* 0x000000ffff1f7224 */ /* 0x000fe200000e06ff */
[----:B------:R-:W-:Y:S01]  /*5360*/  ISETP.NE.U32.AND P0, PT, RZ, UR10, PT ;  /* 0x0000000aff007c0c */ /* 0x000fe2000bf05070 */
[----:B------:R-:W-:Y:S01]  /*5370*/  IMAD.WIDE.U32.X R32, R16, UR11, R32, P1 ;  /* 0x0000000b10207c25 */ /* 0x000fe200088e0420 */
[----:B------:R-:W-:-:S02]  /*5380*/  ISETP.NE.U32.AND P1, PT, RZ, UR4, PT ;  /* 0x00000004ff007c0c */ /* 0x000fc4000bf25070 */
[----:B------:R-:W-:Y:S01]  /*5390*/  ISETP.NE.AND.EX P0, PT, RZ, UR11, PT, P0 ;  /* 0x0000000bff007c0c */ /* 0x000fe2000bf05300 */
[----:B--2---:R-:W-:Y:S01]  /*53a0*/  IMAD.MOV R18, RZ, RZ, -R25 ;  /* 0x000000ffff127224 */ /* 0x004fe200078e0a19 */
[----:B------:R-:W-:Y:S01]  /*53b0*/  ISETP.NE.AND.EX P1, PT, RZ, UR5, PT, P1 ;  /* 0x00000005ff007c0c */ /* 0x000fe2000bf25310 */
[----:B------:R-:W-:Y:S01]  /*53c0*/  IMAD.WIDE.U32.X R30, R21, UR5, R30, P2 ;  /* 0x00000005151e7c25 */ /* 0x000fe200090e041e */
[----:B------:R-:W-:Y:S02]  /*53d0*/  SEL R15, R15, R32, !P0 ;  /* 0x000000200f0f7207 */ /* 0x000fe40004000000 */
[----:B------:R-:W-:Y:S01]  /*53e0*/  SEL R14, R14, R33, !P0 ;  /* 0x000000210e0e7207 */ /* 0x000fe20004000000 */
[----:B------:R-:W-:Y:S01]  /*53f0*/  IMAD R21, R18, R13, RZ ;  /* 0x0000000d12157224 */ /* 0x000fe200078e02ff */
[----:B------:R-:W-:Y:S01]  /*5400*/  SEL R20, R20, R30, !P1 ;  /* 0x0000001e14147207 */ /* 0x000fe20004800000 */
[----:B------:R-:W-:Y:S01]  /*5410*/  IMAD.MOV.U32 R24, RZ, RZ, RZ ;  /* 0x000000ffff187224 */ /* 0x000fe200078e00ff */
[----:B------:R-:W-:Y:S01]  /*5420*/  SEL R19, R19, R31, !P1 ;  /* 0x0000001f13137207 */ /* 0x000fe20004800000 */
[----:B-1----:R-:W-:Y:S01]  /*5430*/  IMAD.MOV R10, RZ, RZ, -R27 ;  /* 0x000000ffff0a7224 */ /* 0x002fe200078e0a1b */
[----:B------:R-:W-:Y:S01]  /*5440*/  SHF.R.U64 R14, R15, UR8, R14 ;  /* 0x000000080f0e7c19 */ /* 0x000fe2000800120e */
[----:B------:R-:W-:Y:S01]  /*5450*/  IMAD.HI.U32 R21, R25, R21, R24 ;  /* 0x0000001519157227 */ /* 0x000fe200078e0018 */
[----:B------:R-:W-:-:S02]  /*5460*/  SHF.R.U64 R25, R20, UR6, R19 ;  /* 0x0000000614197c19 */ /* 0x000fc40008001213 */
[----:B------:R-:W-:Y:S01]  /*5470*/  IADD3 R20, PT, PT, R5, -0x1, R14 ;  /* 0xffffffff05147810 */ /* 0x000fe20007ffe00e */
[----:B------:R-:W-:Y:S01]  /*5480*/  IMAD.MOV.U32 R19, RZ, RZ, R10 ;  /* 0x000000ffff137224 */ /* 0x000fe200078e000a */
[----:B------:R-:W-:Y:S01]  /*5490*/  IABS R15, R5 ;  /* 0x00000005000f7213 */ /* 0x000fe20000000000 */
[----:B------:R-:W-:Y:S01]  /*54a0*/  IMAD.MOV.U32 R26, RZ, RZ, RZ ;  /* 0x000000ffff1a7224 */ /* 0x000fe200078e00ff */
[----:B------:R-:W-:Y:S01]  /*54b0*/  IADD3 R18, PT, PT, R4, -0x1, R25 ;  /* 0xffffffff04127810 */ /* 0x000fe20007ffe019 */
[----:B------:R-:W-:Y:S01]  /*54c0*/  IMAD R19, R19, R12, RZ ;  /* 0x0000000c13137224 */ /* 0x000fe200078e02ff */
[----:B------:R-:W-:Y:S01]  /*54d0*/  IABS R16, R20 ;  /* 0x0000001400107213 */ /* 0x000fe20000000000 */
[----:B------:R-:W-:Y:S01]  /*54e0*/  IMAD.MOV R15, RZ, RZ, -R15 ;  /* 0x000000ffff0f7224 */ /* 0x000fe200078e0a0f */
[----:B------:R-:W-:Y:S01]  /*54f0*/  IABS R10, R4 ;  /* 0x00000004000a7213 */ /* 0x000fe20000000000 */
[----:B------:R-:W-:Y:S01]  /*5500*/  IMAD.HI.U32 R19, R27, R19, R26 ;  /* 0x000000131b137227 */ /* 0x000fe200078e001a */
[----:B------:R-:W-:-:S02]  /*5510*/  IABS R14, R18 ;  /* 0x00000012000e7213 */ /* 0x000fc40000000000 */
[----:B------:R-:W-:Y:S01]  /*5520*/  ISETP.GE.AND P4, PT, R20, RZ, PT ;  /* 0x000000ff1400720c */ /* 0x000fe20003f86270 */
[----:B------:R-:W-:Y:S01]  /*5530*/  IMAD.HI.U32 R21, R21, R16, RZ ;  /* 0x0000001015157227 */ /* 0x000fe200078e00ff */
[----:B------:R-:W-:-:S03]  /*5540*/  ISETP.GE.AND P2, PT, R18, RZ, PT ;  /* 0x000000ff1200720c */ /* 0x000fc60003f46270 */
[----:B------:R-:W-:Y:S02]  /*5550*/  IMAD.MOV R10, RZ, RZ, -R10 ;  /* 0x000000ffff0a7224 */ /* 0x000fe400078e0a0a */
[----:B------:R-:W-:-:S04]  /*5560*/  IMAD.HI.U32 R19, R19, R14, RZ ;  /* 0x0000000e13137227 */ /* 0x000fc800078e00ff */
[----:B------:R-:W-:Y:S02]  /*5570*/  IMAD R16, R21, R15, R16 ;  /* 0x0000000f15107224 */ /* 0x000fe400078e0210 */
[----:B------:R-:W-:Y:S02]  /*5580*/  IMAD R19, R19, R10, R14 ;  /* 0x0000000a13137224 */ /* 0x000fe400078e020e */
[----:B------:R-:W1:Y:S01]  /*5590*/  LDC R10, c[0x0][0xbe0] ;  /* 0x0002f800ff0a7b82 */ /* 0x000e620000000800 */
[----:B------:R-:W-:Y:S02]  /*55a0*/  ISETP.GT.U32.AND P1, PT, R13, R16, PT ;  /* 0x000000100d00720c */ /* 0x000fe40003f24070 */
[----:B------:R-:W-:-:S11]  /*55b0*/  ISETP.GT.U32.AND P0, PT, R12, R19, PT ;  /* 0x000000130c00720c */ /* 0x000fd60003f04070 */
[----:B------:R-:W-:Y:S01]  /*55c0*/  @!P1 IMAD.IADD R16, R16, 0x1, -R13 ;  /* 0x0000000110109824 */ /* 0x000fe200078e0a0d */
[----:B------:R-:W-:Y:S01]  /*55d0*/  ISETP.NE.AND P1, PT, RZ, UR33, PT ;  /* 0x00000021ff007c0c */ /* 0x000fe2000bf25270 */
[----:B------:R-:W-:-:S03]  /*55e0*/  @!P0 IMAD.IADD R19, R19, 0x1, -R12 ;  /* 0x0000000113138824 */ /* 0x000fc600078e0a0c */
[----:B------:R-:W-:Y:S02]  /*55f0*/  ISETP.GT.U32.AND P0, PT, R13, R16, PT ;  /* 0x000000100d00720c */ /* 0x000fe40003f04070 */
[----:B------:R-:W-:-:S11]  /*5600*/  ISETP.GT.U32.AND P3, PT, R12, R19, PT ;  /* 0x000000130c00720c */ /* 0x000fd60003f64070 */
[----:B------:R-:W-:Y:S01]  /*5610*/  @!P0 IMAD.IADD R16, R16, 0x1, -R13 ;  /* 0x0000000110108824 */ /* 0x000fe200078e0a0d */
[----:B------:R-:W-:Y:S01]  /*5620*/  ISETP.NE.AND P0, PT, RZ, UR32, PT ;  /* 0x00000020ff007c0c */ /* 0x000fe2000bf05270 */
[----:B------:R-:W-:Y:S02]  /*5630*/  @!P3 IMAD.IADD R19, R19, 0x1, -R12 ;  /* 0x000000011313b824 */ /* 0x000fe400078e0a0c */
[----:B------:R-:W-:Y:S01]  /*5640*/  @!P4 IMAD.MOV R16, RZ, RZ, -R16 ;  /* 0x000000ffff10c224 */ /* 0x000fe200078e0a10 */
[----:B------:R-:W-:Y:S01]  /*5650*/  @!P1 LOP3.LUT R16, RZ, UR33, RZ, 0x33, !PT ;  /* 0x00000021ff109c12 */ /* 0x000fe2000f8e33ff */
[----:B------:R-:W-:-:S04]  /*5660*/  @!P2 IMAD.MOV R19, RZ, RZ, -R19 ;  /* 0x000000ffff13a224 */ /* 0x000fc800078e0a13 */
[----:B------:R-:W-:-:S04]  /*5670*/  IMAD.IADD R16, R20, 0x1, -R16 ;  /* 0x0000000114107824 */ /* 0x000fc800078e0a10 */
[----:B------:R-:W-:Y:S02]  /*5680*/  @!P0 LOP3.LUT R19, RZ, UR32, RZ, 0x33, !PT ;  /* 0x00000020ff138c12 */ /* 0x000fe4000f8e33ff */
[----:B-1----:R-:W-:-:S03]  /*5690*/  ISETP.NE.AND P0, PT, R10, 0x1, PT ;  /* 0x000000010a00780c */ /* 0x002fc60003f05270 */
[----:B------:R-:W-:-:S04]  /*56a0*/  IMAD.IADD R19, R18, 0x1, -R19 ;  /* 0x0000000112137824 */ /* 0x000fc800078e0a13 */
[----:B------:R-:W-:Y:S01]  /*56b0*/  IMAD R18, R16, R19, RZ ;  /* 0x0000001310127224 */ /* 0x000fe200078e02ff */
[----:B------:R-:W-:-:S04]  /*56c0*/  SEL R12, R19, R16, !P0 ;  /* 0x00000010130c7207 */ /* 0x000fc80004000000 */
[----:B------:R-:W-:Y:S02]  /*56d0*/  SHF.R.S32.HI R15, RZ, 0x1f, R18 ;  /* 0x0000001fff0f7819 */ /* 0x000fe40000011412 */
[----:B------:R-:W-:Y:S02]  /*56e0*/  SHF.R.S32.HI R13, RZ, 0x1f, R12 ;  /* 0x0000001fff0d7819 */ /* 0x000fe4000001140c */
.L_x_57:
[----:B------:R-:W-:Y:S05]  /*56f0*/  BSYNC.RECONVERGENT B0 ;  /* 0x0000000000007941 */ /* 0x000fea0003800200 */
.L_x_56:
        /* <DEDUP_REMOVED lines=12> */
[----:B------:R-:W1:Y:S01]  /*57c0*/  SHFL.UP PT, R16, R10, 0x2, RZ ;  /* 0x044000000a107989 */ /* 0x000e6200000e00ff */
        /* <DEDUP_REMOVED lines=8> */
[----:B--2---:R-:W-:-:S05]  /*5850*/  SEL R21, R21, RZ, P1 ;  /* 0x000000ff15157207 */ /* 0x004fca0000800000 */
[----:B------:R-:W-:Y:S02]  /*5860*/  IMAD.X R10, R21, 0x1, R16, P0 ;  /* 0x00000001150a7824 */ /* 0x000fe400000e0610 */
[----:B------:R-:W1:Y:S04]  /*5870*/  SHFL.UP PT, R21, R20, 0x8, RZ ;  /* 0x0500000014157989 */ /* 0x000e6800000e00ff */
        /* <DEDUP_REMOVED lines=10> */
[----:B------:R-:W-:Y:S01]  /*5920*/  IMAD.X R16, R21, 0x1, R24, P0 ;  /* 0x0000000115107824 */ /* 0x000fe200000e0618 */
[----:B------:R-:W-:Y:S01]  /*5930*/  IADD3 R10, P0, PT, R19, UR41, RZ ;  /* 0x00000029130a7c10 */ /* 0x000fe2000ff1e0ff */
[----:B------:R-:W-:-:S03]  /*5940*/  IMAD.U32 R21, RZ, RZ, UR25 ;  /* 0x00000019ff157e24 */ /* 0x000fc6000f8e00ff */
[----:B------:R-:W-:Y:S02]  /*5950*/  IADD3.X R14, PT, PT, R16, UR40, RZ, P0, !PT ;  /* 0x00000028100e7c10 */ /* 0x000fe400087fe4ff */
[----:B------:R-:W-:-:S04]  /*5960*/  ISETP.LE.U32.AND P0, PT, R10, UR30, PT ;  /* 0x0000001e0a007c0c */ /* 0x000fc8000bf03070 */
[----:B------:R-:W-:-:S13]  /*5970*/  ISETP.GE.U32.AND.EX P0, PT, R21, R14, PT, P0 ;  /* 0x0000000e1500720c */ /* 0x000fda0003f06100 */
[----:B------:R-:W-:-:S04]  /*5980*/  VOTE.ANY R20, PT, !P0 ;  /* 0x0000000000147806 */ /* 0x000fc800040e0100 */
[----:B------:R-:W-:-:S13]  /*5990*/  ISETP.NE.AND P0, PT, R20, RZ, PT ;  /* 0x000000ff1400720c */ /* 0x000fda0003f05270 */
[----:B------:R-:W-:Y:S05]  /*59a0*/  @P0 BRA `(.L_x_58) ;  /* 0x00000008004c0947 */ /* 0x000fea0003800000 */
[----:B------:R-:W1:Y:S01]  /*59b0*/  LDC R15, c[0x0][0xbe0] ;  /* 0x0002f800ff0f7b82 */ /* 0x000e620000000800 */
[----:B------:R-:W2:Y:S01]  /*59c0*/  LDCU UR20, c[0x0][0xbe8] ;  /* 0x00017d00ff1477ac */ /* 0x000ea20008000800 */
[----:B------:R-:W3:Y:S01]  /*59d0*/  LDCU.64 UR10, c[0x0][0xba8] ;  /* 0x00017500ff0a77ac */ /* 0x000ee20008000a00 */
[----:B------:R-:W4:Y:S01]  /*59e0*/  LDCU.64 UR8, c[0x0][0xbb0] ;  /* 0x00017600ff0877ac */ /* 0x000f220008000a00 */
[----:B------:R-:W1:Y:S02]  /*59f0*/  LDCU.128 UR4, c[0x0][0xbc0] ;  /* 0x00017800ff0477ac */ /* 0x000e640008000c00 */
[----:B-1234-:R-:W-:-:S13]  /*5a00*/  ISETP.NE.AND P6, PT, R15, 0x1, PT ;  /* 0x000000010f00780c */ /* 0x01efda0003fc5270 */
.L_x_61:
[C---:B------:R-:W-:Y:S01]  /*5a10*/  VIADD R15, R23.reuse, 0x40 ;  /* 0x00000040170f7836 */ /* 0x040fe20000000000 */
[----:B-----5:R-:W-:Y:S01]  /*5a20*/  MOV R19, R6 ;  /* 0x0000000600137202 */ /* 0x020fe20000000f00 */
[----:B------:R-:W-:Y:S02]  /*5a30*/  VIADD R23, R23, 0x20 ;  /* 0x0000002017177836 */ /* 0x000fe40000000000 */
[----:B------:R-:W-:Y:S01]  /*5a40*/  IMAD.MOV.U32 R16, RZ, RZ, R7 ;  /* 0x000000ffff107224 */ /* 0x000fe200078e0007 */
[----:B------:R-:W-:-:S13]  /*5a50*/  ISETP.GE.AND P0, PT, R15, UR20, PT ;  /* 0x000000140f007c0c */ /* 0x000fda000bf06270 */
[----:B------:R-:W1:Y:S01]  /*5a60*/  @!P0 LDC.64 R20, c[0x0][0xbf0] ;  /* 0x0002fc00ff148b82 */ /* 0x000e620000000a00 */
[----:B------:R-:W2:Y:S01]  /*5a70*/  SHFL.IDX PT, R14, R14, 0x1f, 0x1f ;  /* 0x03e01f000e0e7f89 */ /* 0x000ea200000e0000 */
[----:B------:R-:W-:Y:S01]  /*5a80*/  BSSY.RECONVERGENT B0, `(.L_x_59) ;  /* 0x000005d000007945 */ /* 0x000fe20003800200 */
[----:B------:R-:W-:Y:S02]  /*5a90*/  HFMA2 R15, -RZ, RZ, 0, 0 ;  /* 0x00000000ff0f7431 */ /* 0x000fe400000001ff */
[----:B------:R-:W3:Y:S01]  /*5aa0*/  SHFL.IDX PT, R10, R10, 0x1f, 0x1f ;  /* 0x03e01f000a0a7f89 */ /* 0x000ee200000e0000 */
[----:B-1----:R-:W-:-:S05]  /*5ab0*/  @!P0 IMAD.WIDE R20, R23, 0xc, R20 ;  /* 0x0000000c17148825 */ /* 0x002fca00078e0214 */
[----:B------:R1:W5:Y:S04]  /*5ac0*/  @!P0 LDG.E R6, desc[UR50][R20.64+0x180] ;  /* 0x0001803214068981 */ /* 0x000368000c1e1900 */
[----:B------:R1:W5:Y:S01]  /*5ad0*/  @!P0 LDG.E R7, desc[UR50][R20.64+0x184] ;  /* 0x0001843214078981 */ /* 0x000362000c1e1900 */
[----:B------:R-:W-:Y:S02]  /*5ae0*/  ISETP.GE.AND P0, PT, R23, UR20, PT ;  /* 0x0000001417007c0c */ /* 0x000fe4000bf06270 */
[----:B------:R-:W-:-:S11]  /*5af0*/  MOV R18, 0x7fffffff ;  /* 0x7fffffff00127802 */ /* 0x000fd60000000f00 */
[----:B--23--:R-:W-:Y:S05]  /*5b00*/  @P0 BRA `(.L_x_60) ;  /* 0x0000000400500947 */ /* 0x00cfea0003800000 */
[----:B------:R-:W-:-:S04]  /*5b10*/  IADD3 R13, P0, PT, R19, UR16, RZ ;  /* 0x00000010130d7c10 */ /* 0x000fc8000ff1e0ff */
[----:B------:R-:W-:Y:S02]  /*5b20*/  LEA.HI.X.SX32 R12, R19, UR15, 0x1, P0 ;  /* 0x0000000f130c7c11 */ /* 0x000fe400080f0eff */
[----:B------:R-:W-:-:S04]  /*5b30*/  IADD3 R19, P0, PT, R16, UR14, RZ ;  /* 0x0000000e10137c10 */ /* 0x000fc8000ff1e0ff */
[----:B------:R-:W-:Y:S02]  /*5b40*/  LEA.HI.X.SX32 R18, R16, UR13, 0x1, P0 ;  /* 0x0000000d10127c11 */ /* 0x000fe400080f0eff */
[----:B------:R-:W-:-:S05]  /*5b50*/  IADD3 R16, P0, PT, R13, UR9, RZ ;  /* 0x000000090d107c10 */ /* 0x000fca000ff1e0ff */
[----:B------:R-:W-:Y:S01]  /*5b60*/  IMAD.X R15, RZ, RZ, R12, P0 ;  /* 0x000000ffff0f7224 */ /* 0x000fe200000e060c */
[----:B-1----:R-:W-:Y:S01]  /*5b70*/  IADD3 R21, P0, PT, R19, UR7, RZ ;  /* 0x0000000713157c10 */ /* 0x002fe2000ff1e0ff */
        /* <DEDUP_REMOVED lines=10> */
[----:B------:R-:W-:-:S04]  /*5c20*/  IMAD.WIDE.U32 R30, R21, UR4, RZ ;  /* 0x00000004151e7c25 */ /* 0x000fc8000f8e00ff */
[----:B------:R-:W-:Y:S01]  /*5c30*/  IMAD.WIDE.U32.X R28, R15, UR11, R28, P0 ;  /* 0x0000000b0f1c7c25 */ /* 0x000fe200080e041c */
[----:B------:R-:W-:-:S03]  /*5c40*/  IADD3 RZ, P0, PT, R31, R26, RZ ;  /* 0x0000001a1fff7210 */ /* 0x000fc60007f1e0ff */
[----:B------:R-:W-:-:S04]  /*5c50*/  IMAD.MOV.U32 R24, RZ, RZ, R27 ;  /* 0x000000ffff187224 */ /* 0x000fc800078e001b */
        /* <DEDUP_REMOVED lines=19> */
[----:B-1----:R-:W-:Y:S01]  /*5d90*/  VIADD R24, R24, 0xffffffe ;  /* 0x0ffffffe18187836 */ /* 0x002fe20000000000 */
[----:B------:R-:W-:-:S05]  /*5da0*/  IABS R16, R4 ;  /* 0x0000000400107213 */ /* 0x000fca0000000000 */
[----:B------:R-:W1:Y:S08]  /*5db0*/  F2I.FTZ.U32.TRUNC.NTZ R25, R24 ;  /* 0x0000001800197305 */ /* 0x000e70000021f000 */
[----:B------:R-:W2:Y:S01]  /*5dc0*/  I2F.RP R26, R16 ;  /* 0x00000010001a7306 */ /* 0x000ea20000209400 */
[----:B-1----:R-:W-:Y:S02]  /*5dd0*/  IMAD.MOV R15, RZ, RZ, -R25 ;  /* 0x000000ffff0f7224 */ /* 0x002fe400078e0a19 */
[----:B------:R-:W-:-:S02]  /*5de0*/  IMAD.MOV.U32 R24, RZ, RZ, RZ ;  /* 0x000000ffff187224 */ /* 0x000fc400078e00ff */
[----:B------:R-:W-:-:S04]  /*5df0*/  IMAD R15, R15, R18, RZ ;  /* 0x000000120f0f7224 */ /* 0x000fc800078e02ff */
[----:B------:R-:W-:Y:S02]  /*5e00*/  IMAD.HI.U32 R15, R25, R15, R24 ;  /* 0x0000000f190f7227 */ /* 0x000fe400078e0018 */
[----:B--2---:R-:W1:Y:S04]  /*5e10*/  MUFU.RCP R24, R26 ;  /* 0x0000001a00187308 */ /* 0x004e680000001000 */
[----:B------:R-:W-:-:S04]  /*5e20*/  IMAD.HI.U32 R15, R15, R13, RZ ;  /* 0x0000000d0f0f7227 */ /* 0x000fc800078e00ff */
[----:B------:R-:W-:Y:S01]  /*5e30*/  IMAD R21, R15, R12, R13 ;  /* 0x0000000c0f157224 */ /* 0x000fe200078e020d */
[----:B------:R-:W-:-:S04]  /*5e40*/  IABS R13, R19 ;  /* 0x00000013000d7213 */ /* 0x000fc80000000000 */
[----:B------:R-:W-:Y:S01]  /*5e50*/  ISETP.GT.U32.AND P0, PT, R18, R21, PT ;  /* 0x000000151200720c */ /* 0x000fe20003f04070 */
[----:B-1----:R-:W-:-:S04]  /*5e60*/  VIADD R24, R24, 0xffffffe ;  /* 0x0ffffffe18187836 */ /* 0x002fc80000000000 */
[----:B------:R-:W1:Y:S08]  /*5e70*/  F2I.FTZ.U32.TRUNC.NTZ R25, R24 ;  /* 0x0000001800197305 */ /* 0x000e70000021f000 */
[----:B------:R-:W-:Y:S02]  /*5e80*/  @!P0 IMAD.IADD R21, R21, 0x1, -R18 ;  /* 0x0000000115158824 */ /* 0x000fe400078e0a12 */
[----:B-1----:R-:W-:-:S02]  /*5e90*/  IMAD.MOV R12, RZ, RZ, -R25 ;  /* 0x000000ffff0c7224 */ /* 0x002fc400078e0a19 */
        /* <DEDUP_REMOVED lines=21> */
[----:B------:R-:W-:-:S05]  /*5ff0*/  @!P0 LOP3.LUT R13, RZ, UR32, RZ, 0x33, !PT ;  /* 0x00000020ff0d8c12 */ /* 0x000fca000f8e33ff */
[----:B------:R-:W-:-:S05]  /*6000*/  IMAD.IADD R13, R19, 0x1, -R13 ;  /* 0x00000001130d7824 */ /* 0x000fca00078e0a0d */
[CC--:B------:R-:W-:Y:S01]  /*6010*/  SEL R12, R13.reuse, R18.reuse, !P6 ;  /* 0x000000120d0c7207 */ /* 0x0c0fe20007000000 */
[----:B------:R-:W-:-:S03]  /*6020*/  IMAD R18, R13, R18, RZ ;  /* 0x000000120d127224 */ /* 0x000fc600078e02ff */
[----:B------:R-:W-:Y:S02]  /*6030*/  SHF.R.S32.HI R13, RZ, 0x1f, R12 ;  /* 0x0000001fff0d7819 */ /* 0x000fe4000001140c */
[----:B------:R-:W-:Y:S02]  /*6040*/  SHF.R.S32.HI R15, RZ, 0x1f, R18 ;  /* 0x0000001fff0f7819 */ /* 0x000fe40000011412 */
.L_x_60:
[----:B------:R-:W-:Y:S05]  /*6050*/  BSYNC.RECONVERGENT B0 ;  /* 0x0000000000007941 */ /* 0x000fea0003800200 */
.L_x_59:
[----:B------:R-:W2:Y:S01]  /*6060*/  SHFL.UP PT, R19, R18, 0x1, RZ ;  /* 0x0420000012137989 */ /* 0x000ea200000e00ff */
[----:B------:R-:W-:Y:S02]  /*6070*/  R2UR UR41, R10 ;  /* 0x000000000a2972ca */ /* 0x000fe400000e0000 */
[----:B------:R-:W-:Y:S01]  /*6080*/  R2UR UR40, R14 ;  /* 0x000000000e2872ca */ /* 0x000fe200000e0000 */
[----:B------:R-:W3:Y:S01]  /*6090*/  SHFL.UP PT, R16, R15, 0x1, RZ ;  /* 0x042000000f107989 */ /* 0x000ee200000e00ff */
[----:B--2---:R-:W-:Y:S02]  /*60a0*/  SEL R19, R19, RZ, P5 ;  /* 0x000000ff13137207 */ /* 0x004fe40002800000 */
[----:B---3--:R-:W-:Y:S02]  /*60b0*/  SEL R16, R16, RZ, P5 ;  /* 0x000000ff10107207 */ /* 0x008fe40002800000 */
[----:B------:R-:W-:-:S05]  /*60c0*/  IADD3 R19, P0, PT, R19, R18, RZ ;  /* 0x0000001213137210 */ /* 0x000fca0007f1e0ff */
[----:B------:R-:W-:Y:S01]  /*60d0*/  IMAD.X R16, R16, 0x1, R15, P0 ;  /* 0x0000000110107824 */ /* 0x000fe200000e060f */
[----:B-1----:R-:W1:Y:S04]  /*60e0*/  SHFL.UP PT, R20, R19, 0x2, RZ ;  /* 0x0440000013147989 */ /* 0x002e6800000e00ff */
        /* <DEDUP_REMOVED lines=16> */
[----:B------:R-:W-:Y:S02]  /*61f0*/  IMAD.X R20, R19, 0x1, R22, P0 ;  /* 0x0000000113147824 */ /* 0x000fe400000e0616 */
[----:B------:R-:W1:Y:S04]  /*6200*/  SHFL.UP PT, R19, R24, 0x10, RZ ;  /* 0x0600000018137989 */ /* 0x000e6800000e00ff */
[----:B------:R-:W2:Y:S01]  /*6210*/  SHFL.UP PT, R21, R20, 0x10, RZ ;  /* 0x0600000014157989 */ /* 0x000ea200000e00ff */
[----:B-1----:R-:W-:Y:S02]  /*6220*/  SEL R19, R19, RZ, P3 ;  /* 0x000000ff13137207 */ /* 0x002fe40001800000 */
[----:B--2---:R-:W-:Y:S02]  /*6230*/  SEL R21, R21, RZ, P3 ;  /* 0x000000ff15157207 */ /* 0x004fe40001800000 */
[----:B------:R-:W-:-:S05]  /*6240*/  IADD3 R19, P0, PT, R19, R24, RZ ;  /* 0x0000001813137210 */ /* 0x000fca0007f1e0ff */
        /* <DEDUP_REMOVED lines=8> */
[----:B------:R-:W-:Y:S05]  /*62d0*/  @!P0 BRA `(.L_x_61) ;  /* 0xfffffff400cc8947 */ /* 0x000fea000383ffff */
.L_x_58:
        /* <DEDUP_REMOVED lines=9> */
[----:B------:R-:W-:-:S03]  /*6370*/  IADD3 R10, P1, P0, R19, UR41, -R18 ;  /* 0x00000029130a7c10 */ /* 0x000fc6000f83e812 */
[----:B------:R-:W-:Y:S01]  /*6380*/  SHFL.IDX PT, R18, R18, R25, 0x1f ;  /* 0x00001f1912127589 */ /* 0x000fe200000e0000 */
[----:B------:R-:W-:-:S03]  /*6390*/  IADD3.X R14, PT, PT, R16, UR40, ~R15, P1, P0 ;  /* 0x00000028100e7c10 */ /* 0x000fc60008fe0c0f */
[----:B------:R-:W2:Y:S04]  /*63a0*/  SHFL.IDX PT, R10, R10, R25, 0x1f ;  /* 0x00001f190a0a7589 */ /* 0x000ea800000e0000 */
[----:B------:R-:W3:Y:S04]  /*63b0*/  SHFL.IDX PT, R14, R14, R25, 0x1f ;  /* 0x00001f190e0e7589 */ /* 0x000ee800000e0000 */
[----:B------:R1:W4:Y:S04]  /*63c0*/  SHFL.IDX PT, R15, R15, R25, 0x1f ;  /* 0x00001f190f0f7589 */ /* 0x00032800000e0000 */
[----:B------:R1:W1:Y:S04]  /*63d0*/  SHFL.IDX PT, R13, R13, R25, 0x1f ;  /* 0x00001f190d0d7589 */ /* 0x00026800000e0000 */
[----:B------:R1:W1:Y:S01]  /*63e0*/  SHFL.IDX PT, R12, R12, R25, 0x1f ;  /* 0x00001f190c0c7589 */ /* 0x00026200000e0000 */
[----:B--2---:R-:W-:-:S02]  /*63f0*/  R2UR UR41, R10 ;  /* 0x000000000a2972ca */ /* 0x004fc400000e0000 */
[----:B---3--:R-:W-:Y:S01]  /*6400*/  R2UR UR40, R14 ;  /* 0x000000000e2872ca */ /* 0x008fe200000e0000 */
[----:B------:R-:W-:-:S14]  /*6410*/  IMAD.MOV.U32 R14, RZ, RZ, R18 ;  /* 0x000000ffff0e7224 */ /* 0x000fdc00078e0012 */
.L_x_55:
[----:B------:R-:W2:Y:S01]  /*6420*/  LDCU UR4, c[0x0][0xbe8] ;  /* 0x00017d00ff0477ac */ /* 0x000ea20008000800 */
[----:B------:R-:W-:Y:S01]  /*6430*/  IMAD.MOV.U32 R18, RZ, RZ, -0x1 ;  /* 0xffffffffff127424 */ /* 0x000fe200078e00ff */
[----:B------:R-:W-:Y:S02]  /*6440*/  MOV R10, 0xffffffff ;  /* 0xffffffff000a7802 */ /* 0x000fe40000000f00 */
[----:B--2---:R-:W-:-:S13]  /*6450*/  ISETP.GE.AND P0, PT, R21, UR4, PT ;  /* 0x0000000415007c0c */ /* 0x004fda000bf06270 */
[----:B------:R-:W-:Y:S05]  /*6460*/  @P0 BRA `(.L_x_54) ;  /* 0x0000000000f00947 */ /* 0x000fea0003800000 */
[----:B------:R-:W2:Y:S01]  /*6470*/  LDCU UR9, c[0x0][0xb98] ;  /* 0x00017300ff0977ac */ /* 0x000ea20008000800 */
[----:B------:R-:W1:Y:S01]  /*6480*/  LDCU UR7, c[0x0][0xb88] ;  /* 0x00017100ff0777ac */ /* 0x000e620008000800 */
[----:B------:R-:W3:Y:S01]  /*6490*/  LDCU UR5, c[0x0][0xbdc] ;  /* 0x00017b80ff0577ac */ /* 0x000ee20008000800 */
[----:B------:R-:W-:-:S04]  /*64a0*/  UIADD3 UR11, UP0, UPT, -UR41, UR30, URZ ;  /* 0x0000001e290b7290 */ /* 0x000fc8000ff1e1ff */
[----:B------:R-:W-:-:S04]  /*64b0*/  UIADD3.X UR10, UPT, UPT, ~UR40, UR25, URZ, UP0, !UPT ;  /* 0x00000019280a7290 */ /* 0x000fc800087fe5ff */
[----:B--2---:R-:W-:Y:S01]  /*64c0*/  USHF.R.U32.HI UR8, URZ, UR9, UR10 ;  /* 0x00000009ff087299 */ /* 0x004fe2000801160a */
[--C-:B-1----:R-:W-:Y:S01]  /*64d0*/  SHF.R.U32.HI R3, RZ, UR7, R13.reuse ;  /* 0x00000007ff037c19 */ /* 0x102fe2000801160d */
[----:B------:R-:W-:Y:S01]  /*64e0*/  USHF.R.U64 UR11, UR11, UR9, UR10 ;  /* 0x000000090b0b7299 */ /* 0x000fe2000800120a */
[----:B------:R-:W-:Y:S01]  /*64f0*/  SHF.R.U64 R16, R12, UR7, R13 ;  /* 0x000000070c107c19 */ /* 0x000fe2000800120d */
[----:B------:R-:W-:Y:S02]  /*6500*/  USHF.R.U32.HI UR6, URZ, UR7, UR8 ;  /* 0x00000007ff067299 */ /* 0x000fe40008011608 */
[----:B------:R-:W-:Y:S02]  /*6510*/  USHF.R.U64 UR8, UR11, UR7, UR8 ;  /* 0x000000070b087299 */ /* 0x000fe40008001208 */
[----:B---3--:R-:W-:Y:S02]  /*6520*/  USHF.R.U32.HI UR4, URZ, UR5, UR6 ;  /* 0x00000005ff047299 */ /* 0x008fe40008011606 */
[----:B------:R-:W-:-:S04]  /*6530*/  USHF.R.U64 UR5, UR8, UR5, UR6 ;  /* 0x0000000508057299 */ /* 0x000fc80008001206 */
[----:B------:R-:W-:-:S04]  /*6540*/  LOP3.LUT R2, R3, UR4, RZ, 0xfc, !PT ;  /* 0x0000000403027c12 */ /* 0x000fc8000f8efcff */
[----:B------:R-:W-:-:S13]  /*6550*/  ISETP.NE.U32.AND P0, PT, R2, RZ, PT ;  /* 0x000000ff0200720c */ /* 0x000fda0003f05070 */
[----:B------:R-:W-:Y:S05]  /*6560*/  @P0 BRA `(.L_x_62) ;  /* 0x0000000000540947 */ /* 0x000fea0003800000 */
[----:B------:R-:W1:Y:S01]  /*6570*/  I2F.U32.RP R18, R16 ;  /* 0x0000001000127306 */ /* 0x000e620000209000 */
[----:B------:R-:W-:-:S07]  /*6580*/  ISETP.NE.U32.AND P1, PT, R16, RZ, PT ;  /* 0x000000ff1000720c */ /* 0x000fce0003f25070 */
[----:B-1----:R-:W1:Y:S02]  /*6590*/  MUFU.RCP R10, R18 ;  /* 0x00000012000a7308 */ /* 0x002e640000001000 */
[----:B-1----:R-:W-:-:S06]  /*65a0*/  IADD3 R10, PT, PT, R10, 0xffffffe, RZ ;  /* 0x0ffffffe0a0a7810 */ /* 0x002fcc0007ffe0ff */
[----:B------:R1:W2:Y:S02]  /*65b0*/  F2I.FTZ.U32.TRUNC.NTZ R11, R10 ;  /* 0x0000000a000b7305 */ /* 0x0002a4000021f000 */
[----:B-1----:R-:W-:Y:S02]  /*65c0*/  HFMA2 R10, -RZ, RZ, 0, 0 ;  /* 0x00000000ff0a7431 */ /* 0x002fe400000001ff */
[----:B--2---:R-:W-:-:S04]  /*65d0*/  IMAD.MOV R2, RZ, RZ, -R11 ;  /* 0x000000ffff027224 */ /* 0x004fc800078e0a0b */
[----:B------:R-:W-:-:S04]  /*65e0*/  IMAD R2, R2, R16, RZ ;  /* 0x0000001002027224 */ /* 0x000fc800078e02ff */
[----:B------:R-:W-:-:S06]  /*65f0*/  IMAD.HI.U32 R2, R11, R2, R10 ;  /* 0x000000020b027227 */ /* 0x000fcc00078e000a */
[----:B------:R-:W-:-:S04]  /*6600*/  IMAD.HI.U32 R20, R2, UR5, RZ ;  /* 0x0000000502147c27 */ /* 0x000fc8000f8e00ff */
[----:B------:R-:W-:-:S04]  /*6610*/  IMAD.MOV R3, RZ, RZ, -R20 ;  /* 0x000000ffff037224 */ /* 0x000fc800078e0a14 */
[----:B------:R-:W-:-:S05]  /*6620*/  IMAD R3, R16, R3, UR5 ;  /* 0x0000000510037e24 */ /* 0x000fca000f8e0203 */
[----:B------:R-:W-:-:S13]  /*6630*/  ISETP.GE.U32.AND P0, PT, R3, R16, PT ;  /* 0x000000100300720c */ /* 0x000fda0003f06070 */
[----:B------:R-:W-:Y:S01]  /*6640*/  @P0 IADD3 R3, PT, PT, R3, -R16, RZ ;  /* 0x8000001003030210 */ /* 0x000fe20007ffe0ff */
[----:B------:R-:W-:-:S03]  /*6650*/  @P0 VIADD R20, R20, 0x1 ;  /* 0x0000000114140836 */ /* 0x000fc60000000000 */
[----:B------:R-:W-:-:S13]  /*6660*/  ISETP.GE.U32.AND P2, PT, R3, R16, PT ;  /* 0x000000100300720c */ /* 0x000fda0003f46070 */
[----:B------:R-:W-:Y:S02]  /*6670*/  @P2 IADD3 R20, PT, PT, R20, 0x1, RZ ;  /* 0x0000000114142810 */ /* 0x000fe40007ffe0ff */
[----:B------:R-:W-:-:S04]  /*6680*/  @!P1 LOP3.LUT R20, RZ, R16, RZ, 0x33, !PT ;  /* 0x00000010ff149212 */ /* 0x000fc800078e33ff */
[----:B------:R-:W-:-:S05]  /*6690*/  IADD3 R19, PT, PT, -R20, RZ, RZ ;  /* 0x000000ff14137210 */ /* 0x000fca0007ffe1ff */
[----:B------:R-:W-:Y:S01]  /*66a0*/  IMAD R19, R16, R19, UR5 ;  /* 0x0000000510137e24 */ /* 0x000fe2000f8e0213 */
[----:B------:R-:W-:Y:S06]  /*66b0*/  BRA `(.L_x_63) ;  /* 0x0000000000187947 */ /* 0x000fec0003800000 */
.L_x_62:
[----:B------:R-:W-:Y:S01]  /*66c0*/  IMAD.U32 R19, RZ, RZ, UR5 ;  /* 0x00000005ff137e24 */ /* 0x000fe2000f8e00ff */
[----:B------:R-:W-:Y:S02]  /*66d0*/  MOV R18, UR4 ;  /* 0x0000000400127c02 */ /* 0x000fe40008000f00 */
[----:B------:R-:W-:Y:S02]  /*66e0*/  MOV R2, 0x6700 ;  /* 0x0000670000027802 */ /* 0x000fe40000000f00 */
[----:B----45:R-:W-:Y:S05]  /*66f0*/  CALL.REL.NOINC `(.L_x_64) ;  /* 0x000000c400c07944 */ /* 0x030fea0003c00000 */
[----:B------:R-:W-:-:S05]  /*6700*/  IADD3 R19, PT, PT, -R20, RZ, RZ ;  /* 0x000000ff14137210 */ /* 0x000fca0007ffe1ff */
[----:B------:R-:W-:-:S07]  /*6710*/  IMAD R19, R16, R19, UR5 ;  /* 0x0000000510137e24 */ /* 0x000fce000f8e0213 */
.L_x_63:
[----:B------:R-:W1:Y:S01]  /*6720*/  LDC R11, c[0x0][0xbdc] ;  /* 0x0002f700ff0b7b82 */ /* 0x000e620000000800 */
[----:B------:R-:W-:Y:S01]  /*6730*/  ULOP3.LUT UR8, UR8, UR12, URZ, 0xc0, !UPT ;  /* 0x0000000c08087292 */ /* 0x000fe2000f8ec0ff */
[----:B------:R-:W-:Y:S01]  /*6740*/  PLOP3.LUT P1, PT, PT, PT, PT, 0x8, 0x80 ;  /* 0x000000000080781c */ /* 0x000fe20003f2e170 */
[----:B------:R-:W-:-:S05]  /*6750*/  ULOP3.LUT UR11, UR18, UR11, URZ, 0xc0, !UPT ;  /* 0x0000000b120b7292 */ /* 0x000fca000f8ec0ff */
[----:B------:R-:W2:Y:S08]  /*6760*/  LDC R2, c[0x0][0xb80] ;  /* 0x0002e000ff027b82 */ /* 0x000eb00000000800 */
[----:B------:R-:W3:Y:S08]  /*6770*/  LDC R3, c[0x0][0xb90] ;  /* 0x0002e400ff037b82 */ /* 0x000ef00000000800 */
[----:B------:R-:W4:Y:S01]  /*6780*/  LDC R10, c[0x0][0xbe0] ;  /* 0x0002f800ff0a7b82 */ /* 0x000f220000000800 */
[----:B-1----:R-:W-:-:S05]  /*6790*/  SHF.L.U32 R11, R20, R11, RZ ;  /* 0x0000000b140b7219 */ /* 0x002fca00000006ff */
[----:B------:R-:W-:Y:S01]  /*67a0*/  VIADD R16, R11, UR8 ;  /* 0x000000080b107c36 */ /* 0x000fe20008000000 */
[----:B------:R-:W-:Y:S01]  /*67b0*/  P2R R11, PR, RZ, 0x2 ;  /* 0x00000002ff0b7803 */ /* 0x000fe20000000000 */
[----:B--2---:R-:W-:Y:S02]  /*67c0*/  IMAD R19, R19, R2, UR11 ;  /* 0x0000000b13137e24 */ /* 0x004fe4000f8e0202 */
[----:B---3--:R-:W-:Y:S02]  /*67d0*/  IMAD R16, R16, R3, UR38 ;  /* 0x0000002610107e24 */ /* 0x008fe4000f8e0203 */
[----:B------:R-:W-:Y:S01]  /*67e0*/  IMAD.MOV.U32 R3, RZ, RZ, 0x1 ;  /* 0x00000001ff037424 */ /* 0x000fe200078e00ff */
[----:B----4-:R-:W-:Y:S01]  /*67f0*/  ISETP.NE.AND P0, PT, R10, 0x1, PT ;  /* 0x000000010a00780c */ /* 0x010fe20003f05270 */
[----:B------:R-:W-:-:S03]  /*6800*/  IMAD.MOV.U32 R10, RZ, RZ, R21 ;  /* 0x000000ffff0a7224 */ /* 0x000fc600078e0015 */
[----:B------:R-:W-:Y:S02]  /*6810*/  SEL R2, R16, R19, !P0 ;  /* 0x0000001310027207 */ /* 0x000fe40004000000 */
[----:B------:R-:W-:Y:S02]  /*6820*/  SEL R18, R19, R16, !P0 ;  /* 0x0000001013127207 */ /* 0x000fe40004000000 */
.L_x_54:
[----:B------:R-:W-:-:S09]  /*6830*/  UISETP.NE.AND UP0, UPT, UR37, 0x1, UPT ;  /* 0x000000012500788c */ /* 0x000fd2000bf05270 */
[----:B------:R-:W-:Y:S05]  /*6840*/  BRA.U !UP0, `(.L_x_65) ;  /* 0x0000000108047547 */ /* 0x000fea000b800000 */
[----:B------:R-:W-:Y:S05]  /*6850*/  BPT.TRAP 0x1 ;  /* 0x000000040000795c */ /* 0x000fea0000300000 */
.L_x_65:
[----:B------:R-:W2:Y:S01]  /*6860*/  S2UR UR4, SR_CgaCtaId ;  /* 0x00000000000479c3 */ /* 0x000ea20000008800 */
[----:B------:R-:W-:Y:S01]  /*6870*/  UMOV UR5, 0x400 ;  /* 0x0000040000057882 */ /* 0x000fe20000000000 */
[----:B------:R-:W-:Y:S01]  /*6880*/  SHF.L.U32 R16, R0, 0x1f, RZ ;  /* 0x0000001f00107819 */ /* 0x000fe200000006ff */
[----:B------:R-:W-:Y:S01]  /*6890*/  VIADD R19, R9, 0x1 ;  /* 0x0000000109137836 */ /* 0x000fe20000000000 */
[----:B------:R-:W-:Y:S01]  /*68a0*/  ISETP.NE.AND P1, PT, R17, R10, PT ;  /* 0x0000000a1100720c */ /* 0x000fe20003f25270 */
[----:B--2---:R-:W-:-:S04]  /*68b0*/  ULEA UR4, UR4, UR5, 0x18 ;  /* 0x0000000504047291 */ /* 0x004fc8000f8ec0ff */
[----:B------:R-:W-:-:S09]  /*68c0*/  ULEA UR4, UR19, UR4, 0x3 ;  /* 0x0000000413047291 */ /* 0x000fd2000f8e18ff */
[----:B------:R-:W2:Y:S02]  /*68d0*/  SYNCS.PHASECHK.TRANS64.TRYWAIT P0, [UR4+0xc0], R16 ;  /* 0x0000c010ff0075a7 */ /* 0x000ea40008001104 */
[----:B--2---:R-:W-:Y:S05]  /*68e0*/  @!P0 BRA `(.L_x_66) ;  /* 0x000000b400348947 */ /* 0x004fea0003800000 */
.L_x_247:
[----:B------:R-:W-:Y:S01]  /*68f0*/  ELECT P0, URZ, PT ;  /* 0x0000000000ff782f */ /* 0x000fe20003800000 */
[----:B------:R-:W-:Y:S01]  /*6900*/  @!P1 IMAD.MOV R19, RZ, RZ, R9 ;  /* 0x000000ffff139224 */ /* 0x000fe200078e0209 */
[----:B------:R-:W-:Y:S01]  /*6910*/  BSSY.RECONVERGENT B0, `(.L_x_67) ;  /* 0x0000017000007945 */ /* 0x000fe20003800200 */
[----:B------:R-:W-:-:S03]  /*6920*/  ISETP.NE.AND P2, PT, R11, RZ, PT ;  /* 0x000000ff0b00720c */ /* 0x000fc60003f45270 */
[----:B------:R-:W-:-:S07]  /*6930*/  PRMT R9, R19, 0x7610, R9 ;  /* 0x0000761013097816 */ /* 0x000fce0000000009 */
[----:B------:R-:W-:Y:S05]  /*6940*/  @!P0 BRA `(.L_x_68) ;  /* 0x00000000004c8947 */ /* 0x000fea0003800000 */
[----:B------:R-:W-:Y:S01]  /*6950*/  PLOP3.LUT P0, PT, P1, P2, PT, 0x20, 0x2 ;  /* 0x000000000002781c */ /* 0x000fe20000f04470 */
[----:B------:R-:W-:Y:S01]  /*6960*/  UIMAD UR5, UR19, 0x14, UR36 ;  /* 0x00000014130578a4 */ /* 0x000fe2000f8e0224 */
[----:B------:R-:W-:Y:S02]  /*6970*/  SEL R11, R9, RZ, !P2 ;  /* 0x000000ff090b7207 */ /* 0x000fe40005000000 */
[----:B--2---:R-:W-:-:S04]  /*6980*/  SEL R16, RZ, 0x1, !P0 ;  /* 0x00000001ff107807 */ /* 0x004fc80004000000 */
[----:B------:R-:W-:Y:S02]  /*6990*/  PRMT R11, R16, 0x5410, R11 ;  /* 0x00005410100b7816 */ /* 0x000fe4000000000b */
[----:B------:R2:W-:Y:S04]  /*69a0*/  STS [UR5], R2 ;  /* 0x00000002ff007988 */ /* 0x0005e80008000805 */
[----:B------:R2:W-:Y:S04]  /*69b0*/  STS [UR5+0x4], R18 ;  /* 0x00000412ff007988 */ /* 0x0005e80008000805 */
[----:B------:R2:W-:Y:S04]  /*69c0*/  STS [UR5+0xc], R3 ;  /* 0x00000c03ff007988 */ /* 0x0005e80008000805 */
[----:B------:R2:W-:Y:S04]  /*69d0*/  STS [UR5+0x10], R11 ;  /* 0x0000100bff007988 */ /* 0x0005e80008000805 */
[----:B------:R2:W-:Y:S01]  /*69e0*/  STS [UR5+0x8], R10 ;  /* 0x0000080aff007988 */ /* 0x0005e20008000805 */
[----:B------:R-:W-:Y:S01]  /*69f0*/  @!PT LDS RZ, [RZ] ;  /* 0x00000000fffff984 */ /* 0x000fe20000000800 */
[----:B------:R-:W-:Y:S01]  /*6a00*/  @!PT LDS RZ, [RZ] ;  /* 0x00000000fffff984 */ /* 0x000fe20000000800 */
[----:B------:R-:W-:Y:S01]  /*6a10*/  @!PT LDS RZ, [RZ] ;  /* 0x00000000fffff984 */ /* 0x000fe20000000800 */
[----:B------:R-:W-:Y:S01]  /*6a20*/  @!PT LDS RZ, [RZ] ;  /* 0x00000000fffff984 */ /* 0x000fe20000000800 */
[----:B------:R3:W-:Y:S06]  /*6a30*/  MEMBAR.ALL.CTA ;  /* 0x0000000000007992 */ /* 0x0007ec0000008000 */
[----:B---3--:R-:W3:Y:S01]  /*6a40*/  FENCE.VIEW.ASYNC.S ;  /* 0x00000000000073c6 */ /* 0x008ee20000000000 */
[----:B------:R-:W-:Y:S05]  /*6a50*/  BRA.U !UP0, `(.L_x_69) ;  /* 0x0000000108047547 */ /* 0x000fea000b800000 */
[----:B------:R-:W-:Y:S05]  /*6a60*/  BPT.TRAP 0x1 ;  /* 0x000000040000795c */ /* 0x000fea0000300000 */
.L_x_69:
[----:B---3--:R-:W-:Y:S01]  /*6a70*/  SYNCS.ARRIVE.TRANS64.A1T0 RZ, [UR4+0x80], RZ ;  /* 0x000080ffffff79a7 */ /* 0x008fe20008100004 */
.L_x_68:
[----:B------:R-:W-:Y:S05]  /*6a80*/  BSYNC.RECONVERGENT B0 ;  /* 0x0000000000007941 */ /* 0x000fea0003800200 */
.L_x_67:
[----:B------:R-:W-:Y:S01]  /*6a90*/  UIADD3 UR19, UPT, UPT, UR19, 0x1, URZ ;  /* 0x0000000113137890 */ /* 0x000fe2000fffe0ff */
[----:B--2---:R-:W-:-:S03]  /*6aa0*/  MOV R17, R10 ;  /* 0x0000000a00117202 */ /* 0x004fc60000000f00 */
[----:B------:R-:W-:-:S04]  /*6ab0*/  UISETP.NE.AND UP0, UPT, UR19, 0x8, UPT ;  /* 0x000000081300788c */ /* 0x000fc8000bf05270 */
[----:B------:R-:W-:Y:S02]  /*6ac0*/  USEL UR4, URZ, 0x1, UP0 ;  /* 0x00000001ff047887 */ /* 0x000fe40008000000 */
[----:B------:R-:W-:-:S04]  /*6ad0*/  USEL UR19, UR19, URZ, UP0 ;  /* 0x000000ff13137287 */ /* 0x000fc80008000000 */
[----:B------:R-:W-:Y:S01]  /*6ae0*/  LOP3.LUT R0, R0, UR4, RZ, 0x3c, !PT ;  /* 0x0000000400007c12 */ /* 0x000fe2000f8e3cff */
[----:B------:R-:W-:Y:S07]  /*6af0*/  @!P2 BRA `(.L_x_70) ;  /* 0xffffffe40008a947 */ /* 0x000fee000383ffff */
[----:B------:R-:W-:Y:S01]  /*6b00*/  HFMA2 R9, -RZ, RZ, 0, 0 ;  /* 0x00000000ff097431 */ /* 0x000fe200000001ff */
[----:B------:R-:W-:Y:S02]  /*6b10*/  PRMT R11, RZ, 0x7610, R11 ;  /* 0x00007610ff0b7816 */ /* 0x000fe4000000000b */
.L_x_86:
[----:B--2---:R-:W2:Y:S01]  /*6b20*/  LDC.64 R2, c[0x0][0xbd0] ;  /* 0x0002f400ff027b82 */ /* 0x004ea20000000a00 */
[----:B------:R-:W-:Y:S01]  /*6b30*/  UIADD3 UR30, UP0, UPT, UR30, UR34, URZ ;  /* 0x000000221e1e7290 */ /* 0x000fe2000ff1e0ff */
[----:B------:R-:W-:Y:S01]  /*6b40*/  ISETP.NE.AND P1, PT, RZ, UR17, PT ;  /* 0x00000011ff007c0c */ /* 0x000fe2000bf25270 */
[----:B------:R-:W-:Y:S01]  /*6b50*/  IMAD.MOV.U32 R23, RZ, RZ, RZ ;  /* 0x000000ffff177224 */ /* 0x000fe200078e00ff */
[----:B------:R-:W-:Y:S01]  /*6b60*/  PLOP3.LUT P2, PT, PT, PT, PT, 0x80, 0x8 ;  /* 0x000000000008781c */ /* 0x000fe20003f4f070 */
[----:B------:R-:W-:Y:S01]  /*6b70*/  UIADD3.X UR25, UPT, UPT, UR25, UR31, URZ, UP0, !UPT ;  /* 0x0000001f19197290 */ /* 0x000fe200087fe4ff */
[----:B------:R-:W-:Y:S02]  /*6b80*/  IMAD.MOV.U32 R22, RZ, RZ, -0x1 ;  /* 0xffffffffff167424 */ /* 0x000fe400078e00ff */
[----:B------:R-:W-:Y:S01]  /*6b90*/  P2R R24, PR, RZ, 0x4 ;  /* 0x00000004ff187803 */ /* 0x000fe20000000000 */
[----:B------:R-:W-:Y:S01]  /*6ba0*/  IMAD.MOV.U32 R16, RZ, RZ, -0x1 ;  /* 0xffffffffff107424 */ /* 0x000fe200078e00ff */
[----:B--2---:R-:W-:Y:S01]  /*6bb0*/  ISETP.LE.U32.AND P0, PT, R2, UR30, PT ;  /* 0x0000001e02007c0c */ /* 0x004fe2000bf03070 */
[----:B------:R-:W-:-:S05]  /*6bc0*/  IMAD.U32 R2, RZ, RZ, UR25 ;  /* 0x00000019ff027e24 */ /* 0x000fca000f8e00ff */
[----:B------:R-:W-:Y:S01]  /*6bd0*/  ISETP.GE.U32.AND.EX P0, PT, R2, R3, PT, P0 ;  /* 0x000000030200720c */ /* 0x000fe20003f06100 */
[----:B------:R-:W-:-:S12]  /*6be0*/  IMAD.MOV.U32 R3, RZ, RZ, -0x1 ;  /* 0xffffffffff037424 */ /* 0x000fd800078e00ff */
[----:B------:R-:W-:Y:S05]  /*6bf0*/  @P0 BRA P1, `(.L_x_71) ;  /* 0x0000001800080947 */ /* 0x000fea0000800000 */
[----:B------:R-:W-:Y:S01]  /*6c00*/  IADD3 R3, P1, PT, R14, UR41, RZ ;  /* 0x000000290e037c10 */ /* 0x000fe2000ff3e0ff */
[----:B------:R-:W-:-:S03]  /*6c10*/  IMAD.U32 R2, RZ, RZ, UR25 ;  /* 0x00000019ff027e24 */ /* 0x000fc6000f8e00ff */
[----:B------:R-:W-:Y:S02]  /*6c20*/  ISETP.LE.U32.AND P0, PT, R3, UR30, PT ;  /* 0x0000001e03007c0c */ /* 0x000fe4000bf03070 */
[----:B----4-:R-:W-:-:S04]  /*6c30*/  IADD3.X R3, PT, PT, R15, UR40, RZ, P1, !PT ;  /* 0x000000280f037c10 */ /* 0x010fc80008ffe4ff */
[----:B------:R-:W-:-:S13]  /*6c40*/  ISETP.GE.U32.AND.EX P0, PT, R2, R3, PT, P0 ;  /* 0x000000030200720c */ /* 0x000fda0003f06100 */
[----:B------:R-:W-:Y:S05]  /*6c50*/  @!P0 BRA `(.L_x_72) ;  /* 0x0000001000e88947 */ /* 0x000fea0003800000 */
[----:B------:R-:W2:Y:S01]  /*6c60*/  LDCU UR20, c[0x0][0xbe8] ;  /* 0x00017d00ff1477ac */ /* 0x000ea20008000800 */
[----:B------:R-:W-:Y:S01]  /*6c70*/  IMAD.IADD R21, R8, 0x1, R21 ;  /* 0x0000000108157824 */ /* 0x000fe200078e0215 */
[----:B-----5:R-:W-:Y:S01]  /*6c80*/  MOV R16, R6 ;  /* 0x0000000600107202 */ /* 0x020fe20000000f00 */
[----:B------:R-:W-:Y:S02]  /*6c90*/  IMAD.MOV.U32 R15, RZ, RZ, R7 ;  /* 0x000000ffff0f7224 */ /* 0x000fe400078e0007 */
[----:B------:R-:W-:-:S05]  /*6ca0*/  VIADD R2, R21, 0x20 ;  /* 0x0000002015027836 */ /* 0x000fca0000000000 */
[----:B--2---:R-:W-:-:S13]  /*6cb0*/  ISETP.GE.AND P0, PT, R2, UR20, PT ;  /* 0x0000001402007c0c */ /* 0x004fda000bf06270 */
[----:B------:R-:W2:Y:S01]  /*6cc0*/  @!P0 LDC.64 R2, c[0x0][0xbf0] ;  /* 0x0002fc00ff028b82 */ /* 0x000ea20000000a00 */
[----:B------:R-:W-:Y:S01]  /*6cd0*/  BSSY.RECONVERGENT B0, `(.L_x_73) ;  /* 0x0000061000007945 */ /* 0x000fe20003800200 */
[----:B------:R-:W-:Y:S01]  /*6ce0*/  HFMA2 R14, -RZ, RZ, 0, 0 ;  /* 0x00000000ff0e7431 */ /* 0x000fe200000001ff */
[----:B------:R-:W-:Y:S01]  /*6cf0*/  MOV R17, 0x7fffffff ;  /* 0x7fffffff00117802 */ /* 0x000fe20000000f00 */
[----:B--2---:R-:W-:-:S05]  /*6d00*/  @!P0 IMAD.WIDE R2, R21, 0xc, R2 ;  /* 0x0000000c15028825 */ /* 0x004fca00078e0202 */
[----:B------:R2:W5:Y:S04]  /*6d10*/  @!P0 LDG.E R6, desc[UR50][R2.64+0x180] ;  /* 0x0001803202068981 */ /* 0x000568000c1e1900 */
[----:B------:R2:W5:Y:S01]  /*6d20*/  @!P0 LDG.E R7, desc[UR50][R2.64+0x184] ;  /* 0x0001843202078981 */ /* 0x000562000c1e1900 */
[----:B------:R-:W-:-:S13]  /*6d30*/  ISETP.GE.AND P0, PT, R21, UR20, PT ;  /* 0x0000001415007c0c */ /* 0x000fda000bf06270 */
[----:B------:R-:W-:Y:S05]  /*6d40*/  @P0 BRA `(.L_x_74) ;  /* 0x0000000400640947 */ /* 0x000fea0003800000 */
[----:B-1----:R-:W-:Y:S01]  /*6d50*/  IABS R12, R5 ;  /* 0x00000005000c7213 */ /* 0x002fe20000000000 */
[----:B------:R-:W1:Y:S01]  /*6d60*/  LDCU.64 UR8, c[0x0][0xbb0] ;  /* 0x00017600ff0877ac */ /* 0x000e620008000a00 */
[----:B--2---:R-:W-:Y:S02]  /*6d70*/  IABS R3, R4 ;  /* 0x0000000400037213 */ /* 0x004fe40000000000 */
[----:B------:R-:W2:Y:S01]  /*6d80*/  I2F.RP R26, R12 ;  /* 0x0000000c001a7306 */ /* 0x000ea20000209400 */
[----:B------:R-:W3:Y:S01]  /*6d90*/  LDCU.128 UR4, c[0x0][0xbc0] ;  /* 0x00017800ff0477ac */ /* 0x000ee20008000c00 */
[C---:B------:R-:W-:Y:S02]  /*6da0*/  IADD3 R14, P0, PT, R16.reuse, UR16, RZ ;  /* 0x00000010100e7c10 */ /* 0x040fe4000ff1e0ff */
[----:B------:R-:W-:Y:S01]  /*6db0*/  IADD3 R18, P2, PT, R15, UR14, RZ ;  /* 0x0000000e0f127c10 */ /* 0x000fe2000ff5e0ff */
[----:B------:R-:W4:Y:S01]  /*6dc0*/  LDCU.64 UR10, c[0x0][0xba8] ;  /* 0x00017500ff0a77ac */ /* 0x000f220008000a00 */
[----:B------:R-:W-:-:S02]  /*6dd0*/  LEA.HI.X.SX32 R13, R16, UR15, 0x1, P0 ;  /* 0x0000000f100d7c11 */ /* 0x000fc400080f0eff */
[----:B------:R-:W4:Y:S01]  /*6de0*/  I2F.RP R2, R3 ;  /* 0x0000000300027306 */ /* 0x000f220000209400 */
[----:B------:R-:W-:Y:S02]  /*6df0*/  LEA.HI.X.SX32 R17, R15, UR13, 0x1, P2 ;  /* 0x0000000d0f117c11 */ /* 0x000fe400090f0eff */
[----:B-1----:R-:W-:-:S05]  /*6e00*/  IADD3 R16, P0, PT, R14, UR9, RZ ;  /* 0x000000090e107c10 */ /* 0x002fca000ff1e0ff */
[----:B--2---:R-:W1:Y:S01]  /*6e10*/  MUFU.RCP R26, R26 ;  /* 0x0000001a001a7308 */ /* 0x004e620000001000 */
[----:B---3--:R-:W-:Y:S01]  /*6e20*/  IADD3 R20, P1, PT, R18, UR7, RZ ;  /* 0x0000000712147c10 */ /* 0x008fe2000ff3e0ff */
[----:B------:R-:W-:Y:S02]  /*6e30*/  IMAD.X R15, RZ, RZ, R13, P0 ;  /* 0x000000ffff0f7224 */ /* 0x000fe400000e060d */
[----:B----4-:R-:W-:-:S04]  /*6e40*/  IMAD.WIDE.U32 R36, R16, UR10, RZ ;  /* 0x0000000a10247c25 */ /* 0x010fc8000f8e00ff */
[----:B------:R-:W2:Y:S01]  /*6e50*/  MUFU.RCP R2, R2 ;  /* 0x0000000200027308 */ /* 0x000ea20000001000 */
[----:B------:R-:W-:Y:S02]  /*6e60*/  IMAD.X R19, RZ, RZ, R17, P1 ;  /* 0x000000ffff137224 */ /* 0x000fe400008e0611 */
[----:B------:R-:W-:-:S04]  /*6e70*/  IMAD.WIDE.U32 R30, R15, UR10, RZ ;  /* 0x0000000a0f1e7c25 */ /* 0x000fc8000f8e00ff */
[----:B------:R-:W-:-:S04]  /*6e80*/  IMAD.WIDE.U32 R28, R19, UR4, RZ ;  /* 0x00000004131c7c25 */ /* 0x000fc8000f8e00ff */
[----:B------:R-:W-:-:S04]  /*6e90*/  IMAD.WIDE.U32 R30, P1, R16, UR11, R30 ;  /* 0x0000000b101e7c25 */ /* 0x000fc8000f82001e */
[----:B-1----:R-:W-:Y:S02]  /*6ea0*/  VIADD R26, R26, 0xffffffe ;  /* 0x0ffffffe1a1a7836 */ /* 0x002fe40000000000 */
[C---:B------:R-:W-:Y:S02]  /*6eb0*/  IMAD.WIDE.U32 R28, P0, R20.reuse, UR5, R28 ;  /* 0x00000005141c7c25 */ /* 0x040fe4000f80001c */
[----:B------:R-:W1:Y:S02]  /*6ec0*/  F2I.FTZ.U32.TRUNC.NTZ R27, R26 ;  /* 0x0000001a001b7305 */ /* 0x000e64000021f000 */
[----:B------:R-:W-:-:S04]  /*6ed0*/  IMAD.WIDE.U32 R38, R20, UR4, RZ ;  /* 0x0000000414267c25 */ /* 0x000fc8000f8e00ff */
[----:B------:R-:W-:Y:S01]  /*6ee0*/  IMAD.X R35, RZ, RZ, RZ, P1 ;  /* 0x000000ffff237224 */ /* 0x000fe200008e06ff */
[----:B------:R-:W-:Y:S01]  /*6ef0*/  IADD3 RZ, P1, PT, R37, R30, RZ ;  /* 0x0000001e25ff7210 */ /* 0x000fe20007f3e0ff */
[----:B--2---:R-:W-:Y:S01]  /*6f00*/  VIADD R2, R2, 0xffffffe ;  /* 0x0ffffffe02027836 */ /* 0x004fe20000000000 */
[----:B------:R-:W-:Y:S01]  /*6f10*/  IADD3 RZ, P2, PT, R39, R28, RZ ;  /* 0x0000001c27ff7210 */ /* 0x000fe20007f5e0ff */
[----:B------:R-:W-:Y:S02]  /*6f20*/  IMAD.MOV.U32 R34, RZ, RZ, R31 ;  /* 0x000000ffff227224 */ /* 0x000fe400078e001f */
[----:B------:R-:W-:Y:S01]  /*6f30*/  IMAD.X R33, RZ, RZ, RZ, P0 ;  /* 0x000000ffff217224 */ /* 0x000fe200000e06ff */
[----:B------:R-:W-:Y:S01]  /*6f40*/  ISETP.NE.U32.AND P0, PT, RZ, UR10, PT ;  /* 0x0000000aff007c0c */ /* 0x000fe2000bf05070 */
[----:B------:R-:W-:Y:S02]  /*6f50*/  IMAD.MOV.U32 R32, RZ, RZ, R29 ;  /* 0x000000ffff207224 */ /* 0x000fe400078e001d */
[----:B------:R-:W2:Y:S01]  /*6f60*/  F2I.FTZ.U32.TRUNC.NTZ R29, R2 ;  /* 0x00000002001d7305 */ /* 0x000ea2000021f000 */
[----:B------:R-:W-:Y:S01]  /*6f70*/  IMAD.WIDE.U32.X R34, R15, UR11, R34, P1 ;  /* 0x0000000b0f227c25 */ /* 0x000fe200088e0422 */
[----:B------:R-:W-:-:S02]  /*6f80*/  ISETP.NE.U32.AND P1, PT, RZ, UR4, PT ;  /* 0x00000004ff007c0c */ /* 0x000fc4000bf25070 */
[----:B------:R-:W-:Y:S01]  /*6f90*/  ISETP.NE.AND.EX P0, PT, RZ, UR11, PT, P0 ;  /* 0x0000000bff007c0c */ /* 0x000fe2000bf05300 */
[----:B------:R-:W-:Y:S01]  /*6fa0*/  IMAD.WIDE.U32.X R32, R19, UR5, R32, P2 ;  /* 0x0000000513207c25 */ /* 0x000fe200090e0420 */
[----:B------:R-:W-:Y:S02]  /*6fb0*/  ISETP.NE.AND.EX P1, PT, RZ, UR5, PT, P1 ;  /* 0x00000005ff007c0c */ /* 0x000fe4000bf25310 */
[----:B------:R-:W-:Y:S01]  /*6fc0*/  SEL R14, R14, R34, !P0 ;  /* 0x000000220e0e7207 */ /* 0x000fe20004000000 */
[----:B-1----:R-:W-:Y:S01]  /*6fd0*/  IMAD.MOV R16, RZ, RZ, -R27 ;  /* 0x000000ffff107224 */ /* 0x002fe200078e0a1b */
[----:B------:R-:W-:Y:S01]  /*6fe0*/  SEL R13, R13, R35, !P0 ;  /* 0x000000230d0d7207 */ /* 0x000fe20004000000 */
[----:B------:R-:W-:Y:S01]  /*6ff0*/  IMAD.MOV.U32 R26, RZ, RZ, RZ ;  /* 0x000000ffff1a7224 */ /* 0x000fe200078e00ff */
[----:B------:R-:W-:Y:S01]  /*7000*/  SEL R18, R18, R32, !P1 ;  /* 0x0000002012127207 */ /* 0x000fe20004800000 */
[----:B------:R-:W-:Y:S01]  /*7010*/  IMAD R15, R16, R12, RZ ;  /* 0x0000000c100f7224 */ /* 0x000fe200078e02ff */
[----:B------:R-:W-:Y:S01]  /*7020*/  SEL R17, R17, R33, !P1 ;  /* 0x0000002111117207 */ /* 0x000fe20004800000 */
[----:B--2---:R-:W-:Y:S01]  /*7030*/  IMAD.MOV R20, RZ, RZ, -R29 ;  /* 0x000000ffff147224 */ /* 0x004fe200078e0a1d */
[----:B------:R-:W-:Y:S01]  /*7040*/  SHF.R.U64 R2, R14, UR8, R13 ;  /* 0x000000080e027c19 */ /* 0x000fe2000800120d */
[----:B------:R-:W-:Y:S01]  /*7050*/  IMAD.HI.U32 R15, R27, R15, R26 ;  /* 0x0000000f1b0f7227 */ /* 0x000fe200078e001a */
[----:B------:R-:W-:-:S02]  /*7060*/  SHF.R.U64 R17, R18, UR6, R17 ;  /* 0x0000000612117c19 */ /* 0x000fc40008001211 */
[----:B------:R-:W-:Y:S01]  /*7070*/  IADD3 R19, PT, PT, R5, -0x1, R2 ;  /* 0xffffffff05137810 */ /* 0x000fe20007ffe002 */
[----:B------:R-:W-:Y:S01]  /*7080*/  IMAD.MOV.U32 R28, RZ, RZ, RZ ;  /* 0x000000ffff1c7224 */ /* 0x000fe200078e00ff */
[----:B------:R-:W-:Y:S01]  /*7090*/  IADD3 R18, PT, PT, R4, -0x1, R17 ;  /* 0xffffffff04127810 */ /* 0x000fe20007ffe011 */
[----:B------:R-:W-:Y:S01]  /*70a0*/  IMAD R17, R20, R3, RZ ;  /* 0x0000000314117224 */ /* 0x000fe200078e02ff */
[----:B------:R-:W-:Y:S02]  /*70b0*/  IABS R14, R5 ;  /* 0x00000005000e7213 */ /* 0x000fe40000000000 */
[----:B------:R-:W-:Y:S01]  /*70c0*/  IABS R16, R19 ;  /* 0x0000001300107213 */ /* 0x000fe20000000000 */
[----:B------:R-:W-:Y:S01]  /*70d0*/  IMAD.HI.U32 R17, R29, R17, R28 ;  /* 0x000000111d117227 */ /* 0x000fe200078e001c */
[----:B------:R-:W-:Y:S02]  /*70e0*/  IABS R2, R4 ;  /* 0x0000000400027213 */ /* 0x000fe40000000000 */
[----:B------:R-:W-:Y:S01]  /*70f0*/  IABS R13, R18 ;  /* 0x00000012000d7213 */ /* 0x000fe20000000000 */
[----:B------:R-:W-:Y:S01]  /*7100*/  IMAD.MOV R14, RZ, RZ, -R14 ;  /* 0x000000ffff0e7224 */ /* 0x000fe200078e0a0e */
        /* <DEDUP_REMOVED lines=29> */
.L_x_74:
[----:B------:R-:W-:Y:S05]  /*72e0*/  BSYNC.RECONVERGENT B0 ;  /* 0x0000000000007941 */ /* 0x000fea0003800200 */
.L_x_73:
[----:B--2---:R-:W2:Y:S01]  /*72f0*/  SHFL.UP PT, R2, R17, 0x1, RZ ;  /* 0x0420000011027989 */ /* 0x004ea200000e00ff */
        /* <DEDUP_REMOVED lines=14> */
[----:B---3--:R-:W-:-:S03]  /*73e0*/  SEL R15, R15, RZ, P4 ;  /* 0x000000ff0f0f7207 */ /* 0x008fc60002000000 */
[----:B------:R-:W2:Y:S02]  /*73f0*/  SHFL.UP PT, R19, R16, 0x4, RZ ;  /* 0x0480000010137989 */ /* 0x000ea400000e00ff */
[----:B------:R-:W-:-:S05]  /*7400*/  IMAD.X R15, R15, 0x1, R2, P0 ;  /* 0x000000010f0f7824 */ /* 0x000fca00000e0602 */
        /* <DEDUP_REMOVED lines=8> */
[----:B------:R-:W-:Y:S01]  /*7490*/  IADD3 R20, P0, PT, R18, R19, RZ ;  /* 0x0000001312147210 */ /* 0x000fe20007f1e0ff */
[----:B------:R-:W-:Y:S01]  /*74a0*/  IMAD.U32 R18, RZ, RZ, UR25 ;  /* 0x00000019ff127e24 */ /* 0x000fe2000f8e00ff */
[----:B---3--:R-:W-:-:S03]  /*74b0*/  SEL R3, R3, RZ, P2 ;  /* 0x000000ff03037207 */ /* 0x008fc60001000000 */
[----:B------:R-:W2:Y:S02]  /*74c0*/  SHFL.UP PT, R15, R20, 0x10, RZ ;  /* 0x06000000140f7989 */ /* 0x000ea400000e00ff */
[----:B-1----:R-:W-:-:S05]  /*74d0*/  IMAD.X R25, R3, 0x1, R2, P0 ;  /* 0x0000000103197824 */ /* 0x002fca00000e0602 */
[----:B------:R-:W1:Y:S01]  /*74e0*/  SHFL.UP PT, R3, R25, 0x10, RZ ;  /* 0x0600000019037989 */ /* 0x000e6200000e00ff */
[----:B--2---:R-:W-:-:S04]  /*74f0*/  SEL R15, R15, RZ, P3 ;  /* 0x000000ff0f0f7207 */ /* 0x004fc80001800000 */
[----:B------:R-:W-:Y:S02]  /*7500*/  IADD3 R16, P0, PT, R15, R20, RZ ;  /* 0x000000140f107210 */ /* 0x000fe40007f1e0ff */
[----:B-1----:R-:W-:-:S05]  /*7510*/  SEL R2, R3, RZ, P3 ;  /* 0x000000ff03027207 */ /* 0x002fca0001800000 */
[----:B------:R-:W-:Y:S01]  /*7520*/  IMAD.X R15, R2, 0x1, R25, P0 ;  /* 0x00000001020f7824 */ /* 0x000fe200000e0619 */
[----:B------:R-:W-:-:S04]  /*7530*/  IADD3 R2, P0, PT, R16, UR41, RZ ;  /* 0x0000002910027c10 */ /* 0x000fc8000ff1e0ff */
        /* <DEDUP_REMOVED lines=12> */
.L_x_78:
        /* <DEDUP_REMOVED lines=100> */
.L_x_77:
[----:B------:R-:W-:Y:S05]  /*7c40*/  BSYNC.RECONVERGENT B0 ;  /* 0x0000000000007941 */ /* 0x000fea0003800200 */
.L_x_76:
        /* <DEDUP_REMOVED lines=40> */
.L_x_75:
        /* <DEDUP_REMOVED lines=12> */
[----:B------:R-:W1:Y:S04]  /*7f90*/  SHFL.IDX PT, R16, R16, R3, 0x1f ;  /* 0x00001f0310107589 */ /* 0x000e6800000e0000 */
[----:B------:R-:W3:Y:S04]  /*7fa0*/  SHFL.IDX PT, R2, R2, R3, 0x1f ;  /* 0x00001f0302027589 */ /* 0x000ee800000e0000 */
[----:B------:R2:W4:Y:S04]  /*7fb0*/  SHFL.IDX PT, R15, R14, R3, 0x1f ;  /* 0x00001f030e0f7589 */ /* 0x00052800000e0000 */
[----:B------:R2:W2:Y:S04]  /*7fc0*/  SHFL.IDX PT, R14, R17, R3, 0x1f ;  /* 0x00001f03110e7589 */ /* 0x0004a800000e0000 */
[----:B------:R2:W2:Y:S01]  /*7fd0*/  SHFL.IDX PT, R12, R12, R3, 0x1f ;  /* 0x00001f030c0c7589 */ /* 0x0004a200000e0000 */
[----:B-1----:R-:W-:-:S02]  /*7fe0*/  R2UR UR41, R16 ;  /* 0x00000000102972ca */ /* 0x002fc400000e0000 */
[----:B---3--:R-:W-:-:S15]  /*7ff0*/  R2UR UR40, R2 ;  /* 0x00000000022872ca */ /* 0x008fde00000e0000 */
.L_x_72:
[----:B------:R-:W3:Y:S01]  /*8000*/  LDCU UR4, c[0x0][0xbe8] ;  /* 0x00017d00ff0477ac */ /* 0x000ee20008000800 */
[----:B------:R-:W-:Y:S01]  /*8010*/  IMAD.MOV.U32 R16, RZ, RZ, -0x1 ;  /* 0xffffffffff107424 */ /* 0x000fe200078e00ff */
[----:B--2---:R-:W-:Y:S02]  /*8020*/  MOV R3, 0xffffffff ;  /* 0xffffffff00037802 */ /* 0x004fe40000000f00 */
[----:B---3--:R-:W-:-:S13]  /*8030*/  ISETP.GE.AND P0, PT, R21, UR4, PT ;  /* 0x0000000415007c0c */ /* 0x008fda000bf06270 */
        /* <DEDUP_REMOVED lines=38> */
.L_x_79:
[----:B------:R-:W-:Y:S01]  /*82a0*/  IMAD.U32 R19, RZ, RZ, UR5 ;  /* 0x00000005ff137e24 */ /* 0x000fe2000f8e00ff */
[----:B------:R-:W-:Y:S02]  /*82b0*/  MOV R18, UR4 ;  /* 0x0000000400127c02 */ /* 0x000fe40008000f00 */
[----:B------:R-:W-:Y:S02]  /*82c0*/  MOV R2, 0x82e0 ;  /* 0x000082e000027802 */ /* 0x000fe40000000f00 */
[----:B----45:R-:W-:Y:S05]  /*82d0*/  CALL.REL.NOINC `(.L_x_64) ;  /* 0x000000a800c87944 */ /* 0x030fea0003c00000 */
[----:B------:R-:W-:Y:S02]  /*82e0*/  IADD3 R3, PT, PT, -R20, RZ, RZ ;  /* 0x000000ff14037210 */ /* 0x000fe40007ffe1ff */
[----:B------:R-:W-:-:S03]  /*82f0*/  MOV R2, R20 ;  /* 0x0000001400027202 */ /* 0x000fc60000000f00 */
[----:B------:R-:W-:-:S07]  /*8300*/  IMAD R20, R16, R3, UR5 ;  /* 0x0000000510147e24 */ /* 0x000fce000f8e0203 */
.L_x_80:
[----:B------:R-:W1:Y:S01]  /*8310*/  LDC R17, c[0x0][0xbdc] ;  /* 0x0002f700ff117b82 */ /* 0x000e620000000800 */
[----:B------:R-:W-:Y:S01]  /*8320*/  ULOP3.LUT UR8, UR8, UR12, URZ, 0xc0, !UPT ;  /* 0x0000000c08087292 */ /* 0x000fe2000f8ec0ff */
[----:B------:R-:W-:Y:S01]  /*8330*/  PLOP3.LUT P1, PT, PT, PT, PT, 0x8, 0x80 ;  /* 0x000000000080781c */ /* 0x000fe20003f2e170 */
[----:B------:R-:W-:Y:S01]  /*8340*/  ULOP3.LUT UR11, UR18, UR11, URZ, 0xc0, !UPT ;  /* 0x0000000b120b7292 */ /* 0x000fe2000f8ec0ff */
[----:B------:R-:W-:Y:S02]  /*8350*/  IMAD.MOV.U32 R23, RZ, RZ, 0x1 ;  /* 0x00000001ff177424 */ /* 0x000fe400078e00ff */
[----:B------:R-:W-:Y:S02]  /*8360*/  P2R R24, PR, RZ, 0x2 ;  /* 0x00000002ff187803 */ /* 0x000fe40000000000 */
[----:B------:R-:W2:Y:S08]  /*8370*/  LDC R3, c[0x0][0xb80] ;  /* 0x0002e000ff037b82 */ /* 0x000eb00000000800 */
[----:B------:R-:W3:Y:S08]  /*8380*/  LDC R16, c[0x0][0xb90] ;  /* 0x0002e400ff107b82 */ /* 0x000ef00000000800 */
[----:B------:R-:W4:Y:S01]  /*8390*/  LDC R18, c[0x0][0xbe0] ;  /* 0x0002f800ff127b82 */ /* 0x000f220000000800 */
[----:B-1----:R-:W-:-:S05]  /*83a0*/  SHF.L.U32 R2, R2, R17, RZ ;  /* 0x0000001102027219 */ /* 0x002fca00000006ff */
[----:B------:R-:W-:Y:S02]  /*83b0*/  VIADD R17, R2, UR8 ;  /* 0x0000000802117c36 */ /* 0x000fe40008000000 */
[----:B--2---:R-:W-:Y:S02]  /*83c0*/  IMAD R3, R20, R3, UR11 ;  /* 0x0000000b14037e24 */ /* 0x004fe4000f8e0203 */
[----:B---3--:R-:W-:Y:S01]  /*83d0*/  IMAD R16, R17, R16, UR38 ;  /* 0x0000002611107e24 */ /* 0x008fe2000f8e0210 */
[----:B----4-:R-:W-:-:S04]  /*83e0*/  ISETP.NE.AND P0, PT, R18, 0x1, PT ;  /* 0x000000011200780c */ /* 0x010fc80003f05270 */
[----:B------:R-:W-:Y:S02]  /*83f0*/  SEL R22, R16, R3, !P0 ;  /* 0x0000000310167207 */ /* 0x000fe40004000000 */
[----:B------:R-:W-:Y:S01]  /*8400*/  SEL R16, R3, R16, !P0 ;  /* 0x0000001003107207 */ /* 0x000fe20004000000 */
[----:B------:R-:W-:Y:S02]  /*8410*/  IMAD.MOV.U32 R3, RZ, RZ, R21 ;  /* 0x000000ffff037224 */ /* 0x000fe400078e0015 */
.L_x_71:
[----:B------:R-:W-:-:S09]  /*8420*/  UISETP.NE.AND UP0, UPT, UR37, 0x1, UPT ;  /* 0x000000012500788c */ /* 0x000fd2000bf05270 */
[----:B------:R-:W-:Y:S05]  /*8430*/  BRA.U !UP0, `(.L_x_81) ;  /* 0x0000000108047547 */ /* 0x000fea000b800000 */
[----:B------:R-:W-:Y:S05]  /*8440*/  BPT.TRAP 0x1 ;  /* 0x000000040000795c */ /* 0x000fea0000300000 */
.L_x_81:
[----:B------:R-:W2:Y:S01]  /*8450*/  S2UR UR4, SR_CgaCtaId ;  /* 0x00000000000479c3 */ /* 0x000ea20000008800 */
[----:B------:R-:W-:Y:S01]  /*8460*/  UMOV UR5, 0x400 ;  /* 0x0000040000057882 */ /* 0x000fe20000000000 */
[----:B------:R-:W-:Y:S02]  /*8470*/  SHF.L.U32 R2, R0, 0x1f, RZ ;  /* 0x0000001f00027819 */ /* 0x000fe400000006ff */
[----:B------:R-:W-:Y:S02]  /*8480*/  ISETP.NE.AND P1, PT, R10, R3, PT ;  /* 0x000000030a00720c */ /* 0x000fe40003f25270 */
[----:B------:R-:W-:-:S04]  /*8490*/  ISETP.NE.AND P2, PT, R24, RZ, PT ;  /* 0x000000ff1800720c */ /* 0x000fc80003f45270 */
[----:B------:R-:W-:Y:S01]  /*84a0*/  ISETP.NE.AND P2, PT, R10, R3, !P2 ;  /* 0x000000030a00720c */ /* 0x000fe20005745270 */
[----:B------:R-:W-:-:S06]  /*84b0*/  VIADD R10, R11, 0x1 ;  /* 0x000000010b0a7836 */ /* 0x000fcc0000000000 */
[----:B------:R-:W-:Y:S01]  /*84c0*/  @!P1 IMAD.MOV R10, RZ, RZ, R11 ;  /* 0x000000ffff0a9224 */ /* 0x000fe200078e020b */
[----:B--2---:R-:W-:-:S04]  /*84d0*/  ULEA UR4, UR4, UR5, 0x18 ;  /* 0x0000000504047291 */ /* 0x004fc8000f8ec0ff */
[----:B------:R-:W-:-:S09]  /*84e0*/  ULEA UR4, UR19, UR4, 0x3 ;  /* 0x0000000413047291 */ /* 0x000fd2000f8e18ff */
[----:B------:R-:W2:Y:S02]  /*84f0*/  SYNCS.PHASECHK.TRANS64.TRYWAIT P0, [UR4+0xc0], R2 ;  /* 0x0000c002ff0075a7 */ /* 0x000ea40008001104 */
[----:B--2---:R-:W-:Y:S05]  /*8500*/  @!P0 BRA `(.L_x_82) ;  /* 0x0000009800448947 */ /* 0x004fea0003800000 */
.L_x_249:
[----:B------:R-:W-:Y:S02]  /*8510*/  ELECT P0, URZ, PT ;  /* 0x0000000000ff782f */ /* 0x000fe40003800000 */
[----:B------:R-:W-:Y:S01]  /*8520*/  ISETP.NE.AND P1, PT, R24, RZ, PT ;  /* 0x000000ff1800720c */ /* 0x000fe20003f25270 */
[----:B------:R-:W-:Y:S03]  /*8530*/  BSSY.RECONVERGENT B0, `(.L_x_83) ;  /* 0x0000015000007945 */ /* 0x000fe60003800200 */
[----:B------:R-:W-:-:S04]  /*8540*/  SEL R10, R10, RZ, !P1 ;  /* 0x000000ff0a0a7207 */ /* 0x000fc80004800000 */
[----:B--2---:R-:W-:-:S03]  /*8550*/  PRMT R11, R10, 0x7610, R11 ;  /* 0x000076100a0b7816 */ /* 0x004fc6000000000b */
[----:B------:R-:W-:Y:S05]  /*8560*/  @!P0 BRA `(.L_x_84) ;  /* 0x0000000000448947 */ /* 0x000fea0003800000 */
[----:B------:R-:W-:Y:S01]  /*8570*/  UIMAD UR5, UR19, 0x14, UR36 ;  /* 0x00000014130578a4 */ /* 0x000fe2000f8e0224 */
[----:B------:R-:W-:-:S04]  /*8580*/  SEL R2, RZ, 0x1, !P2 ;  /* 0x00000001ff027807 */ /* 0x000fc80005000000 */
[----:B------:R-:W-:-:S04]  /*8590*/  PRMT R2, R2, 0x5410, R11 ;  /* 0x0000541002027816 */ /* 0x000fc8000000000b */
        /* <DEDUP_REMOVED lines=13> */
.L_x_85:
[----:B---3--:R-:W-:Y:S01]  /*8670*/  SYNCS.ARRIVE.TRANS64.A1T0 RZ, [UR4+0x80], RZ ;  /* 0x000080ffffff79a7 */ /* 0x008fe20008100004 */
.L_x_84:
[----:B------:R-:W-:Y:S05]  /*8680*/  BSYNC.RECONVERGENT B0 ;  /* 0x0000000000007941 */ /* 0x000fea0003800200 */
.L_x_83:
[----:B------:R-:W-:Y:S01]  /*8690*/  UIADD3 UR19, UPT, UPT, UR19, 0x1, URZ ;  /* 0x0000000113137890 */ /* 0x000fe2000fffe0ff */
[----:B------:R-:W-:Y:S02]  /*86a0*/  VIADD R9, R9, 0x1 ;  /* 0x0000000109097836 */ /* 0x000fe40000000000 */
[----:B------:R-:W-:Y:S01]  /*86b0*/  IMAD.MOV.U32 R10, RZ, RZ, R3 ;  /* 0x000000ffff0a7224 */ /* 0x000fe200078e0003 */
[----:B------:R-:W-:Y:S02]  /*86c0*/  UISETP.NE.AND UP0, UPT, UR19, 0x8, UPT ;  /* 0x000000081300788c */ /* 0x000fe4000bf05270 */
[----:B------:R-:W-:Y:S02]  /*86d0*/  ISETP.NE.AND P0, PT, R9, 0x4, PT ;  /* 0x000000040900780c */ /* 0x000fe40003f05270 */
[----:B------:R-:W-:Y:S02]  /*86e0*/  USEL UR4, URZ, 0x1, UP0 ;  /* 0x00000001ff047887 */ /* 0x000fe40008000000 */
[----:B------:R-:W-:-:S04]  /*86f0*/  USEL UR19, UR19, URZ, UP0 ;  /* 0x000000ff13137287 */ /* 0x000fc80008000000 */
[----:B------:R-:W-:-:S05]  /*8700*/  LOP3.LUT R0, R0, UR4, RZ, 0x3c, !PT ;  /* 0x0000000400007c12 */ /* 0x000fca000f8e3cff */
[----:B------:R-:W-:Y:S05]  /*8710*/  @!P0 EXIT ;  /* 0x000000000000894d */ /* 0x000fea0003800000 */
[----:B------:R-:W-:Y:S05]  /*8720*/  BRA `(.L_x_86) ;  /* 0xffffffe000fc7947 */ /* 0x000fea000383ffff */
.L_x_53:
[----:B------:R-:W-:-:S09]  /*8730*/  UISETP.NE.AND UP0, UPT, UR37, 0x3, UPT ;  /* 0x000000032500788c */ /* 0x000fd2000bf05270 */
[----:B------:R-:W-:Y:S05]  /*8740*/  BRA.U UP0, `(.L_x_87) ;  /* 0x0000001100cc7547 */ /* 0x000fea000b800000 */
[----:B------:R-:W-:-:S08]  /*8750*/  NOP ;  /* 0x0000000000007918 */ /* 0x000fd00000000000 */
[----:B-1--45:R-:W1:-:S00]  /*8760*/  USETMAXREG.DEALLOC.CTAPOOL 0x88 ;  /* 0x00000088000079c8 */ /* 0x032e4000080e0500 */
[----:B-1----:R-:W1:Y:S01]  /*8770*/  LDC.64 R20, c[0x0][0x390] ;  /* 0x0000e400ff147b82 */ /* 0x002e620000000a00 */
[----:B------:R-:W-:Y:S02]  /*8780*/  HFMA2 R18, -RZ, RZ, 0, 0 ;  /* 0x00000000ff127431 */ /* 0x000fe400000001ff */
[----:B------:R-:W-:Y:S01]  /*8790*/  IMAD.MOV.U32 R19, RZ, RZ, 0x1 ;  /* 0x00000001ff137424 */ /* 0x000fe200078e00ff */
[----:B------:R-:W-:Y:S01]  /*87a0*/  PRMT R4, RZ, 0x7610, R4 ;  /* 0x00007610ff047816 */ /* 0x000fe20000000004 */
[----:B------:R-:W2:Y:S03]  /*87b0*/  LDCU UR26, c[0x0][0x880] ;  /* 0x00011000ff1a77ac */ /* 0x000ea60008000800 */
[----:B------:R-:W3:Y:S01]  /*87c0*/  LDC.64 R10, c[0x0][0xb08] ;  /* 0x0002c200ff0a7b82 */ /* 0x000ee20000000a00 */
[----:B------:R-:W4:Y:S01]  /*87d0*/  LDCU.64 UR6, c[0x0][0x888] ;  /* 0x00011100ff0677ac */ /* 0x000f220008000a00 */
[----:B------:R-:W-:Y:S01]  /*87e0*/  UPLOP3.LUT UP1, UPT, UPT, UPT, UPT, 0x40, 0x4 ;  /* 0x000000000004789c */ /* 0x000fe20003f2e870 */
[----:B------:R-:W-:-:S05]  /*87f0*/  UMOV UR5, URZ ;  /* 0x000000ff00057c82 */ /* 0x000fca0008000000 */
[----:B------:R-:W1:Y:S08]  /*8800*/  LDC.64 R8, c[0x0][0xb10] ;  /* 0x0002c400ff087b82 */ /* 0x000e700000000a00 */
[----:B--2---:R-:W1:Y:S02]  /*8810*/  LDC.64 R2, c[0x0][0x890] ;  /* 0x00022400ff027b82 */ /* 0x004e640000000a00 */
.L_x_121:
[----:B------:R-:W-:Y:S04]  /*8820*/  LOP3.LUT R0, R4, 0xffff, RZ, 0xc0, !PT ;  /* 0x0000ffff04007812 */ /* 0x000fe800078ec0ff */
[----:B------:R-:W-:Y:S04]  /*8830*/  SHF.R.U32.HI R0, RZ, 0x1, R0 ;  /* 0x00000001ff007819 */ /* 0x000fe80000011600 */
[----:B------:R-:W-:Y:S05]  /*8840*/  LOP3.LUT R0, R0, 0xffff, RZ, 0xc0, !PT ;  /* 0x0000ffff00007812 */ /* 0x000fea00078ec0ff */
[----:B------:R-:W-:Y:S05]  /*8850*/  IMAD R0, R0, 0x4925, RZ ;  /* 0x0000492500007824 */ /* 0x000fea00078e02ff */
[----:B------:R-:W-:Y:S04]  /*8860*/  SHF.R.U32.HI R0, RZ, 0x11, R0 ;  /* 0x00000011ff007819 */ /* 0x000fe80000011600 */
[----:B------:R-:W-:Y:S05]  /*8870*/  PRMT R0, R0, 0x9910, RZ ;  /* 0x0000991000007816 */ /* 0x000fea00000000ff */
[----:B------:R-:W-:Y:S04]  /*8880*/  IMAD R0, R0, 0xe, RZ ;  /* 0x0000000e00007824 */ /* 0x000fe800078e02ff */
[----:B------:R-:W-:Y:S05]  /*8890*/  IMAD.MOV R0, RZ, RZ, -R0 ;  /* 0x000000ffff007224 */ /* 0x000fea00078e0a00 */
[----:B------:R-:W-:Y:S05]  /*88a0*/  PRMT R5, R0, 0x7710, RZ ;  /* 0x0000771000057816 */ /* 0x000fea00000000ff */
[----:B------:R-:W-:Y:S05]  /*88b0*/  IMAD.IADD R5, R5, 0x1, R4 ;  /* 0x0000000105057824 */ /* 0x000fea00078e0204 */
[----:B------:R-:W-:Y:S11]  /*88c0*/  R2UR UR4, R5 ;  /* 0x00000000050472ca */ /* 0x000ff600000e0000 */
[----:B------:R-:W-:Y:S02]  /*88d0*/  @!UPT UIADD3 URZ, UPT, UPT, URZ, URZ, URZ ;  /* 0x000000fffffff290 */ /* 0x000fe4000fffe0ff */
[----:B------:R-:W-:Y:S06]  /*88e0*/  ULOP3.LUT UR4, UR4, 0xffff, URZ, 0xc0, !UPT ;  /* 0x0000ffff04047892 */ /* 0x000fec000f8ec0ff */
[----:B------:R-:W-:Y:S02]  /*88f0*/  IMAD.U32 R4, RZ, RZ, UR4 ;  /* 0x00000004ff047e24 */ /* 0x000fe4000f8e00ff */
[----:B------:R-:W-:Y:S03]  /*8900*/  IMAD.U32 R0, RZ, RZ, UR4 ;  /* 0x00000004ff007e24 */ /* 0x000fe6000f8e00ff */
[----:B------:R-:W-:Y:S04]  /*8910*/  LEA R4, P0, R4, UR22, 0x7 ;  /* 0x0000001604047c11 */ /* 0x000fe8000f8038ff */
[----:B------:R-:W-:Y:S02]  /*8920*/  LEA.HI.X R5, R0, UR23, RZ, 0x7, P0 ;  /* 0x0000001700057c11 */ /* 0x000fe400080f3cff */
[----:B------:R-:W-:Y:S02]  /*8930*/  R2UR UR28, R4 ;  /* 0x00000000041c72ca */ /* 0x000fe400000e0000 */
[----:B------:R-:W-:Y:S01]  /*8940*/  R2UR UR29, R5 ;  /* 0x00000000051d72ca */ /* 0x000fe200000e0000 */
[----:B------:R-:W-:Y:S03]  /*8950*/  @!UPT UIADD3 URZ, UPT, UPT, URZ, URZ, URZ ;  /* 0x000000fffffff290 */ /* 0x000fe6000fffe0ff */
[----:B------:R-:W-:Y:S11]  /*8960*/  BRA.U UP1, `(.L_x_88) ;  /* 0x0000000501107547 */ /* 0x000ff6000b800000 */
[----:B------:R-:W2:Y:S01]  /*8970*/  S2R R0, SR_LANEID ;  /* 0x0000000000007919 */ /* 0x000ea20000000000 */
[----:B------:R-:W-:Y:S02]  /*8980*/  MOV R4, 0x400 ;  /* 0x0000040000047802 */ /* 0x000fe40000000f00 */
[----:B------:R-:W-:Y:S01]  /*8990*/  ELECT P0, URZ, PT ;  /* 0x0000000000ff782f */ /* 0x000fe20003800000 */
[----:B------:R-:W-:Y:S01]  /*89a0*/  BSSY.RECONVERGENT B0, `(.L_x_89) ;  /* 0x0000037000007945 */ /* 0x000fe20003800200 */
[----:B------:R-:W5:Y:S02]  /*89b0*/  S2R R15, SR_CgaCtaId ;  /* 0x00000000000f7919 */ /* 0x000f640000008800 */
[----:B-----5:R-:W-:Y:S01]  /*89c0*/  LEA R15, R15, R4, 0x18 ;  /* 0x000000040f0f7211 */ /* 0x020fe200078ec0ff */
[----:B--2---:R-:W-:Y:S05]  /*89d0*/  IMAD.SHL.U32 R0, R0, 0x4, RZ ;  /* 0x0000000400007824 */ /* 0x004fea00078e00ff */
[----:B------:R-:W-:Y:S03]  /*89e0*/  IADD3 R16, PT, PT, R0, 0x380, R15 ;  /* 0x0000038000107810 */ /* 0x000fe60007ffe00f */
[----:B------:R-:W-:Y:S05]  /*89f0*/  @!P0 BRA `(.L_x_90) ;  /* 0x0000000000c48947 */ /* 0x000fea0003800000 */
[----:B-1----:R-:W-:Y:S01]  /*8a00*/  ISETP.NE.U32.AND P0, PT, R8, RZ, PT ;  /* 0x000000ff0800720c */ /* 0x002fe20003f05070 */
[----:B------:R-:W-:Y:S01]  /*8a10*/  IMAD.WIDE R12, R17, 0xc, R20 ;  /* 0x0000000c110c7825 */ /* 0x000fe200078e0214 */
[----:B---3--:R-:W-:Y:S01]  /*8a20*/  ISETP.NE.U32.AND P1, PT, R10, RZ, PT ;  /* 0x000000ff0a00720c */ /* 0x008fe20003f25070 */
[----:B------:R-:W1:Y:S01]  /*8a30*/  S2UR UR4, SR_CgaCtaId ;  /* 0x00000000000479c3 */ /* 0x000e620000008800 */
[----:B------:R-:W-:Y:S01]  /*8a40*/  ISETP.NE.AND.EX P0, PT, R9, RZ, PT, P0 ;  /* 0x000000ff0900720c */ /* 0x000fe20003f05300 */
[----:B------:R-:W-:Y:S01]  /*8a50*/  UMOV UR8, 0x400 ;  /* 0x0000040000087882 */ /* 0x000fe20000000000 */
[----:B------:R-:W2:Y:S01]  /*8a60*/  LDG.E R26, desc[UR50][R12.64] ;  /* 0x000000320c1a7981 */ /* 0x000ea2000c1e1900 */
[----:B------:R-:W-:Y:S10]  /*8a70*/  ISETP.NE.AND.EX P1, PT, R11, RZ, PT, P1 ;  /* 0x000000ff0b00720c */ /* 0x000ff40003f25310 */
[----:B------:R-:W3:Y:S08]  /*8a80*/  @P0 LDC.64 R4, c[0x0][0xb10] ;  /* 0x0002c400ff040b82 */ /* 0x000ef00000000a00 */
[----:B------:R-:W5:Y:S01]  /*8a90*/  @P1 LDC.64 R6, c[0x0][0xb08] ;  /* 0x0002c200ff061b82 */ /* 0x000f620000000a00 */
[----:B--2---:R-:W-:Y:S01]  /*8aa0*/  SHF.R.S32.HI R27, RZ, 0x1f, R26 ;  /* 0x0000001fff1b7819 */ /* 0x004fe2000001141a */
[C---:B---3--:R-:W-:Y:S01]  /*8ab0*/  @P0 IMAD.WIDE R4, R17.reuse, 0x8, R4 ;  /* 0x0000000811040825 */ /* 0x048fe200078e0204 */
[----:B-1----:R-:W-:Y:S03]  /*8ac0*/  ULEA UR4, UR4, UR8, 0x18 ;  /* 0x0000000804047291 */ /* 0x002fe6000f8ec0ff */
[----:B-----5:R-:W-:Y:S01]  /*8ad0*/  @P1 IMAD.WIDE R6, R17, 0x8, R6 ;  /* 0x0000000811061825 */ /* 0x020fe200078e0206 */
[----:B------:R-:W2:Y:S01]  /*8ae0*/  @P0 LDG.E.64 R28, desc[UR50][R4.64] ;  /* 0x00000032041c0981 */ /* 0x000ea2000c1e1b00 */
[----:B------:R-:W-:Y:S03]  /*8af0*/  UIADD3 UR8, UPT, UPT, UR4, 0x380, URZ ;  /* 0x0000038004087890 */ /* 0x000fe6000fffe0ff */
[----:B------:R1:W3:Y:S04]  /*8b00*/  @P1 LDG.E.64 R24, desc[UR50][R6.64] ;  /* 0x0000003206181981 */ /* 0x0002e8000c1e1b00 */
[----:B------:R-:W-:Y:S04]  /*8b10*/  STS [UR4+0x3b0], RZ ;  /* 0x0003b0ffff007988 */ /* 0x000fe80008000804 */
[----:B------:R5:W4:Y:S04]  /*8b20*/  LDG.E R5, desc[UR50][R12.64+0x4] ;  /* 0x000004320c057981 */ /* 0x000b28000c1e1900 */
[----:B-1----:R-:W1:Y:S01]  /*8b30*/  LDS R7, [UR4+0x39c] ;  /* 0x00039c04ff077984 */ /* 0x002e620008000800 */
[----:B------:R-:W-:Y:S05]  /*8b40*/  IMAD.U32 R6, RZ, RZ, UR8 ;  /* 0x00000008ff067e24 */ /* 0x000fea000f8e00ff */
[----:B-----5:R-:W-:Y:S05]  /*8b50*/  SHF.R.U64 R12, R6, 0x4, RZ ;  /* 0x00000004060c7819 */ /* 0x020fea00000012ff */
[----:B------:R-:W-:Y:S04]  /*8b60*/  STS [UR4+0x390], R12 ;  /* 0x0003900cff007988 */ /* 0x000fe80008000804 */
[----:B------:R-:W-:Y:S01]  /*8b70*/  STS [UR4+0x394], R12 ;  /* 0x0003940cff007988 */ /* 0x000fe20008000804 */
[----:B------:R-:W-:Y:S02]  /*8b80*/  @!P0 IMAD.MOV.U32 R28, RZ, RZ, R26 ;  /* 0x000000ffff1c8224 */ /* 0x000fe400078e001a */
[----:B------:R-:W-:Y:S01]  /*8b90*/  @!P0 IMAD.MOV.U32 R29, RZ, RZ, R27 ;  /* 0x000000ffff1d8224 */ /* 0x000fe200078e001b */
[----:B---3--:R-:W-:Y:S04]  /*8ba0*/  @P1 STS.64 [UR4+0x380], R24 ;  /* 0x00038018ff001988 */ /* 0x008fe80008000a04 */
[----:B--2---:R-:W-:Y:S04]  /*8bb0*/  SHF.L.U64.HI R14, R28, 0x1, R29 ;  /* 0x000000011c0e7819 */ /* 0x004fe8000001021d */
[----:B------:R-:W-:Y:S04]  /*8bc0*/  LOP3.LUT R14, R14, 0x1fffffff, RZ, 0xc0, !PT ;  /* 0x1fffffff0e0e7812 */ /* 0x000fe800078ec0ff */
[----:B------:R-:W-:Y:S04]  /*8bd0*/  SHF.R.U32.HI R4, RZ, 0x4, R14 ;  /* 0x00000004ff047819 */ /* 0x000fe8000001160e */
[----:B-1----:R-:W-:Y:S02]  /*8be0*/  LOP3.LUT R23, R7, 0xf, R4, 0xb8, !PT ;  /* 0x0000000f07177812 */ /* 0x002fe400078eb804 */
[----:B------:R-:W-:Y:S03]  /*8bf0*/  CS2R R6, SRZ ;  /* 0x0000000000067805 */ /* 0x000fe6000001ff00 */
[----:B------:R1:W-:Y:S01]  /*8c00*/  STS [UR4+0x39c], R23 ;  /* 0x00039c17ff007988 */ /* 0x0003e20008000804 */
[----:B----4-:R-:W-:Y:S03]  /*8c10*/  VIADD R5, R5, 0xffffffff ;  /* 0xffffffff05057836 */ /* 0x010fe60000000000 */
[----:B------:R-:W2:Y:S01]  /*8c20*/  LDS R4, [UR4+0x39c] ;  /* 0x00039c04ff047984 */ /* 0x000ea20008000800 */
[----:B-1----:R-:W-:Y:S05]  /*8c30*/  IMAD.SHL.U32 R23, R28, 0x2, RZ ;  /* 0x000000021c177824 */ /* 0x002fea00078e00ff */
[----:B------:R-:W-:Y:S04]  /*8c40*/  LOP3.LUT R23, R23, 0xfffffffe, RZ, 0xc0, !PT ;  /* 0xfffffffe17177812 */ /* 0x000fe800078ec0ff */
[----:B------:R-:W-:Y:S05]  /*8c50*/  SHF.R.U64 R14, R23, 0x4, R14 ;  /* 0x00000004170e7819 */ /* 0x000fea000000120e */
[----:B------:R-:W-:Y:S01]  /*8c60*/  STS [UR4+0x38c], R14 ;  /* 0x00038c0eff007988 */ /* 0x000fe20008000804 */
[----:B--2---:R-:W-:Y:S05]  /*8c70*/  LOP3.LUT R30, R4, 0xf0, RZ, 0xb8, !PT ;  /* 0x000000f0041e7812 */ /* 0x004fea00078eb8ff */
[----:B------:R-:W-:Y:S04]  /*8c80*/  STS [UR4+0x39c], R30 ;  /* 0x00039c1eff007988 */ /* 0x000fe80008000804 */
[----:B------:R-:W1:Y:S02]  /*8c90*/  LDS R4, [UR4+0x39c] ;  /* 0x00039c04ff047984 */ /* 0x000e640008000800 */
[----:B-1----:R-:W-:Y:S01]  /*8ca0*/  LOP3.LUT R13, R4, 0xf00, RZ, 0xb8, !PT ;  /* 0x00000f00040d7812 */ /* 0x002fe200078eb8ff */
[----:B------:R-:W-:Y:S04]  /*8cb0*/  VIADD R4, R26, 0xffffffff ;  /* 0xffffffff1a047836 */ /* 0x000fe80000000000 */
[----:B------:R-:W-:Y:S04]  /*8cc0*/  STS.64 [UR4+0x398], R12 ;  /* 0x0003980cff007988 */ /* 0x000fe80008000a04 */
[----:B------:R-:W1:Y:S04]  /*8cd0*/  LDS R22, [UR4+0x39c] ;  /* 0x00039c04ff167984 */ /* 0x000e680008000800 */
[----:B------:R2:W-:Y:S01]  /*8ce0*/  STS.128 [UR4+0x3a0], R4 ;  /* 0x0003a004ff007988 */ /* 0x0005e20008000c04 */
[----:B-1----:R-:W-:Y:S05]  /*8cf0*/  LOP3.LUT R22, R22, 0xf000, RZ, 0xb8, !PT ;  /* 0x0000f00016167812 */ /* 0x002fea00078eb8ff */
[----:B------:R2:W-:Y:S02]  /*8d00*/  STS [UR4+0x39c], R22 ;  /* 0x00039c16ff007988 */ /* 0x0005e40008000804 */
.L_x_90:
[----:B----4-:R-:W-:Y:S05]  /*8d10*/  BSYNC.RECONVERGENT B0 ;  /* 0x0000000000007941 */ /* 0x010fea0003800200 */
.L_x_89:
[----:B------:R-:W-:Y:S01]  /*8d20*/  NOP ;  /* 0x0000000000007918 */ /* 0x000fe20000000000 */
[----:B------:R-:W4:Y:S01]  /*8d30*/  LDS R16, [R16] ;  /* 0x0000000010107984 */ /* 0x000f220000000800 */
[----:B--2---:R-:W-:Y:S01]  /*8d40*/  IADD3 R4, P0, PT, R0, UR28, RZ ;  /* 0x0000001c00047c10 */ /* 0x004fe2000ff1e0ff */
[----:B------:R-:W-:Y:S04]  /*8d50*/  IMAD.U32 R0, RZ, RZ, UR20 ;  /* 0x00000014ff007e24 */ /* 0x000fe8000f8e00ff */
[----:B------:R-:W-:Y:S01]  /*8d60*/  IMAD.X R5, RZ, RZ, UR29, P0 ;  /* 0x0000001dff057e24 */ /* 0x000fe200080e06ff */
[----:B------:R-:W-:Y:S04]  /*8d70*/  SHF.L.U32 R6, R0, 0x1f, RZ ;  /* 0x0000001f00067819 */ /* 0x000fe800000006ff */
[----:B----4-:R2:W4:Y:S02]  /*8d80*/  ATOMG.E.EXCH.STRONG.GPU PT, RZ, [R4], R16 ;  /* 0x0000001004ff73a8 */ /* 0x01052400041ee100 */
[----:B----4-:R-:W4:Y:S02]  /*8d90*/  SYNCS.PHASECHK.TRANS64.TRYWAIT P0, [R15+URZ+0x78], R6 ;  /* 0x000078060f0075a7 */ /* 0x010f2400080011ff */
[----:B--2-4-:R-:W-:Y:S05]  /*8da0*/  @!P0 BRA `(.L_x_91) ;  /* 0x0000009000348947 */ /* 0x014fea0003800000 */
.L_x_88:
[----:B-1----:R-:W-:Y:S04]  /*8db0*/  ISETP.NE.U32.AND P0, PT, R2, RZ, PT ;  /* 0x000000ff0200720c */ /* 0x002fe80003f05070 */
[----:B------:R-:W-:Y:S11]  /*8dc0*/  ISETP.NE.AND.EX P0, PT, R3, RZ, PT, P0 ;  /* 0x000000ff0300720c */ /* 0x000ff60003f05300 */
[----:B------:R-:W-:Y:S02]  /*8dd0*/  @!UPT UIADD3 URZ, UPT, UPT, URZ, URZ, URZ ;  /* 0x000000fffffff290 */ /* 0x000fe4000fffe0ff */
[----:B------:R-:W1:Y:S02]  /*8de0*/  @P0 LDC.64 R4, c[0x0][0x890] ;  /* 0x00022400ff040b82 */ /* 0x000e640000000a00 */
[----:B-1----:R-:W-:Y:S01]  /*8df0*/  @P0 IMAD.WIDE R4, R17, 0x8, R4 ;  /* 0x0000000811040825 */ /* 0x002fe200078e0204 */
[----:B------:R-:W-:Y:S06]  /*8e00*/  BRA.U UP1, `(.L_x_92) ;  /* 0x0000000101107547 */ /* 0x000fec000b800000 */
[----:B------:R-:W-:Y:S04]  /*8e10*/  DEPBAR {5,4,3,2,1,0} ;  /* 0x0000003f0000791a */ /* 0x000fe80000000000 */
[----:B------:R-:W1:Y:S02]  /*8e20*/  CCTL.E.C.LDCU.IV.DEEP [UR28] ;  /* 0x000000001c007540 */ /* 0x000e640009c08000 */
[----:B-1----:R1:W-:Y:S01]  /*8e30*/  UTMACCTL.IV [UR28] ;  /* 0x000000001c0079b9 */ /* 0x0023e20008000000 */
[----:B------:R-:W-:Y:S01]  /*8e40*/  NOP ;  /* 0x0000000000007918 */ /* 0x000fe20000000000 */
.L_x_92:
[----:B------:R-:W5:Y:S01]  /*8e50*/  @P0 LDG.E.64 R4, desc[UR50][R4.64] ;  /* 0x0000003204040981 */ /* 0x000f62000c1e1b00 */
[----:B------:R-:W-:Y:S02]  /*8e60*/  USHF.L.U32 UR18, UR18, 0x6, URZ ;  /* 0x0000000612127899 */ /* 0x000fe400080006ff */
[----:B------:R-:W-:Y:S01]  /*8e70*/  USHF.L.U32 UR19, UR19, 0x8, URZ ;  /* 0x0000000813137899 */ /* 0x000fe200080006ff */
[----:B-----5:R-:W5:Y:S02]  /*8e80*/  @P0 LD.E R0, desc[UR50][R4.64] ;  /* 0x0000003204000980 */ /* 0x020f64000c101900 */
[----:B-----5:R-:W-:Y:S01]  /*8e90*/  @P0 FSETP.NEU.AND P1, PT, R0, RZ, PT ;  /* 0x000000ff0000020b */ /* 0x020fe20003f2d000 */
[----:B------:R-:W-:Y:S01]  /*8ea0*/  @!UPT UIADD3 URZ, UPT, UPT, URZ, URZ, URZ ;  /* 0x000000fffffff290 */ /* 0x000fe2000fffe0ff */
[----:B------:R-:W-:Y:S11]  /*8eb0*/  @P0 BRA `(.L_x_93) ;  /* 0x00000000002c0947 */ /* 0x000ff60003800000 */
[----:B----4-:R-:W-:Y:S02]  /*8ec0*/  ISETP.NE.U32.AND P0, PT, RZ, UR6, PT ;  /* 0x00000006ff007c0c */ /* 0x010fe4000bf05070 */
[----:B------:R-:W-:Y:S02]  /*8ed0*/  FSETP.NEU.AND P1, PT, RZ, UR26, PT ;  /* 0x0000001aff007c0b */ /* 0x000fe4000bf2d000 */
[----:B------:R-:W-:Y:S11]  /*8ee0*/  ISETP.NE.AND.EX P0, PT, RZ, UR7, PT, P0 ;  /* 0x00000007ff007c0c */ /* 0x000ff6000bf05300 */
[----:B------:R-:W-:Y:S02]  /*8ef0*/  @!UPT UIADD3 URZ, UPT, UPT, URZ, URZ, URZ ;  /* 0x000000fffffff290 */ /* 0x000fe4000fffe0ff */
[----:B------:R-:W4:Y:S08]  /*8f00*/  @P0 LDC R0, c[0x0][0x898] ;  /* 0x00022600ff000b82 */ /* 0x000f300000000800 */
[----:B------:R-:W5:Y:S01]  /*8f10*/  @P0 LDC.64 R4, c[0x0][0x888] ;  /* 0x00022200ff040b82 */ /* 0x000f620000000a00 */
[----:B----4-:R-:W-:Y:S04]  /*8f20*/  @P0 IMAD R17, R17, R0, RZ ;  /* 0x0000000011110224 */ /* 0x010fe800078e02ff */
[----:B-----5:R-:W-:Y:S06]  /*8f30*/  @P0 IMAD.WIDE R4, R17, 0x4, R4 ;  /* 0x0000000411040825 */ /* 0x020fec00078e0204 */
[----:B------:R-:W4:Y:S02]  /*8f40*/  @P0 LDG.E R4, desc[UR50][R4.64] ;  /* 0x0000003204040981 */ /* 0x000f24000c1e1900 */
[----:B----4-:R-:W-:Y:S11]  /*8f50*/  @P0 FSETP.NEU.AND P1, PT, R4, RZ, PT ;  /* 0x000000ff0400020b */ /* 0x010ff60003f2d000 */
[----:B------:R-:W-:Y:S02]  /*8f60*/  @!UPT UIADD3 URZ, UPT, UPT, URZ, URZ, URZ ;  /* 0x000000fffffff290 */ /* 0x000fe4000fffe0ff */
.L_x_93:
[----:B------:R-:W-:Y:S01]  /*8f70*/  UISETP.NE.AND UP0, UPT, UR21, 0x4, UPT ;  /* 0x000000041500788c */ /* 0x000fe2000bf05270 */
[----:B------:R-:W-:Y:S04]  /*8f80*/  ELECT P0, URZ, PT ;  /* 0x0000000000ff782f */ /* 0x000fe80003800000 */
[----:B------:R-:W-:Y:S04]  /*8f90*/  PLOP3.LUT P1, PT, P1, P0, PT, 0x80, 0x8 ;  /* 0x000000000008781c */ /* 0x000fe80000f21070 */
[----:B------:R-:W-:Y:S09]  /*8fa0*/  BRA.U UP0, `(.L_x_94) ;  /* 0x0000000100047547 */ /* 0x000ff2000b800000 */
[----:B-1--4-:R-:W-:Y:S05]  /*8fb0*/  BPT.TRAP 0x1 ;  /* 0x000000040000795c */ /* 0x012fea0000300000 */
.L_x_94:
[----:B------:R-:W5:Y:S01]  /*8fc0*/  S2UR UR25, SR_CgaCtaId ;  /* 0x00000000001979c3 */ /* 0x000f620000008800 */
[----:B------:R-:W-:Y:S01]  /*8fd0*/  UMOV UR24, 0x400 ;  /* 0x0000040000187882 */ /* 0x000fe20000000000 */
[----:B------:R-:W-:Y:S01]  /*8fe0*/  SHF.L.U32 R5, R19, 0x1f, RZ ;  /* 0x0000001f13057819 */ /* 0x000fe200000006ff */
[----:B-----5:R-:W-:Y:S09]  /*8ff0*/  ULEA UR24, UR25, UR24, 0x18 ;  /* 0x0000001819187291 */ /* 0x020ff2000f8ec0ff */
[----:B------:R-:W5:Y:S02]  /*9000*/  SYNCS.PHASECHK.TRANS64.TRYWAIT P0, [UR24+0x50], R5 ;  /* 0x00005005ff0075a7 */ /* 0x000f640008001118 */
[----:B-----5:R-:W-:Y:S05]  /*9010*/  @!P0 BRA `(.L_x_95) ;  /* 0x0000008c00ac8947 */ /* 0x020fea0003800000 */
.L_x_251:
[----:B------:R-:W-:Y:S04]  /*9020*/  BSSY.RECONVERGENT B0, `(.L_x_96) ;  /* 0x0000011000007945 */ /* 0x000fe80003800200 */
[----:B------:R-:W-:Y:S05]  /*9030*/  @!P1 BRA `(.L_x_97) ;  /* 0x00000000003c9947 */ /* 0x000fea0003800000 */
[----:B------:R-:W-:Y:S02]  /*9040*/  UIADD3 UR17, UPT, UPT, UR24, 0x30, URZ ;  /* 0x0000003018117890 */ /* 0x000fe4000fffe0ff */
[----:B------:R-:W-:Y:S01]  /*9050*/  UIADD3 UR16, UPT, UPT, UR24, 0x1000, URZ ;  /* 0x0000100018107890 */ /* 0x000fe2000fffe0ff */
[----:B------:R-:W-:Y:S01]  /*9060*/  UMOV UR12, 0x0 ;  /* 0x00000000000c7882 */ /* 0x000fe20000000000 */
[----:B------:R-:W-:Y:S01]  /*9070*/  UMOV UR13, 0x10000000 ;  /* 0x10000000000d7882 */ /* 0x000fe20000000000 */
[----:B------:R-:W-:Y:S02]  /*9080*/  UIADD3 UR11, UPT, UPT, UR19, 0x80, URZ ;  /* 0x00000080130b7890 */ /* 0x000fe4000fffe0ff */
[----:B------:R-:W-:Y:S01]  /*9090*/  UIADD3 UR8, UPT, UPT, UR24, 0x2000, URZ ;  /* 0x0000200018087890 */ /* 0x000fe2000fffe0ff */
[----:B------:R-:W-:Y:S03]  /*90a0*/  UMOV UR10, UR18 ;  /* 0x00000012000a7c82 */ /* 0x000fe60008000000 */
[----:B------:R1:W-:Y:S01]  /*90b0*/  UTMALDG.2D [UR16], [UR28], desc[UR12] ;  /* 0x00000c101c0075b4 */ /* 0x0003e20008009000 */
[----:B------:R-:W-:Y:S01]  /*90c0*/  UMOV UR9, UR17 ;  /* 0x0000001100097c82 */ /* 0x000fe20008000000 */
[----:B------:R-:W-:Y:S03]  /*90d0*/  UISETP.NE.AND UP0, UPT, UR21, 0x4, UPT ;  /* 0x000000041500788c */ /* 0x000fe6000bf05270 */
[----:B------:R1:W-:Y:S06]  /*90e0*/  UTMALDG.2D [UR8], [UR28], desc[UR12] ;  /* 0x00000c081c0075b4 */ /* 0x0003ec0008009000 */
[----:B-1----:R-:W-:Y:S05]  /*90f0*/  BRA.U UP0, `(.L_x_98) ;  /* 0x0000000100047547 */ /* 0x002fea000b800000 */
[----:B----4-:R-:W-:Y:S05]  /*9100*/  BPT.TRAP 0x1 ;  /* 0x000000040000795c */ /* 0x010fea0000300000 */
.L_x_98:
[----:B------:R-:W-:Y:S04]  /*9110*/  HFMA2 R0, -RZ, RZ, 0, 0.0078125 ;  /* 0x00002000ff007431 */ /* 0x000fe800000001ff */
[----:B------:R1:W-:Y:S03]  /*9120*/  SYNCS.ARRIVE.TRANS64.RED.A0TR RZ, [UR24+0x30], R0 ;  /* 0x00003000ffff79a7 */ /* 0x0003e60008300418 */
.L_x_97:
[----:B-1--4-:R-:W-:Y:S05]  /*9130*/  BSYNC.RECONVERGENT B0 ;  /* 0x0000000000007941 */ /* 0x012fea0003800200 */
.L_x_96:
[----:B------:R-:W-:Y:S09]  /*9140*/  UISETP.NE.AND UP0, UPT, UR21, 0x4, UPT ;  /* 0x000000041500788c */ /* 0x000ff2000bf05270 */
[----:B------:R-:W-:Y:S05]  /*9150*/  BRA.U UP0, `(.L_x_99) ;  /* 0x0000000100047547 */ /* 0x000fea000b800000 */
[----:B------:R-:W-:Y:S05]  /*9160*/  BPT.TRAP 0x1 ;  /* 0x000000040000795c */ /* 0x000fea0000300000 */
.L_x_99:
[----:B------:R-:W-:Y:S04]  /*9170*/  UIADD3 UR4, UPT, UPT, UR24, 0x30, URZ ;  /* 0x0000003018047890 */ /* 0x000fe8000fffe0ff */
[----:B------:R-:W-:Y:S09]  /*9180*/  UPRMT UR4, UR25, 0x654, UR4 ;  /* 0x0000065419047896 */ /* 0x000ff20008000004 */
[----:B------:R-:W-:Y:S01]  /*9190*/  SYNCS.ARRIVE.TRANS64.RED.A1T0 RZ, [UR4], RZ ;  /* 0x000000ffffff79a7 */ /* 0x000fe20008100404 */
[----:B------:R-:W-:Y:S05]  /*91a0*/  BRA.U UP0, `(.L_x_100) ;  /* 0x0000000100047547 */ /* 0x000fea000b800000 */
[----:B------:R-:W-:Y:S05]  /*91b0*/  BPT.TRAP 0x1 ;  /* 0x000000040000795c */ /* 0x000fea0000300000 */
.L_x_100:
[----:B------:R-:W1:Y:S02]  /*91c0*/  SYNCS.PHASECHK.TRANS64.TRYWAIT P0, [UR24+0x58], R5 ;  /* 0x00005805ff0075a7 */ /* 0x000e640008001118 */
[----:B-1----:R-:W-:Y:S05]  /*91d0*/  @!P0 BRA `(.L_x_101) ;  /* 0x0000008c00548947 */ /* 0x002fea0003800000 */
.L_x_253:
[----:B------:R-:W-:Y:S04]  /*91e0*/  BSSY.RECONVERGENT B0, `(.L_x_102) ;  /* 0x0000012000007945 */ /* 0x000fe80003800200 */
[----:B------:R-:W-:Y:S05]  /*91f0*/  @!P1 BRA `(.L_x_103) ;  /* 0x0000000000409947 */ /* 0x000fea0003800000 */
[----:B------:R-:W-:Y:S02]  /*9200*/  UIADD3 UR13, UPT, UPT, UR24, 0x38, URZ ;  /* 0x00000038180d7890 */ /* 0x000fe4000fffe0ff */
[----:B------:R-:W-:Y:S02]  /*9210*/  UIADD3 UR15, UPT, UPT, UR19, 0x20, URZ ;  /* 0x00000020130f7890 */ /* 0x000fe4000fffe0ff */
[----:B------:R-:W-:Y:S01]  /*9220*/  UIADD3 UR12, UPT, UPT, UR24, 0x3000, URZ ;  /* 0x00003000180c7890 */ /* 0x000fe2000fffe0ff */
[----:B------:R-:W-:Y:S01]  /*9230*/  UMOV UR16, 0x0 ;  /* 0x0000000000107882 */ /* 0x000fe20000000000 */
[----:B------:R-:W-:Y:S01]  /*9240*/  UMOV UR17, 0x10000000 ;  /* 0x1000000000117882 */ /* 0x000fe20000000000 */
[----:B------:R-:W-:Y:S01]  /*9250*/  UMOV UR14, UR18 ;  /* 0x00000012000e7c82 */ /* 0x000fe20008000000 */
[----:B------:R-:W-:Y:S02]  /*9260*/  UIADD3 UR11, UPT, UPT, UR19, 0xa0, URZ ;  /* 0x000000a0130b7890 */ /* 0x000fe4000fffe0ff */
[----:B------:R-:W-:Y:S03]  /*9270*/  UIADD3 UR8, UPT, UPT, UR24, 0x4000, URZ ;  /* 0x0000400018087890 */ /* 0x000fe6000fffe0ff */
[----:B------:R4:W-:Y:S01]  /*9280*/  UTMALDG.2D [UR12], [UR28], desc[UR16] ;  /* 0x0000100c1c0075b4 */ /* 0x0009e20008009000 */
[----:B------:R-:W-:Y:S01]  /*9290*/  UMOV UR10, UR18 ;  /* 0x00000012000a7c82 */ /* 0x000fe20008000000 */
[----:B------:R-:W-:Y:S04]  /*92a0*/  UMOV UR9, UR13 ;  /* 0x0000000d00097c82 */ /* 0x000fe80008000000 */
[----:B------:R4:W-:Y:S02]  /*92b0*/  UTMALDG.2D [UR8], [UR28], desc[UR16] ;  /* 0x000010081c0075b4 */ /* 0x0009e40008009000 */
[----:B----4-:R-:W-:Y:S05]  /*92c0*/  BRA.U UP0, `(.L_x_104) ;  /* 0x0000000100047547 */ /* 0x010fea000b800000 */
[----:B------:R-:W-:Y:S05]  /*92d0*/  BPT.TRAP 0x1 ;  /* 0x000000040000795c */ /* 0x000fea0000300000 */
.L_x_104:
[----:B-1----:R-:W-:Y:S04]  /*92e0*/  HFMA2 R0, -RZ, RZ, 0, 0.0078125 ;  /* 0x00002000ff007431 */ /* 0x002fe800000001ff */
[----:B------:R4:W-:Y:S03]  /*92f0*/  SYNCS.ARRIVE.TRANS64.RED.A0TR RZ, [UR24+0x38], R0 ;  /* 0x00003800ffff79a7 */ /* 0x0009e60008300418 */
.L_x_103:
[----:B------:R-:W-:Y:S05]  /*9300*/  BSYNC.RECONVERGENT B0 ;  /* 0x0000000000007941 */ /* 0x000fea0003800200 */
.L_x_102:
[----:B------:R-:W-:Y:S05]  /*9310*/  BRA.U UP0, `(.L_x_105) ;  /* 0x0000000100047547 */ /* 0x000fea000b800000 */
[----:B------:R-:W-:Y:S05]  /*9320*/  BPT.TRAP 0x1 ;  /* 0x000000040000795c */ /* 0x000fea0000300000 */
.L_x_105:
[----:B------:R-:W-:Y:S04]  /*9330*/  UIADD3 UR4, UPT, UPT, UR24, 0x38, URZ ;  /* 0x0000003818047890 */ /* 0x000fe8000fffe0ff */
[----:B------:R-:W-:Y:S09]  /*9340*/  UPRMT UR4, UR25, 0x654, UR4 ;  /* 0x0000065419047896 */ /* 0x000ff20008000004 */
[----:B------:R-:W-:Y:S01]  /*9350*/  SYNCS.ARRIVE.TRANS64.RED.A1T0 RZ, [UR4], RZ ;  /* 0x000000ffffff79a7 */ /* 0x000fe20008100404 */
[----:B------:R-:W-:Y:S05]  /*9360*/  BRA.U UP0, `(.L_x_106) ;  /* 0x0000000100047547 */ /* 0x000fea000b800000 */
[----:B------:R-:W-:Y:S05]  /*9370*/  BPT.TRAP 0x1 ;  /* 0x000000040000795c */ /* 0x000fea0000300000 */
.L_x_106:
[----:B------:R-:W5:Y:S02]  /*9380*/  SYNCS.PHASECHK.TRANS64.TRYWAIT P0, [UR24+0x60], R5 ;  /* 0x00006005ff0075a7 */ /* 0x000f640008001118 */
[----:B-----5:R-:W-:Y:S05]  /*9390*/  @!P0 BRA `(.L_x_107) ;  /* 0x0000008800fc8947 */ /* 0x020fea0003800000 */
.L_x_255:
        /* <DEDUP_REMOVED lines=14> */
[----:B-1----:R-:W-:Y:S05]  /*9480*/  BRA.U UP0, `(.L_x_110) ;  /* 0x0000000100047547 */ /* 0x002fea000b800000 */
[----:B------:R-:W-:Y:S05]  /*9490*/  BPT.TRAP 0x1 ;  /* 0x000000040000795c */ /* 0x000fea0000300000 */
.L_x_110:
[----:B----4-:R-:W-:Y:S04]  /*94a0*/  HFMA2 R0, -RZ, RZ, 0, 0.0078125 ;  /* 0x00002000ff007431 */ /* 0x010fe800000001ff */
[----:B------:R1:W-:Y:S03]  /*94b0*/  SYNCS.ARRIVE.TRANS64.RED.A0TR RZ, [UR24+0x40], R0 ;  /* 0x00004000ffff79a7 */ /* 0x0003e60008300418 */
.L_x_109:
[----:B------:R-:W-:Y:S05]  /*94c0*/  BSYNC.RECONVERGENT B0 ;  /* 0x0000000000007941 */ /* 0x000fea0003800200 */
.L_x_108:
[----:B------:R-:W-:Y:S05]  /*94d0*/  BRA.U UP0, `(.L_x_111) ;  /* 0x0000000100047547 */ /* 0x000fea000b800000 */
[----:B------:R-:W-:Y:S05]  /*94e0*/  BPT.TRAP 0x1 ;  /* 0x000000040000795c */ /* 0x000fea0000300000 */
.L_x_111:
[----:B------:R-:W-:Y:S04]  /*94f0*/  UIADD3 UR4, UPT, UPT, UR24, 0x40, URZ ;  /* 0x0000004018047890 */ /* 0x000fe8000fffe0ff */
[----:B------:R-:W-:Y:S09]  /*9500*/  UPRMT UR4, UR25, 0x654, UR4 ;  /* 0x0000065419047896 */ /* 0x000ff20008000004 */
[----:B------:R-:W-:Y:S01]  /*9510*/  SYNCS.ARRIVE.TRANS64.RED.A1T0 RZ, [UR4], RZ ;  /* 0x000000ffffff79a7 */ /* 0x000fe20008100404 */
[----:B------:R-:W-:Y:S05]  /*9520*/  BRA.U UP0, `(.L_x_112) ;  /* 0x0000000100047547 */ /* 0x000fea000b800000 */
[----:B------:R-:W-:Y:S05]  /*9530*/  BPT.TRAP 0x1 ;  /* 0x000000040000795c */ /* 0x000fea0000300000 */
.L_x_112:
[----:B------:R-:W5:Y:S02]  /*9540*/  SYNCS.PHASECHK.TRANS64.TRYWAIT P0, [UR24+0x68], R5 ;  /* 0x00006805ff0075a7 */ /* 0x000f640008001118 */
[----:B-----5:R-:W-:Y:S05]  /*9550*/  @!P0 BRA `(.L_x_113) ;  /* 0x0000008800a48947 */ /* 0x020fea0003800000 */
.L_x_257:
        /* <DEDUP_REMOVED lines=16> */
.L_x_116:
[----:B----4-:R-:W-:Y:S04]  /*9660*/  HFMA2 R0, -RZ, RZ, 0, 0.0078125 ;  /* 0x00002000ff007431 */ /* 0x010fe800000001ff */
[----:B------:R1:W-:Y:S03]  /*9670*/  SYNCS.ARRIVE.TRANS64.RED.A0TR RZ, [UR24+0x48], R0 ;  /* 0x00004800ffff79a7 */ /* 0x0003e60008300418 */
.L_x_115:
[----:B------:R-:W-:Y:S05]  /*9680*/  BSYNC.RECONVERGENT B0 ;  /* 0x0000000000007941 */ /* 0x000fea0003800200 */
.L_x_114:
[----:B------:R-:W-:Y:S05]  /*9690*/  BRA.U UP0, `(.L_x_117) ;  /* 0x0000000100047547 */ /* 0x000fea000b800000 */
[----:B------:R-:W-:Y:S05]  /*96a0*/  BPT.TRAP 0x1 ;  /* 0x000000040000795c */ /* 0x000fea0000300000 */
.L_x_117:
[----:B------:R-:W-:Y:S01]  /*96b0*/  UIADD3 UR4, UPT, UPT, UR24, 0x48, URZ ;  /* 0x0000004818047890 */ /* 0x000fe2000fffe0ff */
[----:B------:R-:W-:Y:S01]  /*96c0*/  LOP3.LUT R19, R19, 0x1, RZ, 0x3c, !PT ;  /* 0x0000000113137812 */ /* 0x000fe200078e3cff */
[----:B------:R-:W-:Y:S02]  /*96d0*/  UISETP.NE.AND UP1, UPT, UR37, 0x8, UPT ;  /* 0x000000082500788c */ /* 0x000fe4000bf25270 */
[----:B------:R-:W-:Y:S09]  /*96e0*/  UPRMT UR4, UR25, 0x654, UR4 ;  /* 0x0000065419047896 */ /* 0x000ff20008000004 */
[----:B------:R-:W-:Y:S01]  /*96f0*/  SYNCS.ARRIVE.TRANS64.RED.A1T0 RZ, [UR4], RZ ;  /* 0x000000ffffff79a7 */ /* 0x000fe20008100404 */
[----:B------:R-:W-:Y:S05]  /*9700*/  BRA.U UP1, `(.L_x_118) ;  /* 0x0000000101047547 */ /* 0x000fea000b800000 */
[----:B------:R-:W-:Y:S05]  /*9710*/  BPT.TRAP 0x1 ;  /* 0x000000040000795c */ /* 0x000fea0000300000 */
.L_x_118:
[----:B------:R-:W-:Y:S01]  /*9720*/  ULEA UR8, UR5, UR24, 0x3 ;  /* 0x0000001805087291 */ /* 0x000fe2000f8e18ff */
[----:B-1----:R-:W-:Y:S08]  /*9730*/  SHF.L.U32 R5, R18, 0x1f, RZ ;  /* 0x0000001f12057819 */ /* 0x002ff000000006ff */
[----:B------:R-:W1:Y:S02]  /*9740*/  SYNCS.PHASECHK.TRANS64.TRYWAIT P0, [UR8+0x160], R5 ;  /* 0x00016005ff0075a7 */ /* 0x000e640008001108 */
[----:B-1----:R-:W-:Y:S05]  /*9750*/  @!P0 BRA `(.L_x_119) ;  /* 0x00000088003c8947 */ /* 0x002fea0003800000 */
.L_x_259:
[----:B------:R-:W-:Y:S09]  /*9760*/  UIMAD UR4, UR5, 0x14, UR36 ;  /* 0x00000014050478a4 */ /* 0x000ff2000f8e0224 */
[----:B--2---:R-:W2:Y:S04]  /*9770*/  LDS R6, [UR4] ;  /* 0x00000004ff067984 */ /* 0x004ea80008000800 */
[----:B-1----:R-:W1:Y:S04]  /*9780*/  LDS R5, [UR4+0x4] ;  /* 0x00000404ff057984 */ /* 0x002e680008000800 */
[----:B------:R-:W3:Y:S04]  /*9790*/  LDS.U16 R4, [UR4+0x12] ;  /* 0x00001204ff047984 */ /* 0x000ee80008000400 */
[----:B------:R-:W3:Y:S04]  /*97a0*/  LDS R17, [UR4+0x8] ;  /* 0x00000804ff117984 */ /* 0x000ee80008000800 */
[----:B----4-:R-:W4:Y:S01]  /*97b0*/  LDS R0, [UR4+0xc] ;  /* 0x00000c04ff007984 */ /* 0x010f220008000800 */
[----:B------:R-:W-:Y:S01]  /*97c0*/  @!PT LDS RZ, [RZ] ;  /* 0x00000000fffff984 */ /* 0x000fe20000000800 */
[----:B------:R-:W-:Y:S01]  /*97d0*/  @!PT LDS RZ, [RZ] ;  /* 0x00000000fffff984 */ /* 0x000fe20000000800 */
[----:B------:R-:W-:Y:S01]  /*97e0*/  @!PT LDS RZ, [RZ] ;  /* 0x00000000fffff984 */ /* 0x000fe20000000800 */
[----:B------:R-:W-:Y:S01]  /*97f0*/  @!PT LDS RZ, [RZ] ;  /* 0x00000000fffff984 */ /* 0x000fe20000000800 */
[----:B------:R5:W-:Y:S06]  /*9800*/  MEMBAR.ALL.CTA ;  /* 0x0000000000007992 */ /* 0x000bec0000008000 */
[----:B-----5:R-:W3:Y:S01]  /*9810*/  FENCE.VIEW.ASYNC.S ;  /* 0x00000000000073c6 */ /* 0x020ee20000000000 */
[----:B--2---:R-:W-:Y:S02]  /*9820*/  R2UR UR18, R6 ;  /* 0x00000000061272ca */ /* 0x004fe400000e0000 */
[----:B-1----:R-:W-:Y:S01]  /*9830*/  R2UR UR19, R5 ;  /* 0x00000000051372ca */ /* 0x002fe200000e0000 */
[----:B------:R-:W-:Y:S03]  /*9840*/  @!UPT UIADD3 URZ, UPT, UPT, URZ, URZ, URZ ;  /* 0x000000fffffff290 */ /* 0x000fe6000fffe0ff */
[----:B------:R-:W-:Y:S11]  /*9850*/  BRA.U UP1, `(.L_x_120) ;  /* 0x0000000101047547 */ /* 0x000ff6000b800000 */
[----:B------:R-:W-:Y:S05]  /*9860*/  BPT.TRAP 0x1 ;  /* 0x000000040000795c */ /* 0x000fea0000300000 */
.L_x_120:
[----:B------:R-:W-:Y:S01]  /*9870*/  UIADD3 UR8, UPT, UPT, UR8, 0x1a0, URZ ;  /* 0x000001a008087890 */ /* 0x000fe2000fffe0ff */
[----:B----4-:R-:W-:Y:S03]  /*9880*/  ISETP.NE.AND P0, PT, R0, RZ, PT ;  /* 0x000000ff0000720c */ /* 0x010fe60003f05270 */
[----:B------:R-:W-:Y:S09]  /*9890*/  UPRMT UR8, UR25, 0x654, UR8 ;  /* 0x0000065419087896 */ /* 0x000ff20008000008 */
[----:B---3--:R-:W-:Y:S01]  /*98a0*/  SYNCS.ARRIVE.TRANS64.RED.A1T0 RZ, [UR8], RZ ;  /* 0x000000ffffff79a7 */ /* 0x008fe20008100408 */
[----:B------:R-:W-:Y:S04]  /*98b0*/  UIADD3 UR8, UPT, UPT, UR5, 0x1, URZ ;  /* 0x0000000105087890 */ /* 0x000fe8000fffe0ff */
[----:B------:R-:W-:Y:S04]  /*98c0*/  UISETP.NE.AND UP1, UPT, UR8, 0x8, UPT ;  /* 0x000000080800788c */ /* 0x000fe8000bf25270 */
[----:B------:R-:W-:Y:S02]  /*98d0*/  USEL UR4, URZ, 0x1, UP1 ;  /* 0x00000001ff047887 */ /* 0x000fe40008800000 */
[----:B------:R-:W-:Y:S02]  /*98e0*/  USEL UR5, UR8, URZ, UP1 ;  /* 0x000000ff08057287 */ /* 0x000fe40008800000 */
[----:B------:R-:W-:Y:S02]  /*98f0*/  UPLOP3.LUT UP1, UPT, UPT, UPT, UPT, 0x80, 0x8 ;  /* 0x000000000008789c */ /* 0x000fe40003f2f070 */
[----:B------:R-:W-:Y:S01]  /*9900*/  LOP3.LUT R18, R18, UR4, RZ, 0x3c, !PT ;  /* 0x0000000412127c12 */ /* 0x000fe2000f8e3cff */
[----:B------:R-:W-:Y:S08]  /*9910*/  @P0 BRA `(.L_x_121) ;  /* 0xffffffec00c00947 */ /* 0x000ff0000383ffff */
[----:B------:R-:W-:Y:S05]  /*9920*/  BRA.U UP0, `(.L_x_122) ;  /* 0x0000000100047547 */ /* 0x000fea000b800000 */
[----:B------:R-:W-:Y:S05]  /*9930*/  BPT.TRAP 0x1 ;  /* 0x000000040000795c */ /* 0x000fea0000300000 */
.L_x_122:
[----:B------:R-:W-:-:S04]  /*9940*/  SHF.L.U32 R3, R19, 0x1f, RZ ;  /* 0x0000001f13037819 */ /* 0x000fc800000006ff */
[----:B------:R-:W1:Y:S02]  /*9950*/  SYNCS.PHASECHK.TRANS64.TRYWAIT P0, [UR24+0x50], R3 ;  /* 0x00005003ff0075a7 */ /* 0x000e640008001118 */
[----:B-1----:R-:W-:Y:S05]  /*9960*/  @!P0 BRA `(.L_x_123) ;  /* 0x0000008400d08947 */ /* 0x002fea0003800000 */
.L_x_261:
[----:B------:R-:W-:Y:S05]  /*9970*/  BRA.U UP0, `(.L_x_124) ;  /* 0x0000000100047547 */ /* 0x000fea000b800000 */
[----:B------:R-:W-:Y:S05]  /*9980*/  BPT.TRAP 0x1 ;  /* 0x000000040000795c */ /* 0x000fea0000300000 */
.L_x_124:
[----:B------:R-:W2:Y:S02]  /*9990*/  SYNCS.PHASECHK.TRANS64.TRYWAIT P0, [UR24+0x58], R3 ;  /* 0x00005803ff0075a7 */ /* 0x000ea40008001118 */
[----:B--2---:R-:W-:Y:S05]  /*99a0*/  @!P0 BRA `(.L_x_125) ;  /* 0x0000008400d88947 */ /* 0x004fea0003800000 */
.L_x_263:
[----:B------:R-:W-:Y:S05]  /*99b0*/  BRA.U UP0, `(.L_x_126) ;  /* 0x0000000100047547 */ /* 0x000fea000b800000 */
[----:B------:R-:W-:Y:S05]  /*99c0*/  BPT.TRAP 0x1 ;  /* 0x000000040000795c */ /* 0x000fea0000300000 */
.L_x_126:
[----:B------:R-:W2:Y:S02]  /*99d0*/  SYNCS.PHASECHK.TRANS64.TRYWAIT P0, [UR24+0x60], R3 ;  /* 0x00006003ff0075a7 */ /* 0x000ea40008001118 */
[----:B--2---:R-:W-:Y:S05]  /*99e0*/  @!P0 BRA `(.L_x_127) ;  /* 0x0000008400e08947 */ /* 0x004fea0003800000 */
.L_x_265:
[----:B------:R-:W-:Y:S05]  /*99f0*/  BRA.U UP0, `(.L_x_128) ;  /* 0x0000000100047547 */ /* 0x000fea000b800000 */
[----:B------:R-:W-:Y:S05]  /*9a00*/  BPT.TRAP 0x1 ;  /* 0x000000040000795c */ /* 0x000fea0000300000 */
.L_x_128:
[----:B-1----:R-:W-:Y:S02]  /*9a10*/  SHF.L.U32 R3, R19, 0x1f, RZ ;  /* 0x0000001f13037819 */ /* 0x002fe400000006ff */
[----:B------:R-:W-:-:S04]  /*9a20*/  MOV R0, UR24 ;  /* 0x0000001800007c02 */ /* 0x000fc80008000f00 */
[----:B------:R1:W2:Y:S03]  /*9a30*/  SYNCS.PHASECHK.TRANS64.TRYWAIT P0, [R0+URZ+0x68], R3 ;  /* 0x00006803000075a7 */ /* 0x0002a600080011ff */
[----:B--2---:R-:W-:Y:S05]  /*9a40*/  @!P0 NANOSLEEP.SYNCS 0x989680 ;  /* 0x009896800000895d */ /* 0x004fea0003900000 */
[----:B------:R-:W2:Y:S02]  /*9a50*/  @!P0 SYNCS.PHASECHK.TRANS64 P0, [R0+URZ+0x68], R3 ;  /* 0x00006803000085a7 */ /* 0x000ea400080010ff */
[----:B--2---:R-:W-:Y:S05]  /*9a60*/  @P0 EXIT ;  /* 0x000000000000094d */ /* 0x004fea0003800000 */
[----:B------:R-:W-:Y:S05]  /*9a70*/  BRA `(.L_x_128) ;  /* 0xfffffffc00e47947 */ /* 0x000fea000383ffff */
.L_x_87:
[----:B------:R-:W-:-:S09]  /*9a80*/  UISETP.NE.AND UP0, UPT, UR21, 0x4, UPT ;  /* 0x000000041500788c */ /* 0x000fd2000bf05270 */
[----:B------:R-:W-:Y:S05]  /*9a90*/  BRA.U UP0, `(.L_x_129) ;  /* 0x0000004d00547547 */ /* 0x000fea000b800000 */
.L_x_130:
[----:B------:R-:W-:-:S08]  /*9aa0*/  NOP ;  /* 0x0000000000007918 */ /* 0x000fd00000000000 */
[----:B------:R-:W2:Y:S02]  /*9ab0*/  USETMAXREG.TRY_ALLOC.CTAPOOL UP0, 0xe8 ;  /* 0x000000e8000079c8 */ /* 0x000ea40008000600 */
[----:B--2---:R-:W-:Y:S05]  /*9ac0*/  BRA.U !UP0, `(.L_x_130) ;  /* 0xfffffffd08f47547 */ /* 0x004fea000b83ffff */
[----:B------:R-:W2:Y:S08]  /*9ad0*/  S2UR UR52, SR_CgaCtaId ;  /* 0x00000000003479c3 */ /* 0x000eb00000008800 */
[----:B------:R-:W-:Y:S01]  /*9ae0*/  BAR.SYNC.DEFER_BLOCKING 0x6, 0xa0 ;  /* 0x0182800000007b1d */ /* 0x000fe20000010000 */
[C---:B------:R-:W-:Y:S01]  /*9af0*/  IMAD.SHL.U32 R3, R0.reuse, 0x40, RZ ;  /* 0x0000004000037824 */ /* 0x040fe200078e00ff */
[----:B------:R-:W-:Y:S01]  /*9b00*/  LOP3.LUT P1, RZ, R0, 0x2, RZ, 0xc0, !PT ;  /* 0x0000000200ff7812 */ /* 0x000fe2000782c0ff */
[----:B------:R-:W-:Y:S01]  /*9b10*/  IMAD.SHL.U32 R4, R80, 0x200000, RZ ;  /* 0x0020000050047824 */ /* 0x000fe200078e00ff */
[C---:B------:R-:W-:Y:S01]  /*9b20*/  LOP3.LUT R94, R0.reuse, 0x60, RZ, 0xc0, !PT ;  /* 0x00000060005e7812 */ /* 0x040fe200078ec0ff */
[----:B------:R-:W-:Y:S01]  /*9b30*/  IMAD.SHL.U32 R92, R0, 0x8, RZ ;  /* 0x00000008005c7824 */ /* 0x000fe200078e00ff */
[----:B------:R-:W-:-:S02]  /*9b40*/  UMOV UR43, 0x400 ;  /* 0x00000400002b7882 */ /* 0x000fc40000000000 */
[----:B------:R-:W3:Y:S01]  /*9b50*/  LDC.64 R98, c[0x0][0x390] ;  /* 0x0000e400ff627b82 */ /* 0x000ee20000000a00 */
[----:B------:R-:W1:Y:S01]  /*9b60*/  SHFL.IDX PT, R96, R80, RZ, 0x1f ;  /* 0x00001fff50607589 */ /* 0x000e6200000e0000 */
[----:B------:R-:W-:Y:S01]  /*9b70*/  LOP3.LUT R3, R3, 0x1c0, RZ, 0xc0, !PT ;  /* 0x000001c003037812 */ /* 0x000fe200078ec0ff */
[----:B------:R-:W-:Y:S01]  /*9b80*/  IMAD.U32 R93, R0, 0x10000, RZ ;  /* 0x00010000005d7824 */ /* 0x000fe200078e00ff */
[----:B------:R-:W-:Y:S01]  /*9b90*/  LOP3.LUT R4, R4, 0x200000, RZ, 0xc0, !PT ;  /* 0x0020000004047812 */ /* 0x000fe200078ec0ff */
[----:B------:R-:W-:Y:S01]  /*9ba0*/  IMAD.MOV.U32 R95, RZ, RZ, 0x10 ;  /* 0x00000010ff5f7424 */ /* 0x000fe200078e00ff */
[----:B------:R-:W-:Y:S01]  /*9bb0*/  LOP3.LUT R3, R3, 0x28, R0, 0xf8, !PT ;  /* 0x0000002803037812 */ /* 0x000fe200078ef800 */
[----:B------:R-:W-:Y:S01]  /*9bc0*/  UMOV UR58, URZ ;  /* 0x000000ff003a7c82 */ /* 0x000fe20008000000 */
[----:B------:R-:W3:Y:S01]  /*9bd0*/  LDC.64 R76, c[0x0][0x890] ;  /* 0x00022400ff4c7b82 */ /* 0x000ee20000000a00 */
[----:B------:R-:W-:Y:S01]  /*9be0*/  LOP3.LUT R93, R4, 0x400000, R93, 0xf8, !PT ;  /* 0x00400000045d7812 */ /* 0x000fe200078ef85d */
[----:B------:R-:W-:Y:S01]  /*9bf0*/  UMOV UR59, URZ ;  /* 0x000000ff003b7c82 */ /* 0x000fe20008000000 */
[----:B------:R-:W-:Y:S01]  /*9c00*/  LOP3.LUT R92, R3, 0x38, R92, 0x78, !PT ;  /* 0x00000038035c7812 */ /* 0x000fe200078e785c */
[----:B------:R-:W-:Y:S01]  /*9c10*/  IMAD.SHL.U32 R3, R0, 0x20, RZ ;  /* 0x0000002000037824 */ /* 0x000fe200078e00ff */
[----:B------:R-:W3:Y:S01]  /*9c20*/  LDCU.64 UR38, c[0x0][0x888] ;  /* 0x00011100ff2677ac */ /* 0x000ee20008000a00 */
[----:B------:R-:W-:Y:S01]  /*9c30*/  PLOP3.LUT P2, PT, PT, PT, PT, 0x80, 0x8 ;  /* 0x000000000008781c */ /* 0x000fe20003f4f070 */
[----:B------:R-:W-:Y:S01]  /*9c40*/  IMAD.MOV.U32 R91, RZ, RZ, 0x1 ;  /* 0x00000001ff5b7424 */ /* 0x000fe200078e00ff */
[----:B------:R-:W3:Y:S01]  /*9c50*/  LDC.64 R78, c[0x0][0x8b8] ;  /* 0x00022e00ff4e7b82 */ /* 0x000ee20000000a00 */
[----:B--2---:R-:W-:Y:S01]  /*9c60*/  ULEA UR43, UR52, UR43, 0x18 ;  /* 0x0000002b342b7291 */ /* 0x004fe2000f8ec0ff */
[----:B------:R-:W-:Y:S01]  /*9c70*/  LOP3.LUT R92, R92, 0xa00, R3, 0xf8, !PT ;  /* 0x00000a005c5c7812 */ /* 0x000fe200078ef803 */
[----:B------:R-:W2:Y:S01]  /*9c80*/  LDCU.64 UR48, c[0x0][0xb18] ;  /* 0x00016300ff3077ac */ /* 0x000ea20008000a00 */
[----:B------:R-:W-:Y:S01]  /*9c90*/  IMAD.MOV.U32 R90, RZ, RZ, RZ ;  /* 0x000000ffff5a7224 */ /* 0x000fe200078e00ff */
[----:B------:R-:W-:Y:S01]  /*9ca0*/  PRMT R89, RZ, 0x7610, R89 ;  /* 0x00007610ff597816 */ /* 0x000fe20000000059 */
[----:B------:R-:W-:Y:S01]  /*9cb0*/  IMAD.MOV.U32 R88, RZ, RZ, RZ ;  /* 0x000000ffff587224 */ /* 0x000fe200078e00ff */
[----:B------:R-:W2:Y:S01]  /*9cc0*/  LDCU.64 UR46, c[0x0][0xb20] ;  /* 0x00016400ff2e77ac */ /* 0x000ea20008000a00 */
[----:B------:R-:W-:Y:S01]  /*9cd0*/  IMAD.MOV.U32 R87, RZ, RZ, RZ ;  /* 0x000000ffff577224 */ /* 0x000fe200078e00ff */
[----:B-1----:R-:W-:Y:S01]  /*9ce0*/  ISETP.NE.AND P0, PT, R96, 0x4, PT ;  /* 0x000000046000780c */ /* 0x002fe20003f05270 */
[----:B------:R-:W1:Y:S01]  /*9cf0*/  LDS R2, [UR43+0x320] ;  /* 0x0003202bff027984 */ /* 0x000e620008000800 */
[----:B------:R-:W1:Y:S01]  /*9d00*/  LDCU.64 UR44, c[0x0][0x8b0] ;  /* 0x00011600ff2c77ac */ /* 0x000e620008000a00 */
[----:B------:R-:W-:Y:S01]  /*9d10*/  SEL R95, R95, 0xfffffff0, !P1 ;  /* 0xfffffff05f5f7807 */ /* 0x000fe20004800000 */
[----:B------:R-:W-:Y:S01]  /*9d20*/  UIADD3 UR4, UPT, UPT, UR43, 0x1000, URZ ;  /* 0x000010002b047890 */ /* 0x000fe2000fffe0ff */
[----:B------:R-:W-:Y:S01]  /*9d30*/  UMOV UR5, URZ ;  /* 0x000000ff00057c82 */ /* 0x000fe20008000000 */
[----:B-1----:R-:W-:-:S07]  /*9d40*/  IMAD.IADD R93, R2, 0x1, R93 ;  /* 0x00000001025d7824 */ /* 0x002fce00078e025d */
[----:B--23--:R-:W-:Y:S05]  /*9d50*/  @P0 BRA `(.L_x_131) ;  /* 0x00000000007c0947 */ /* 0x00cfea0003800000 */
[----:B------:R-:W1:Y:S01]  /*9d60*/  LDC.64 R36, c[0x0][0xa00] ;  /* 0x00028000ff247b82 */ /* 0x000e620000000a00 */
[----:B------:R-:W2:Y:S01]  /*9d70*/  LDCU UR6, c[0x0][0xc1c] ;  /* 0x00018380ff0677ac */ /* 0x000ea20008000800 */
[----:B------:R-:W3:Y:S06]  /*9d80*/  LDCU.64 UR58, c[0x0][0xb00] ;  /* 0x00016000ff3a77ac */ /* 0x000eec0008000a00 */
[----:B------:R-:W1:Y:S01]  /*9d90*/  LDC.64 R38, c[0x0][0xa08] ;  /* 0x00028200ff267b82 */ /* 0x000e620000000a00 */
[----:B------:R-:W-:-:S07]  /*9da0*/  ELECT P0, URZ, PT ;  /* 0x0000000000ff782f */ /* 0x000fce0003800000 */
[----:B------:R-:W4:Y:S01]  /*9db0*/  LDC.64 R32, c[0x0][0xa10] ;  /* 0x00028400ff207b82 */ /* 0x000f220000000a00 */
[----:B--2---:R-:W-:-:S04]  /*9dc0*/  UIADD3 UR6, UPT, UPT, UR16, UR6, URZ ;  /* 0x0000000610067290 */ /* 0x004fc8000fffe0ff */
[----:B------:R-:W-:-:S03]  /*9dd0*/  UIMAD UR6, UR6, 0xe, URZ ;  /* 0x0000000e060678a4 */ /* 0x000fc6000f8e02ff */
[----:B------:R-:W4:Y:S01]  /*9de0*/  LDC.64 R34, c[0x0][0xa18] ;  /* 0x00028600ff227b82 */ /* 0x000f220000000a00 */
[----:B---3--:R-:W-:-:S07]  /*9df0*/  UIMAD.WIDE.U32 UR58, UR6, 0x80, UR58 ;  /* 0x00000080063a78a5 */ /* 0x008fce000f8e003a */
[----:B------:R-:W2:Y:S01]  /*9e00*/  LDC.64 R28, c[0x0][0xa20] ;  /* 0x00028800ff1c7b82 */ /* 0x000ea20000000a00 */
[----:B-1----:R1:W-:Y:S07]  /*9e10*/  @P0 STS.128 [UR43+0x400], R36 ;  /* 0x00040024ff000988 */ /* 0x0023ee0008000c2b */
[----:B------:R-:W2:Y:S08]  /*9e20*/  LDC.64 R30, c[0x0][0xa28] ;  /* 0x00028a00ff1e7b82 */ /* 0x000eb00000000a00 */
[----:B------:R-:W3:Y:S01]  /*9e30*/  LDC.64 R24, c[0x0][0xa30] ;  /* 0x00028c00ff187b82 */ /* 0x000ee20000000a00 */
[----:B----4-:R1:W-:Y:S07]  /*9e40*/  @P0 STS.128 [UR43+0x410], R32 ;  /* 0x00041020ff000988 */ /* 0x0103ee0008000c2b */
[----:B------:R-:W3:Y:S08]  /*9e50*/  LDC.64 R26, c[0x0][0xa38] ;  /* 0x00028e00ff1a7b82 */ /* 0x000ef00000000a00 */
[----:B------:R-:W4:Y:S01]  /*9e60*/  LDC.64 R20, c[0x0][0xa40] ;  /* 0x00029000ff147b82 */ /* 0x000f220000000a00 */
[----:B--2---:R1:W-:Y:S07]  /*9e70*/  @P0 STS.128 [UR43+0x420], R28 ;  /* 0x0004201cff000988 */ /* 0x0043ee0008000c2b */
[----:B------:R-:W4:Y:S08]  /*9e80*/  LDC.64 R22, c[0x0][0xa48] ;  /* 0x00029200ff167b82 */ /* 0x000f300000000a00 */
[----:B------:R-:W2:Y:S01]  /*9e90*/  LDC.64 R12, c[0x0][0xa50] ;  /* 0x00029400ff0c7b82 */ /* 0x000ea20000000a00 */
[----:B---3--:R1:W-:Y:S07]  /*9ea0*/  @P0 STS.128 [UR43+0x430], R24 ;  /* 0x00043018ff000988 */ /* 0x0083ee0008000c2b */
[----:B------:R-:W2:Y:S08]  /*9eb0*/  LDC.64 R14, c[0x0][0xa58] ;  /* 0x00029600ff0e7b82 */ /* 0x000eb00000000a00 */
[----:B------:R-:W3:Y:S01]  /*9ec0*/  LDC.64 R8, c[0x0][0xa60] ;  /* 0x00029800ff087b82 */ /* 0x000ee20000000a00 */
[----:B----4-:R1:W-:Y:S07]  /*9ed0*/  @P0 STS.128 [UR43+0x440], R20 ;  /* 0x00044014ff000988 */ /* 0x0103ee0008000c2b */
[----:B------:R-:W3:Y:S08]  /*9ee0*/  LDC.64 R10, c[0x0][0xa68] ;  /* 0x00029a00ff0a7b82 */ /* 0x000ef00000000a00 */
[----:B------:R-:W4:Y:S01]  /*9ef0*/  LDC.64 R4, c[0x0][0xa70] ;  /* 0x00029c00ff047b82 */ /* 0x000f220000000a00 */
[----:B--2---:R1:W-:Y:S07]  /*9f00*/  @P0 STS.128 [UR43+0x450], R12 ;  /* 0x0004500cff000988 */ /* 0x0043ee0008000c2b */
[----:B-----5:R-:W4:Y:S01]  /*9f10*/  LDC.64 R6, c[0x0][0xa78] ;  /* 0x00029e00ff067b82 */ /* 0x020f220000000a00 */
[----:B---3--:R1:W-:Y:S04]  /*9f20*/  @P0 STS.128 [UR43+0x460], R8 ;  /* 0x00046008ff000988 */ /* 0x0083e80008000c2b */
[----:B----4-:R1:W-:Y:S01]  /*9f30*/  @P0 STS.128 [UR43+0x470], R4 ;  /* 0x00047004ff000988 */ /* 0x0103e20008000c2b */
[----:B------:R-:W-:Y:S01]  /*9f40*/  NOP ;  /* 0x0000000000007918 */ /* 0x000fe20000000000 */
.L_x_131:
[----:B------:R-:W-:Y:S01]  /*9f50*/  MOV R81, UR4 ;  /* 0x0000000400517c02 */ /* 0x000fe20008000f00 */
[----:B------:R-:W-:Y:S01]  /*9f60*/  UMOV UR54, URZ ;  /* 0x000000ff00367c82 */ /* 0x000fe20008000000 */
[----:B------:R-:W-:Y:S01]  /*9f70*/  SHF.L.U32 R92, R92, 0x1, RZ ;  /* 0x000000015c5c7819 */ /* 0x000fe200000006ff */
[----:B------:R-:W-:-:S06]  /*9f80*/  UMOV UR53, URZ ;  /* 0x000000ff00357c82 */ /* 0x000fcc0008000000 */
.L_x_185:
        /* <DEDUP_REMOVED lines=17> */
[----:B------:R-:W-:Y:S02]  /*a0a0*/  ISETP.NE.OR P0, PT, R96, 0x4, !P2 ;  /* 0x000000046000780c */ /* 0x000fe40005705670 */
[----:B------:R-:W-:Y:S02]  /*a0b0*/  R2UR UR56, R2 ;  /* 0x00000000023872ca */ /* 0x000fe400000e0000 */
[----:B------:R-:W-:Y:S09]  /*a0c0*/  R2UR UR57, R3 ;  /* 0x00000000033972ca */ /* 0x000ff200000e0000 */
[----:B--234-:R-:W-:Y:S06]  /*a0d0*/  @P0 BRA `(.L_x_132) ;  /* 0x0000000000ec0947 */ /* 0x01cfec0003800000 */
[----:B-1----:R-:W-:Y:S01]  /*a0e0*/  IMAD.U32 R9, RZ, RZ, UR43 ;  /* 0x0000002bff097e24 */ /* 0x002fe2000f8e00ff */
[----:B------:R-:W1:Y:S01]  /*a0f0*/  S2R R0, SR_LANEID ;  /* 0x0000000000007919 */ /* 0x000e620000000000 */
[----:B------:R-:W-:Y:S01]  /*a100*/  ELECT P0, URZ, PT ;  /* 0x0000000000ff782f */ /* 0x000fe20003800000 */
[----:B------:R-:W-:Y:S01]  /*a110*/  BSSY.RECONVERGENT B0, `(.L_x_133) ;  /* 0x0000032000007945 */ /* 0x000fe20003800200 */
[----:B-1----:R-:W-:Y:S05]  /*a120*/  IMAD.SHL.U32 R0, R0, 0x4, RZ ;  /* 0x0000000400007824 */ /* 0x002fea00078e00ff */
[----:B------:R-:W-:Y:S06]  /*a130*/  IADD3 R9, PT, PT, R0, 0x400, R9 ;  /* 0x0000040000097810 */ /* 0x000fec0007ffe009 */
[----:B------:R-:W-:Y:S05]  /*a140*/  @!P0 BRA `(.L_x_134) ;  /* 0x0000000000b88947 */ /* 0x000fea0003800000 */
[----:B------:R-:W-:Y:S01]  /*a150*/  STS [UR43+0x430], RZ ;  /* 0x000430ffff007988 */ /* 0x000fe2000800082b */
[----:B------:R-:W-:Y:S01]  /*a160*/  ISETP.NE.U32.AND P0, PT, RZ, UR46, PT ;  /* 0x0000002eff007c0c */ /* 0x000fe2000bf05070 */
[C---:B-----5:R-:W-:Y:S01]  /*a170*/  IMAD.WIDE R6, R17.reuse, 0xc, R98 ;  /* 0x0000000c11067825 */ /* 0x060fe200078e0262 */
[----:B------:R-:W-:Y:S02]  /*a180*/  UIADD3 UR4, UPT, UPT, UR43, 0x400, URZ ;  /* 0x000004002b047890 */ /* 0x000fe4000fffe0ff */
[----:B------:R-:W-:Y:S02]  /*a190*/  ISETP.NE.AND.EX P1, PT, RZ, UR47, PT, P0 ;  /* 0x0000002fff007c0c */ /* 0x000fe4000bf25300 */
[----:B----4-:R-:W2:Y:S01]  /*a1a0*/  LDG.E R14, desc[UR50][R6.64] ;  /* 0x00000032060e7981 */ /* 0x010ea2000c1e1900 */
[C---:B------:R-:W-:Y:S03]  /*a1b0*/  LEA R2, P0, R17.reuse, RZ, 0x3 ;  /* 0x000000ff11027211 */ /* 0x040fe600078018ff */
[----:B------:R1:W3:Y:S01]  /*a1c0*/  LDG.E R5, desc[UR50][R6.64+0x4] ;  /* 0x0000043206057981 */ /* 0x0002e2000c1e1900 */
[----:B------:R-:W-:Y:S06]  /*a1d0*/  LEA.HI.X.SX32 R3, R17, RZ, 0x3, P0 ;  /* 0x000000ff11037211 */ /* 0x000fec00000f1eff */
[C---:B------:R-:W-:Y:S04]  /*a1e0*/  @P1 IADD3 R10, P0, PT, R2.reuse, UR46, RZ ;  /* 0x0000002e020a1c10 */ /* 0x040fe8000ff1e0ff */
[C---:B------:R-:W-:Y:S02]  /*a1f0*/  @P1 IADD3.X R11, PT, PT, R3.reuse, UR47, RZ, P0, !PT ;  /* 0x0000002f030b1c10 */ /* 0x040fe400087fe4ff */
[----:B------:R-:W-:Y:S03]  /*a200*/  IADD3 R12, P0, PT, R2, UR48, RZ ;  /* 0x00000030020c7c10 */ /* 0x000fe6000ff1e0ff */
[----:B------:R-:W4:Y:S01]  /*a210*/  @P1 LDG.E.64 R18, desc[UR50][R10.64] ;  /* 0x000000320a121981 */ /* 0x000f22000c1e1b00 */
[----:B------:R-:W-:Y:S03]  /*a220*/  IADD3.X R13, PT, PT, R3, UR49, RZ, P0, !PT ;  /* 0x00000031030d7c10 */ /* 0x000fe600087fe4ff */
[----:B------:R-:W4:Y:S04]  /*a230*/  LDS R3, [UR43+0x41c] ;  /* 0x00041c2bff037984 */ /* 0x000f280008000800 */
[----:B------:R-:W2:Y:S01]  /*a240*/  LDG.E.64 R12, desc[UR50][R12.64] ;  /* 0x000000320c0c7981 */ /* 0x000ea2000c1e1b00 */
[----:B-1----:R-:W-:Y:S03]  /*a250*/  IMAD.U32 R6, RZ, RZ, UR4 ;  /* 0x00000004ff067e24 */ /* 0x002fe6000f8e00ff */
[----:B--2---:R-:W-:Y:S01]  /*a260*/  STS.64 [UR43+0x400], R12 ;  /* 0x0004000cff007988 */ /* 0x004fe20008000a2b */
[--C-:B------:R-:W-:Y:S01]  /*a270*/  SHF.R.S32.HI R15, RZ, 0x1f, R14.reuse ;  /* 0x0000001fff0f7819 */ /* 0x100fe2000001140e */
[----:B------:R-:W-:Y:S02]  /*a280*/  @!P1 IMAD.MOV.U32 R18, RZ, RZ, R14 ;  /* 0x000000ffff129224 */ /* 0x000fe400078e000e */
[----:B---3--:R-:W-:Y:S02]  /*a290*/  VIADD R5, R5, 0xffffffff ;  /* 0xffffffff05057836 */ /* 0x008fe40000000000 */
[----:B------:R-:W-:Y:S05]  /*a2a0*/  @!P1 IMAD.MOV.U32 R19, RZ, RZ, R15 ;  /* 0x000000ffff139224 */ /* 0x000fea00078e000f */
[----:B----4-:R-:W-:Y:S04]  /*a2b0*/  SHF.L.U64.HI R8, R18, 0x1, R19 ;  /* 0x0000000112087819 */ /* 0x010fe80000010213 */
[----:B------:R-:W-:Y:S04]  /*a2c0*/  LOP3.LUT R8, R8, 0x1fffffff, RZ, 0xc0, !PT ;  /* 0x1fffffff08087812 */ /* 0x000fe800078ec0ff */
[----:B------:R-:W-:Y:S04]  /*a2d0*/  SHF.R.U32.HI R2, RZ, 0x4, R8 ;  /* 0x00000004ff027819 */ /* 0x000fe80000011608 */
[----:B------:R-:W-:Y:S02]  /*a2e0*/  LOP3.LUT R11, R3, 0xf, R2, 0xb8, !PT ;  /* 0x0000000f030b7812 */ /* 0x000fe400078eb802 */
[----:B------:R-:W-:Y:S03]  /*a2f0*/  SHF.R.U64 R2, R6, 0x4, RZ ;  /* 0x0000000406027819 */ /* 0x000fe600000012ff */
[----:B------:R1:W-:Y:S04]  /*a300*/  STS [UR43+0x41c], R11 ;  /* 0x00041c0bff007988 */ /* 0x0003e8000800082b */
[----:B------:R-:W2:Y:S04]  /*a310*/  LDS R4, [UR43+0x41c] ;  /* 0x00041c2bff047984 */ /* 0x000ea80008000800 */
[----:B------:R-:W-:Y:S04]  /*a320*/  STS [UR43+0x410], R2 ;  /* 0x00041002ff007988 */ /* 0x000fe8000800082b */
[----:B------:R-:W-:Y:S01]  /*a330*/  STS [UR43+0x414], R2 ;  /* 0x00041402ff007988 */ /* 0x000fe2000800082b */
[----:B-1----:R-:W-:Y:S05]  /*a340*/  IMAD.SHL.U32 R11, R18, 0x2, RZ ;  /* 0x00000002120b7824 */ /* 0x002fea00078e00ff */
[----:B------:R-:W-:Y:S04]  /*a350*/  LOP3.LUT R11, R11, 0xfffffffe, RZ, 0xc0, !PT ;  /* 0xfffffffe0b0b7812 */ /* 0x000fe800078ec0ff */
[----:B------:R-:W-:Y:S05]  /*a360*/  SHF.R.U64 R8, R11, 0x4, R8 ;  /* 0x000000040b087819 */ /* 0x000fea0000001208 */
[----:B------:R-:W-:Y:S01]  /*a370*/  STS [UR43+0x40c], R8 ;  /* 0x00040c08ff007988 */ /* 0x000fe2000800082b */
[----:B--2---:R-:W-:Y:S05]  /*a380*/  LOP3.LUT R7, R4, 0xf0, RZ, 0xb8, !PT ;  /* 0x000000f004077812 */ /* 0x004fea00078eb8ff */
[----:B------:R1:W-:Y:S04]  /*a390*/  STS [UR43+0x41c], R7 ;  /* 0x00041c07ff007988 */ /* 0x0003e8000800082b */
[----:B------:R-:W2:Y:S01]  /*a3a0*/  LDS R4, [UR43+0x41c] ;  /* 0x00041c2bff047984 */ /* 0x000ea20008000800 */
[----:B-1----:R-:W-:Y:S02]  /*a3b0*/  CS2R R6, SRZ ;  /* 0x0000000000067805 */ /* 0x002fe4000001ff00 */
[----:B--2---:R-:W-:Y:S01]  /*a3c0*/  LOP3.LUT R3, R4, 0xf00, RZ, 0xb8, !PT ;  /* 0x00000f0004037812 */ /* 0x004fe200078eb8ff */
[----:B------:R-:W-:Y:S04]  /*a3d0*/  VIADD R4, R14, 0xffffffff ;  /* 0xffffffff0e047836 */ /* 0x000fe80000000000 */
[----:B------:R-:W-:Y:S04]  /*a3e0*/  STS.64 [UR43+0x418], R2 ;  /* 0x00041802ff007988 */ /* 0x000fe80008000a2b */
[----:B------:R-:W1:Y:S04]  /*a3f0*/  LDS R10, [UR43+0x41c] ;  /* 0x00041c2bff0a7984 */ /* 0x000e680008000800 */
[----:B------:R2:W-:Y:S01]  /*a400*/  STS.128 [UR43+0x420], R4 ;  /* 0x00042004ff007988 */ /* 0x0005e20008000c2b */
[----:B-1----:R-:W-:Y:S05]  /*a410*/  LOP3.LUT R10, R10, 0xf000, RZ, 0xb8, !PT ;  /* 0x0000f0000a0a7812 */ /* 0x002fea00078eb8ff */
[----:B------:R2:W-:Y:S02]  /*a420*/  STS [UR43+0x41c], R10 ;  /* 0x00041c0aff007988 */ /* 0x0005e4000800082b */
.L_x_134:
[----:B------:R-:W-:Y:S05]  /*a430*/  BSYNC.RECONVERGENT B0 ;  /* 0x0000000000007941 */ /* 0x000fea0003800200 */
.L_x_133:
[----:B------:R-:W-:Y:S01]  /*a440*/  NOP ;  /* 0x0000000000007918 */ /* 0x000fe20000000000 */
[----:B------:R-:W1:Y:S01]  /*a450*/  LDS R9, [R9] ;  /* 0x0000000009097984 */ /* 0x000e620000000800 */
[----:B------:R-:W-:Y:S04]  /*a460*/  IADD3 R2, P0, PT, R0, UR56, RZ ;  /* 0x0000003800027c10 */ /* 0x000fe8000ff1e0ff */
[----:B------:R-:W-:Y:S05]  /*a470*/  IADD3.X R3, PT, PT, RZ, UR57, RZ, P0, !PT ;  /* 0x00000039ff037c10 */ /* 0x000fea00087fe4ff */
[----:B-1----:R3:W5:Y:S04]  /*a480*/  ATOMG.E.EXCH.STRONG.GPU PT, RZ, [R2], R9 ;  /* 0x0000000902ff73a8 */ /* 0x00276800041ee100 */
.L_x_132:
[----:B------:R-:W-:Y:S09]  /*a490*/  UISETP.NE.AND UP0, UPT, UR37, 0x8, UPT ;  /* 0x000000082500788c */ /* 0x000ff2000bf05270 */
[----:B------:R-:W-:Y:S05]  /*a4a0*/  BRA.U UP0, `(.L_x_135) ;  /* 0x0000000100047547 */ /* 0x000fea000b800000 */
[----:B------:R-:W-:Y:S05]  /*a4b0*/  BPT.TRAP 0x1 ;  /* 0x000000040000795c */ /* 0x000fea0000300000 */
.L_x_135:
[----:B------:R-:W-:Y:S01]  /*a4c0*/  ULEA UR6, UR5, UR43, 0x3 ;  /* 0x0000002b05067291 */ /* 0x000fe2000f8e18ff */
[----:B---3--:R-:W-:Y:S08]  /*a4d0*/  SHF.L.U32 R3, R87, 0x1f, RZ ;  /* 0x0000001f57037819 */ /* 0x008ff000000006ff */
[----:B-----5:R-:W3:Y:S02]  /*a4e0*/  SYNCS.PHASECHK.TRANS64.TRYWAIT P0, [UR6+0x160], R3 ;  /* 0x00016003ff0075a7 */ /* 0x020ee40008001106 */
[----:B---3--:R-:W-:Y:S05]  /*a4f0*/  @!P0 BRA `(.L_x_136) ;  /* 0x0000007c00348947 */ /* 0x008fea0003800000 */
.L_x_267:
[----:B------:R-:W-:Y:S09]  /*a500*/  UIMAD UR4, UR5, 0x14, UR36 ;  /* 0x00000014050478a4 */ /* 0x000ff2000f8e0224 */
[----:B------:R-:W1:Y:S04]  /*a510*/  LDS.U16 R89, [UR4+0x12] ;  /* 0x00001204ff597984 */ /* 0x000e680008000400 */
[----:B------:R-:W1:Y:S04]  /*a520*/  LDS R85, [UR4] ;  /* 0x00000004ff557984 */ /* 0x000e680008000800 */
[----:B------:R-:W1:Y:S04]  /*a530*/  LDS R84, [UR4+0x4] ;  /* 0x00000404ff547984 */ /* 0x000e680008000800 */
[----:B------:R-:W1:Y:S04]  /*a540*/  LDS R83, [UR4+0x8] ;  /* 0x00000804ff537984 */ /* 0x000e680008000800 */
[----:B------:R-:W1:Y:S01]  /*a550*/  LDS R82, [UR4+0xc] ;  /* 0x00000c04ff527984 */ /* 0x000e620008000800 */
[----:B------:R-:W-:Y:S01]  /*a560*/  @!PT LDS RZ, [RZ] ;  /* 0x00000000fffff984 */ /* 0x000fe20000000800 */
[----:B------:R-:W-:Y:S01]  /*a570*/  @!PT LDS RZ, [RZ] ;  /* 0x00000000fffff984 */ /* 0x000fe20000000800 */
[----:B------:R-:W-:Y:S01]  /*a580*/  @!PT LDS RZ, [RZ] ;  /* 0x00000000fffff984 */ /* 0x000fe20000000800 */
[----:B------:R-:W-:Y:S01]  /*a590*/  @!PT LDS RZ, [RZ] ;  /* 0x00000000fffff984 */ /* 0x000fe20000000800 */
[----:B------:R5:W-:Y:S06]  /*a5a0*/  MEMBAR.ALL.CTA ;  /* 0x0000000000007992 */ /* 0x000bec0000008000 */
[----:B-----5:R-:W1:Y:S01]  /*a5b0*/  FENCE.VIEW.ASYNC.S ;  /* 0x00000000000073c6 */ /* 0x020e620000000000 */
[----:B------:R-:W-:Y:S05]  /*a5c0*/  BRA.U UP0, `(.L_x_137) ;  /* 0x0000000100047547 */ /* 0x000fea000b800000 */
[----:B------:R-:W-:Y:S05]  /*a5d0*/  BPT.TRAP 0x1 ;  /* 0x000000040000795c */ /* 0x000fea0000300000 */
.L_x_137:
[----:B------:R-:W-:Y:S01]  /*a5e0*/  UIADD3 UR4, UPT, UPT, UR6, 0x1a0, URZ ;  /* 0x000001a006047890 */ /* 0x000fe2000fffe0ff */
[----:B------:R-:W-:Y:S01]  /*a5f0*/  IMAD.WIDE R100, R17, 0xc, R98 ;  /* 0x0000000c11647825 */ /* 0x000fe200078e0262 */
[----:B------:R-:W-:Y:S01]  /*a600*/  USHF.L.U32 UR41, UR18, 0x6, URZ ;  /* 0x0000000612297899 */ /* 0x000fe200080006ff */
[----:B------:R-:W-:Y:S01]  /*a610*/  ISETP.NE.OR P1, PT, R94, RZ, !P2 ;  /* 0x000000ff5e00720c */ /* 0x000fe20005725670 */
[----:B------:R-:W-:Y:S01]  /*a620*/  UPRMT UR4, UR52, 0x654, UR4 ;  /* 0x0000065434047896 */ /* 0x000fe20008000004 */
[----:B------:R-:W-:Y:S01]  /*a630*/  BSSY.RECONVERGENT B0, `(.L_x_138) ;  /* 0x000000b000007945 */ /* 0x000fe20003800200 */
[----:B------:R-:W-:Y:S01]  /*a640*/  USHF.L.U32 UR42, UR19, 0x8, URZ ;  /* 0x00000008132a7899 */ /* 0x000fe200080006ff */
[----:B------:R-:W-:Y:S01]  /*a650*/  LOP3.LUT P0, RZ, R81, 0x3f0, RZ, 0xc0, !PT ;  /* 0x000003f051ff7812 */ /* 0x000fe2000780c0ff */
[----:B------:R-:W-:Y:S05]  /*a660*/  UIADD3 UR55, UPT, UPT, UR5, 0x1, URZ ;  /* 0x0000000105377890 */ /* 0x000fea000fffe0ff */
[----:B-1----:R-:W-:Y:S01]  /*a670*/  SYNCS.ARRIVE.TRANS64.RED.A1T0 RZ, [UR4], RZ ;  /* 0x000000ffffff79a7 */ /* 0x002fe20008100404 */
[----:B------:R1:W5:Y:S02]  /*a680*/  LDG.E R100, desc[UR50][R100.64+0x8] ;  /* 0x0000083264647981 */ /* 0x000364000c1e1900 */
[----:B------:R-:W-:Y:S05]  /*a690*/  @P1 BRA `(.L_x_139) ;  /* 0x0000000000101947 */ /* 0x000fea0003800000 */
[----:B------:R-:W-:Y:S04]  /*a6a0*/  DEPBAR {5,4,3,2,1,0} ;  /* 0x0000003f0000791a */ /* 0x000fe80000000000 */
[----:B------:R-:W2:Y:S02]  /*a6b0*/  CCTL.E.C.LDCU.IV.DEEP [UR56] ;  /* 0x0000000038007540 */ /* 0x000ea40009c08000 */
[----:B--2---:R2:W-:Y:S01]  /*a6c0*/  UTMACCTL.IV [UR56] ;  /* 0x00000000380079b9 */ /* 0x0045e20008000000 */
[----:B------:R-:W-:Y:S01]  /*a6d0*/  NOP ;  /* 0x0000000000007918 */ /* 0x000fe20000000000 */
.L_x_139:
[----:B--2---:R-:W-:Y:S05]  /*a6e0*/  BSYNC.RECONVERGENT B0 ;  /* 0x0000000000007941 */ /* 0x004fea0003800200 */
.L_x_138:
[----:B------:R-:W-:Y:S04]  /*a6f0*/  BSSY.RECONVERGENT B6, `(.L_x_140) ;  /* 0x0000021000067945 */ /* 0x000fe80003800200 */
[----:B------:R-:W-:Y:S05]  /*a700*/  @!P0 BRA `(.L_x_141) ;  /* 0x00000000007c8947 */ /* 0x000fea0003800000 */
[----:B------:R-:W2:Y:S01]  /*a710*/  LDCU.64 UR8, c[0x4][0x80] ;  /* 0x01001000ff0877ac */ /* 0x000ea20008000a00 */
[----:B------:R-:W-:Y:S01]  /*a720*/  MOV R2, 0x0 ;  /* 0x0000000000027802 */ /* 0x000fe20000000f00 */
[----:B------:R-:W-:Y:S02]  /*a730*/  HFMA2 R12, -RZ, RZ, 0, 5.9604644775390625e-08 ;  /* 0x00000001ff0c7431 */ /* 0x000fe400000001ff */
[----:B------:R-:W-:Y:S01]  /*a740*/  IMAD.MOV.U32 R8, RZ, RZ, 0x70 ;  /* 0x00000070ff087424 */ /* 0x000fe200078e00ff */
[----:B----4-:R4:W1:Y:S01]  /*a750*/  LDC.64 R14, c[0x4][R2] ;  /* 0x01000000020e7b82 */ /* 0x0108620000000a00 */
[----:B------:R-:W3:Y:S01]  /*a760*/  LDCU.64 UR6, c[0x4][0x88] ;  /* 0x01001100ff0677ac */ /* 0x000ee20008000a00 */
[----:B------:R-:W-:Y:S01]  /*a770*/  IMAD.MOV.U32 R13, RZ, RZ, RZ ;  /* 0x000000ffff0d7224 */ /* 0x000fe200078e00ff */
[----:B------:R-:W3:Y:S01]  /*a780*/  LDCU.64 UR4, c[0x4][0x8] ;  /* 0x01000100ff0477ac */ /* 0x000ee20008000a00 */
[----:B--2---:R-:W-:Y:S01]  /*a790*/  MOV R5, UR9 ;  /* 0x0000000900057c02 */ /* 0x004fe20008000f00 */
[----:B------:R-:W-:Y:S01]  /*a7a0*/  IMAD.U32 R4, RZ, RZ, UR8 ;  /* 0x00000008ff047e24 */ /* 0x000fe2000f8e00ff */
[----:B---3--:R-:W-:Y:S01]  /*a7b0*/  MOV R7, UR7 ;  /* 0x0000000700077c02 */ /* 0x008fe20008000f00 */
[----:B------:R-:W-:Y:S01]  /*a7c0*/  IMAD.U32 R6, RZ, RZ, UR6 ;  /* 0x00000006ff067e24 */ /* 0x000fe2000f8e00ff */
[----:B------:R-:W-:Y:S01]  /*a7d0*/  MOV R11, UR5 ;  /* 0x00000005000b7c02 */ /* 0x000fe20008000f00 */
[----:B------:R-:W-:Y:S02]  /*a7e0*/  IMAD.U32 R10, RZ, RZ, UR4 ;  /* 0x00000004ff0a7e24 */ /* 0x000fe4000f8e00ff */
[----:B------:R-:W-:Y:S07]  /*a7f0*/  LEPC R20, `(.L_x_142) ;  /* 0x000000001014794e */ /* 0x000fee0000000000 */
[----:B-1--45:R-:W-:Y:S05]  /*a800*/  CALL.ABS.NOINC R14 ;  /* 0x000000000e007343 */ /* 0x032fea0003c00000 */
.L_x_142:
[----:B------:R-:W1:Y:S01]  /*a810*/  LDCU.64 UR8, c[0x4][0x80] ;  /* 0x01001000ff0877ac */ /* 0x000e620008000a00 */
[----:B------:R-:W2:Y:S01]  /*a820*/  LDC.64 R2, c[0x4][R2] ;  /* 0x0100000002027b82 */ /* 0x000ea20000000a00 */
[----:B------:R-:W-:Y:S02]  /*a830*/  HFMA2 R12, -RZ, RZ, 0, 5.9604644775390625e-08 ;  /* 0x00000001ff0c7431 */ /* 0x000fe400000001ff */
[----:B------:R-:W-:Y:S02]  /*a840*/  IMAD.MOV.U32 R8, RZ, RZ, 0x70 ;  /* 0x00000070ff087424 */ /* 0x000fe400078e00ff */
[----:B------:R-:W-:Y:S01]  /*a850*/  IMAD.MOV.U32 R13, RZ, RZ, RZ ;  /* 0x000000ffff0d7224 */ /* 0x000fe200078e00ff */
[----:B------:R-:W3:Y:S01]  /*a860*/  LDCU.64 UR6, c[0x4][0x88] ;  /* 0x01001100ff0677ac */ /* 0x000ee20008000a00 */
[----:B------:R-:W4:Y:S01]  /*a870*/  LDCU.64 UR4, c[0x4][0x8] ;  /* 0x01000100ff0477ac */ /* 0x000f220008000a00 */
[----:B-1----:R-:W-:Y:S02]  /*a880*/  MOV R4, UR8 ;  /* 0x0000000800047c02 */ /* 0x002fe40008000f00 */
[----:B------:R-:W-:Y:S02]  /*a890*/  MOV R5, UR9 ;  /* 0x0000000900057c02 */ /* 0x000fe40008000f00 */
[----:B---3--:R-:W-:Y:S01]  /*a8a0*/  MOV R7, UR7 ;  /* 0x0000000700077c02 */ /* 0x008fe20008000f00 */
[----:B------:R-:W-:Y:S01]  /*a8b0*/  IMAD.U32 R6, RZ, RZ, UR6 ;  /* 0x00000006ff067e24 */ /* 0x000fe2000f8e00ff */
[----:B----4-:R-:W-:Y:S01]  /*a8c0*/  MOV R11, UR5 ;  /* 0x00000005000b7c02 */ /* 0x010fe20008000f00 */
[----:B------:R-:W-:Y:S02]  /*a8d0*/  IMAD.U32 R10, RZ, RZ, UR4 ;  /* 0x00000004ff0a7e24 */ /* 0x000fe4000f8e00ff */
[----:B------:R-:W-:Y:S07]  /*a8e0*/  LEPC R20, `(.L_x_141) ;  /* 0x000000001014794e */ /* 0x000fee0000000000 */
[----:B--2---:R-:W-:Y:S05]  /*a8f0*/  CALL.ABS.NOINC R2 ;  /* 0x0000000002007343 */ /* 0x004fea0003c00000 */
.L_x_141:
[----:B------:R-:W-:Y:S05]  /*a900*/  BSYNC.RECONVERGENT B6 ;  /* 0x0000000000067941 */ /* 0x000fea0003800200 */
.L_x_140:
[----:B------:R-:W-:Y:S01]  /*a910*/  ISETP.NE.AND P0, PT, R94, RZ, PT ;  /* 0x000000ff5e00720c */ /* 0x000fe20003f05270 */
[----:B------:R-:W-:Y:S01]  /*a920*/  BSSY B0, `(.L_x_143) ;  /* 0x0000009000007945 */ /* 0x000fe20003800000 */
[----:B------:R-:W-:Y:S04]  /*a930*/  PLOP3.LUT P1, PT, PT, PT, PT, 0x8, 0x80 ;  /* 0x000000000080781c */ /* 0x000fe80003f2e170 */
[----:B-1----:R-:W-:Y:S07]  /*a940*/  P2R R101, PR, RZ, 0x2 ;  /* 0x00000002ff657803 */ /* 0x002fee0000000000 */
[----:B------:R-:W-:Y:S05]  /*a950*/  @P0 BRA `(.L_x_144) ;  /* 0x0000000000140947 */ /* 0x000fea0003800000 */
[----:B------:R-:W-:Y:S03]  /*a960*/  UMOV UR4, 0xffffffff ;  /* 0xffffffff00047882 */ /* 0x000fe60000000000 */
[----:B------:R-:W-:Y:S05]  /*a970*/  BRA.DIV UR4, `(.L_x_145) ;  /* 0x0000007a042c7947 */ /* 0x000fea000b800000 */
[----:B------:R-:W-:Y:S11]  /*a980*/  ELECT P6, URZ, PT ;  /* 0x0000000000ff782f */ /* 0x000ff600038c0000 */
[----:B------:R-:W-:Y:S02]  /*a990*/  @!UPT UIADD3 URZ, UPT, UPT, URZ, URZ, URZ ;  /* 0x000000fffffff290 */ /* 0x000fe4000fffe0ff */
.L_x_269:
[----:B------:R-:W-:Y:S07]  /*a9a0*/  P2R R101, PR, RZ, 0x40 ;  /* 0x00000040ff657803 */ /* 0x000fee0000000000 */
.L_x_144:
[----:B------:R-:W-:Y:S05]  /*a9b0*/  BSYNC B0 ;  /* 0x0000000000007941 */ /* 0x000fea0003800000 */
.L_x_143:
[----:B------:R-:W-:Y:S02]  /*a9c0*/  ISETP.NE.U32.AND P0, PT, R78, RZ, PT ;  /* 0x000000ff4e00720c */ /* 0x000fe40003f05070 */
[----:B------:R-:W-:Y:S02]  /*a9d0*/  LOP3.LUT R91, R91, 0x1, RZ, 0x3c, !PT ;  /* 0x000000015b5b7812 */ /* 0x000fe400078e3cff */
[----:B------:R-:W-:Y:S02]  /*a9e0*/  ISETP.NE.AND.EX P1, PT, R79, RZ, PT, P0 ;  /* 0x000000ff4f00720c */ /* 0x000fe40003f25300 */
[----:B------:R-:W-:Y:S04]  /*a9f0*/  ISETP.NE.U32.AND P0, PT, R76, RZ, PT ;  /* 0x000000ff4c00720c */ /* 0x000fe80003f05070 */
[----:B------:R-:W-:Y:S07]  /*aa00*/  ISETP.NE.AND.EX P0, PT, R77, RZ, PT, P0 ;  /* 0x000000ff4d00720c */ /* 0x000fee0003f05300 */
[----:B------:R-:W1:Y:S08]  /*aa10*/  @P1 LDC.64 R8, c[0x0][0x8b8] ;  /* 0x00022e00ff081b82 */ /* 0x000e700000000a00 */
[----:B---3--:R-:W2:Y:S02]  /*aa20*/  @P0 LDC.64 R2, c[0x0][0x890] ;  /* 0x00022400ff020b82 */ /* 0x008ea40000000a00 */
[C---:B--2---:R-:W-:Y:S04]  /*aa30*/  @P0 IMAD.WIDE R2, R17.reuse, 0x8, R2 ;  /* 0x0000000811020825 */ /* 0x044fe800078e0202 */
[----:B-1----:R-:W-:Y:S01]  /*aa40*/  @P1 IMAD.WIDE R8, R17, 0x8, R8 ;  /* 0x0000000811081825 */ /* 0x002fe200078e0208 */
[----:B------:R1:W2:Y:S04]  /*aa50*/  @P0 LDG.E.64 R4, desc[UR50][R2.64] ;  /* 0x0000003202040981 */ /* 0x0002a8000c1e1b00 */
[----:B------:R-:W3:Y:S01]  /*aa60*/  @P1 LDG.E.64 R6, desc[UR50][R8.64] ;  /* 0x0000003208061981 */ /* 0x000ee2000c1e1b00 */
[----:B-1----:R-:W-:Y:S03]  /*aa70*/  SHF.L.U32 R2, R91, 0x1f, RZ ;  /* 0x0000001f5b027819 */ /* 0x002fe600000006ff */
[----:B--2---:R1:W5:Y:S04]  /*aa80*/  @P0 LD.E R48, desc[UR50][R4.64] ;  /* 0x0000003204300980 */ /* 0x004368000c101900 */
[----:B---3--:R1:W5:Y:S01]  /*aa90*/  @P1 LD.E R47, desc[UR50][R6.64] ;  /* 0x00000032062f1980 */ /* 0x008362000c101900 */
[----:B------:R-:W-:Y:S05]  /*aaa0*/  @P0 BRA `(.L_x_146) ;  /* 0x0000000000240947 */ /* 0x000fea0003800000 */
[----:B------:R-:W-:Y:S04]  /*aab0*/  ISETP.NE.U32.AND P0, PT, RZ, UR38, PT ;  /* 0x00000026ff007c0c */ /* 0x000fe8000bf05070 */
[----:B------:R-:W-:Y:S11]  /*aac0*/  ISETP.NE.AND.EX P0, PT, RZ, UR39, PT, P0 ;  /* 0x00000027ff007c0c */ /* 0x000ff6000bf05300 */
[----:B------:R-:W-:Y:S02]  /*aad0*/  @!UPT UIADD3 URZ, UPT, UPT, URZ, URZ, URZ ;  /* 0x000000fffffff290 */ /* 0x000fe4000fffe0ff */
[----:B------:R-:W2:Y:S08]  /*aae0*/  @P0 LDC R0, c[0x0][0x898] ;  /* 0x00022600ff000b82 */ /* 0x000eb00000000800 */
[----:B-1----:R-:W1:Y:S01]  /*aaf0*/  @P0 LDC.64 R4, c[0x0][0x888] ;  /* 0x00022200ff040b82 */ /* 0x002e620000000a00 */
[----:B--2---:R-:W-:Y:S04]  /*ab00*/  @P0 IMAD R0, R17, R0, RZ ;  /* 0x0000000011000224 */ /* 0x004fe800078e02ff */
[----:B-1----:R-:W-:Y:S05]  /*ab10*/  @P0 IMAD.WIDE R4, R0, 0x4, R4 ;  /* 0x0000000400040825 */ /* 0x002fea00078e0204 */
[----:B-----5:R2:W5:Y:S02]  /*ab20*/  @P0 LDG.E R48, desc[UR50][R4.64] ;  /* 0x0000003204300981 */ /* 0x020564000c1e1900 */
[----:B--2---:R-:W3:Y:S02]  /*ab30*/  @!P0 LDC R48, c[0x0][0x880] ;  /* 0x00022000ff308b82 */ /* 0x004ee40000000800 */
.L_x_146:
        /* <DEDUP_REMOVED lines=9> */
[----:B--2---:R-:W1:Y:S02]  /*abd0*/  @!P0 LDC R47, c[0x0][0x8a8] ;  /* 0x00022a00ff2f8b82 */ /* 0x004e640000000800 */
.L_x_147:
[----:B------:R-:W2:Y:S01]  /*abe0*/  SYNCS.PHASECHK.TRANS64.TRYWAIT P0, [UR43+0x30], R2 ;  /* 0x00003002ff0075a7 */ /* 0x000ea2000800112b */
[----:B------:R-:W-:Y:S01]  /*abf0*/  LEA R97, R90, UR43, 0x3 ;  /* 0x0000002b5a617c11 */ /* 0x000fe2000f8e18ff */
[----:B------:R-:W-:Y:S01]  /*ac00*/  BSSY B0, `(.L_x_148) ;  /* 0x0000008000007945 */ /* 0x000fe20003800000 */
[----:B------:R-:W-:Y:S01]  /*ac10*/  SHF.L.U32 R0, R88, 0x1f, RZ ;  /* 0x0000001f58007819 */ /* 0x000fe200000006ff */
[----:B------:R-:W-:Y:S02]  /*ac20*/  VIADD R86, R92, UR43 ;  /* 0x0000002b5c567c36 */ /* 0x000fe40008000000 */
[----:B------:R-:W-:Y:S01]  /*ac30*/  IMAD.MOV.U32 R71, RZ, RZ, RZ ;  /* 0x000000ffff477224 */ /* 0x000fe200078e00ff */
[----:B------:R1:W1:Y:S01]  /*ac40*/  SYNCS.PHASECHK.TRANS64.TRYWAIT P2, [R97+URZ+0x100], R0 ;  /* 0x00010000610075a7 */ /* 0x00026200080411ff */
[----:B--2---:R-:W-:Y:S05]  /*ac50*/  @P0 BRA `(.L_x_149) ;  /* 0x0000000000080947 */ /* 0x004fea0003800000 */
[----:B------:R-:W2:Y:S02]  /*ac60*/  SYNCS.PHASECHK.TRANS64.TRYWAIT P0, [UR43+0x30], R2 ;  /* 0x00003002ff0075a7 */ /* 0x000ea4000800112b */
[----:B--2---:R-:W-:Y:S05]  /*ac70*/  @!P0 BRA `(.L_x_150) ;  /* 0x0000007400848947 */ /* 0x004fea0003800000 */
.L_x_149:
[----:B------:R-:W-:Y:S05]  /*ac80*/  BSYNC B0 ;  /* 0x0000000000007941 */ /* 0x000fea0003800000 */
.L_x_148:
[----:B---3-5:R-:W-:Y:S01]  /*ac90*/  FSETP.NEU.AND P0, PT, R48, RZ, PT ;  /* 0x000000ff3000720b */ /* 0x028fe20003f0d000 */
[----:B------:R-:W-:Y:S01]  /*aca0*/  IMAD.MOV.U32 R70, RZ, RZ, RZ ;  /* 0x000000ffff467224 */ /* 0x000fe200078e00ff */
[----:B------:R-:W-:Y:S02]  /*acb0*/  CS2R R68, SRZ ;  /* 0x0000000000447805 */ /* 0x000fe4000001ff00 */
[----:B------:R-:W-:Y:S02]  /*acc0*/  CS2R R74, SRZ ;  /* 0x00000000004a7805 */ /* 0x000fe4000001ff00 */
[----:B------:R-:W-:Y:S02]  /*acd0*/  CS2R R72, SRZ ;  /* 0x0000000000487805 */ /* 0x000fe4000001ff00 */
[----:B------:R-:W-:Y:S02]  /*ace0*/  CS2R R62, SRZ ;  /* 0x00000000003e7805 */ /* 0x000fe4000001ff00 */
[----:B------:R-:W-:Y:S02]  /*acf0*/  CS2R R60, SRZ ;  /* 0x00000000003c7805 */ /* 0x000fe4000001ff00 */
[----:B------:R-:W-:Y:S02]  /*ad00*/  CS2R R58, SRZ ;  /* 0x00000000003a7805 */ /* 0x000fe4000001ff00 */
[----:B------:R-:W-:Y:S02]  /*ad10*/  CS2R R56, SRZ ;  /* 0x0000000000387805 */ /* 0x000fe4000001ff00 */
[----:B------:R-:W-:Y:S01]  /*ad20*/  ISETP.GE.AND P1, PT, R100, 0x1, PT ;  /* 0x000000016400780c */ /* 0x000fe20003f26270 */
[----:B------:R-:W-:Y:S01]  /*ad30*/  IMAD R54, R90, 0x80, R93 ;  /* 0x000000805a367824 */ /* 0x000fe200078e025d */
[----:B------:R-:W-:Y:S02]  /*ad40*/  CS2R R38, SRZ ;  /* 0x0000000000267805 */ /* 0x000fe4000001ff00 */
[----:B------:R-:W-:Y:S01]  /*ad50*/  CS2R R36, SRZ ;  /* 0x0000000000247805 */ /* 0x000fe2000001ff00 */
[----:B--2---:R-:W-:Y:S01]  /*ad60*/  @P0 IMAD R2, R95, 0x2, R86 ;  /* 0x000000025f020824 */ /* 0x004fe200078e0256 */
[----:B------:R-:W-:Y:S05]  /*ad70*/  @P0 WARPSYNC.ALL ;  /* 0x0000000000000948 */ /* 0x000fea0003800000 */
[----:B------:R2:W3:Y:S01]  /*ad80*/  @P0 LDSM.16.MT88.4 R68, [R2+0x1000] ;  /* 0x001000000244083b */ /* 0x0004e20000004200 */
[----:B------:R-:W-:Y:S02]  /*ad90*/  CS2R R34, SRZ ;  /* 0x0000000000227805 */ /* 0x000fe4000001ff00 */
[----:B------:R-:W-:Y:S02]  /*ada0*/  CS2R R32, SRZ ;  /* 0x0000000000207805 */ /* 0x000fe4000001ff00 */
[----:B------:R-:W-:Y:S02]  /*adb0*/  CS2R R30, SRZ ;  /* 0x00000000001e7805 */ /* 0x000fe4000001ff00 */
[----:B------:R-:W-:Y:S02]  /*adc0*/  CS2R R28, SRZ ;  /* 0x00000000001c7805 */ /* 0x000fe4000001ff00 */
[----:B------:R-:W-:Y:S01]  /*add0*/  CS2R R26, SRZ ;  /* 0x00000000001a7805 */ /* 0x000fe2000001ff00 */
[----:B------:R2:W2:Y:S01]  /*ade0*/  @P0 LDSM.16.MT88.4 R72, [R2+0x1800] ;  /* 0x001800000248083b */ /* 0x0004a20000004200 */
[----:B------:R-:W-:Y:S02]  /*adf0*/  CS2R R24, SRZ ;  /* 0x0000000000187805 */ /* 0x000fe4000001ff00 */
[----:B------:R-:W-:Y:S02]  /*ae00*/  CS2R R18, SRZ ;  /* 0x0000000000127805 */ /* 0x000fe4000001ff00 */
[----:B------:R-:W-:Y:S02]  /*ae10*/  CS2R R16, SRZ ;  /* 0x0000000000107805 */ /* 0x000fe4000001ff00 */
[----:B----4-:R-:W-:Y:S02]  /*ae20*/  CS2R R14, SRZ ;  /* 0x00000000000e7805 */ /* 0x010fe4000001ff00 */
[----:B------:R-:W-:Y:S01]  /*ae30*/  CS2R R12, SRZ ;  /* 0x00000000000c7805 */ /* 0x000fe2000001ff00 */
[----:B------:R4:W2:Y:S01]  /*ae40*/  @P0 LDSM.16.MT88.4 R60, [R92+UR43+0x1000] ;  /* 0x0010002b5c3c083b */ /* 0x0008a20008004200 */
[----:B------:R-:W-:Y:S02]  /*ae50*/  CS2R R10, SRZ ;  /* 0x00000000000a7805 */ /* 0x000fe4000001ff00 */
[----:B------:R-:W-:Y:S02]  /*ae60*/  CS2R R8, SRZ ;  /* 0x0000000000087805 */ /* 0x000fe4000001ff00 */
[----:B-1----:R-:W-:Y:S02]  /*ae70*/  CS2R R6, SRZ ;  /* 0x0000000000067805 */ /* 0x002fe4000001ff00 */
[----:B------:R-:W-:Y:S01]  /*ae80*/  CS2R R4, SRZ ;  /* 0x0000000000047805 */ /* 0x000fe2000001ff00 */
[----:B------:R-:W-:Y:S01]  /*ae90*/  VIADD R102, R86, 0x1000 ;  /* 0x0000100056667836 */ /* 0x000fe20000000000 */
[----:B------:R4:W1:Y:S01]  /*aea0*/  @P0 LDSM.16.MT88.4 R56, [R92+UR43+0x1800] ;  /* 0x0018002b5c38083b */ /* 0x0008620008004200 */
[----:B------:R-:W-:Y:S05]  /*aeb0*/  @!P1 BRA `(.L_x_151) ;  /* 0x0000000000d49947 */ /* 0x000fea0003800000 */
[----:B------:R-:W-:Y:S01]  /*aec0*/  SHF.R.U32.HI R3, RZ, 0x15, R54 ;  /* 0x00000015ff037819 */ /* 0x000fe20000011636 */
[----:B------:R-:W-:Y:S03]  /*aed0*/  BSSY B0, `(.L_x_152) ;  /* 0x0000006000007945 */ /* 0x000fe60003800000 */
[----:B------:R-:W-:Y:S01]  /*aee0*/  LOP3.LUT P0, RZ, R3, 0x3, R80, 0x48, !PT ;  /* 0x0000000303ff7812 */ /* 0x000fe20007804850 */
[----:B------:R-:W-:Y:S01]  /*aef0*/  @!UPT UIADD3 URZ, UPT, UPT, URZ, URZ, URZ ;  /* 0x000000fffffff290 */ /* 0x000fe2000fffe0ff */
[----:B------:R-:W-:Y:S11]  /*af00*/  @P2 BRA `(.L_x_153) ;  /* 0x0000000000082947 */ /* 0x000ff60003800000 */
[----:B------:R-:W5:Y:S02]  /*af10*/  SYNCS.PHASECHK.TRANS64.TRYWAIT P1, [R97+URZ+0x100], R0 ;  /* 0x00010000610075a7 */ /* 0x000f6400080211ff */
[----:B-----5:R-:W-:Y:S05]  /*af20*/  @!P1 BRA `(.L_x_154) ;  /* 0x0000007000f09947 */ /* 0x020fea0003800000 */
.L_x_153:
[----:B------:R-:W-:Y:S05]  /*af30*/  BSYNC B0 ;  /* 0x0000000000007941 */ /* 0x000fea0003800000 */
.L_x_152:
[----:B------:R-:W-:Y:S05]  /*af40*/  @!P0 BRA `(.L_x_155) ;  /* 0x0000000000408947 */ /* 0x000fea0003800000 */
[----:B------:R-:W5:Y:S01]  /*af50*/  LDCU.64 UR8, c[0x4][0x70] ;  /* 0x01000e00ff0877ac */ /* 0x000f620008000a00 */
[----:B------:R-:W-:Y:S01]  /*af60*/  MOV R3, 0x0 ;  /* 0x0000000000037802 */ /* 0x000fe20000000f00 */
[----:B------:R-:W-:Y:S02]  /*af70*/  HFMA2 R12, -RZ, RZ, 0, 5.9604644775390625e-08 ;  /* 0x00000001ff0c7431 */ /* 0x000fe400000001ff */
[----:B------:R-:W-:Y:S02]  /*af80*/  IMAD.MOV.U32 R8, RZ, RZ, 0x192 ;  /* 0x00000192ff087424 */ /* 0x000fe400078e00ff */
[----:B------:R-:W-:Y:S01]  /*af90*/  IMAD.MOV.U32 R13, RZ, RZ, RZ ;  /* 0x000000ffff0d7224 */ /* 0x000fe200078e00ff */
[----:B------:R-:W3:Y:S01]  /*afa0*/  LDCU.64 UR6, c[0x4][0x78] ;  /* 0x01000f00ff0677ac */ /* 0x000ee20008000a00 */
[----:B--2---:R-:W2:Y:S01]  /*afb0*/  LDC.64 R2, c[0x4][R3] ;  /* 0x0100000003027b82 */ /* 0x004ea20000000a00 */
[----:B------:R-:W4:Y:S01]  /*afc0*/  LDCU.64 UR4, c[0x4][0x10] ;  /* 0x01000200ff0477ac */ /* 0x000f220008000a00 */
[----:B-----5:R-:W-:Y:S01]  /*afd0*/  MOV R5, UR9 ;  /* 0x0000000900057c02 */ /* 0x020fe20008000f00 */
[----:B------:R-:W-:Y:S01]  /*afe0*/  IMAD.U32 R4, RZ, RZ, UR8 ;  /* 0x00000008ff047e24 */ /* 0x000fe2000f8e00ff */
[----:B---3--:R-:W-:Y:S01]  /*aff0*/  MOV R7, UR7 ;  /* 0x0000000700077c02 */ /* 0x008fe20008000f00 */
[----:B------:R-:W-:Y:S01]  /*b000*/  IMAD.U32 R6, RZ, RZ, UR6 ;  /* 0x00000006ff067e24 */ /* 0x000fe2000f8e00ff */
[----:B----4-:R-:W-:Y:S01]  /*b010*/  MOV R11, UR5 ;  /* 0x00000005000b7c02 */ /* 0x010fe20008000f00 */
[----:B------:R-:W-:Y:S02]  /*b020*/  IMAD.U32 R10, RZ, RZ, UR4 ;  /* 0x00000004ff0a7e24 */ /* 0x000fe4000f8e00ff */
[----:B------:R-:W-:Y:S07]  /*b030*/  LEPC R20, `(.L_x_155) ;  /* 0x000000001014794e */ /* 0x000fee0000000000 */
[----:B-12---:R-:W-:Y:S05]  /*b040*/  CALL.ABS.NOINC R2 ;  /* 0x0000000002007343 */ /* 0x006fea0003c00000 */
.L_x_155:
[----:B------:R-:W-:Y:S05]  /*b050*/  WARPSYNC.ALL ;  /* 0x0000000000007948 */ /* 0x000fea0003800000 */
[C---:B------:R-:W-:Y:S01]  /*b060*/  R2UR UR4, R54.reuse ;  /* 0x00000000360472ca */ /* 0x040fe200000e0000 */
[----:B------:R-:W-:Y:S05]  /*b070*/  VIADD R3, R54, 0x100000 ;  /* 0x0010000036037836 */ /* 0x000fea0000000000 */
[----:B------:R-:W-:Y:S04]  /*b080*/  SHF.R.U32.HI R3, RZ, 0x15, R3 ;  /* 0x00000015ff037819 */ /* 0x000fe80000011603 */
[----:B------:R-:W-:Y:S03]  /*b090*/  LOP3.LUT P0, RZ, R3, 0x3, R80, 0x48, !PT ;  /* 0x0000000303ff7812 */ /* 0x000fe60007804850 */
[----:B------:R-:W1:Y:S10]  /*b0a0*/  LDTM.16dp256bit.x4 R24, tmem[UR4] ;  /* 0x00000004001879ee */ /* 0x000e740008120000 */
[----:B-1----:R-:W-:Y:S05]  /*b0b0*/  @!P0 BRA `(.L_x_156) ;  /* 0x0000000000408947 */ /* 0x002fea0003800000 */
[----:B------:R-:W1:Y:S01]  /*b0c0*/  LDCU.64 UR8, c[0x4][0x70] ;  /* 0x01000e00ff0877ac */ /* 0x000e620008000a00 */
[----:B------:R-:W-:Y:S01]  /*b0d0*/  MOV R3, 0x0 ;  /* 0x0000000000037802 */ /* 0x000fe20000000f00 */
[----:B------:R-:W-:Y:S02]  /*b0e0*/  HFMA2 R12, -RZ, RZ, 0, 5.9604644775390625e-08 ;  /* 0x00000001ff0c7431 */ /* 0x000fe400000001ff */
[----:B------:R-:W-:Y:S02]  /*b0f0*/  IMAD.MOV.U32 R8, RZ, RZ, 0x192 ;  /* 0x00000192ff087424 */ /* 0x000fe400078e00ff */
[----:B------:R-:W-:Y:S01]  /*b100*/  IMAD.MOV.U32 R13, RZ, RZ, RZ ;  /* 0x000000ffff0d7224 */ /* 0x000fe200078e00ff */
[----:B------:R-:W5:Y:S01]  /*b110*/  LDCU.64 UR6, c[0x4][0x78] ;  /* 0x01000f00ff0677ac */ /* 0x000f620008000a00 */
[----:B--2---:R-:W2:Y:S01]  /*b120*/  LDC.64 R2, c[0x4][R3] ;  /* 0x0100000003027b82 */ /* 0x004ea20000000a00 */
[----:B------:R-:W3:Y:S01]  /*b130*/  LDCU.64 UR4, c[0x4][0x10] ;  /* 0x01000200ff0477ac */ /* 0x000ee20008000a00 */
[----:B-1----:R-:W-:Y:S01]  /*b140*/  MOV R5, UR9 ;  /* 0x0000000900057c02 */ /* 0x002fe20008000f00 */
[----:B------:R-:W-:Y:S01]  /*b150*/  IMAD.U32 R4, RZ, RZ, UR8 ;  /* 0x00000008ff047e24 */ /* 0x000fe2000f8e00ff */
[----:B-----5:R-:W-:Y:S01]  /*b160*/  MOV R7, UR7 ;  /* 0x0000000700077c02 */ /* 0x020fe20008000f00 */
[----:B------:R-:W-:Y:S01]  /*b170*/  IMAD.U32 R6, RZ, RZ, UR6 ;  /* 0x00000006ff067e24 */ /* 0x000fe2000f8e00ff */
[----:B---3--:R-:W-:Y:S01]  /*b180*/  MOV R11, UR5 ;  /* 0x00000005000b7c02 */ /* 0x008fe20008000f00 */
[----:B------:R-:W-:Y:S02]  /*b190*/  IMAD.U32 R10, RZ, RZ, UR4 ;  /* 0x00000004ff0a7e24 */ /* 0x000fe4000f8e00ff */
[----:B------:R-:W-:Y:S07]  /*b1a0*/  LEPC R20, `(.L_x_156) ;  /* 0x000000001014794e */ /* 0x000fee0000000000 */
[----:B--2-4-:R-:W-:Y:S05]  /*b1b0*/  CALL.ABS.NOINC R2 ;  /* 0x0000000002007343 */ /* 0x014fea0003c00000 */
.L_x_156:
[----:B------:R-:W-:Y:S05]  /*b1c0*/  WARPSYNC.ALL ;  /* 0x0000000000007948 */ /* 0x000fea0003800000 */
[----:B------:R-:W-:Y:S11]  /*b1d0*/  R2UR UR4, R54 ;  /* 0x00000000360472ca */ /* 0x000ff600000e0000 */
[----:B------:R-:W-:Y:S02]  /*b1e0*/  @!UPT UIADD3 URZ, UPT, UPT, URZ, URZ, URZ ;  /* 0x000000fffffff290 */ /* 0x000fe4000fffe0ff */
[----:B------:R-:W1:Y:S02]  /*b1f0*/  LDTM.16dp256bit.x4 R4, tmem[UR4+0x100000] ;  /* 0x10000004000479ee */ /* 0x000e640008120000 */
[----:B-1----:R-:W-:Y:S01]  /*b200*/  NOP ;  /* 0x0000000000007918 */ /* 0x002fe20000000000 */
.L_x_151:
[--C-:B--2---:R-:W-:Y:S01]  /*b210*/  HADD2.F32 R49, -RZ, R60.reuse.H0_H0 ;  /* 0x2000003cff317230 */ /* 0x104fe20000004100 */
[----:B------:R-:W-:Y:S05]  /*b220*/  WARPSYNC.ALL ;  /* 0x0000000000007948 */ /* 0x000fea0003800000 */
[----:B------:R-:W-:Y:S01]  /*b230*/  LEA R55, R95, R86, 0x1 ;  /* 0x000000565f377211 */ /* 0x000fe200078e08ff */
[-C--:B------:R-:W-:Y:S01]  /*b240*/  FMUL R0, R24, R47.reuse ;  /* 0x0000002f18007220 */ /* 0x080fe20000400000 */
[----:B------:R-:W-:Y:S02]  /*b250*/  HADD2.F32 R51, -RZ, R60.H1_H1 ;  /* 0x3000003cff337230 */ /* 0x000fe40000004100 */
[-C--:B------:R-:W-:Y:S01]  /*b260*/  FMUL R2, R25, R47.reuse ;  /* 0x0000002f19027220 */ /* 0x080fe20000400000 */
[----:B------:R-:W-:Y:S01]  /*b270*/  FMUL R3, R26, R47 ;  /* 0x0000002f1a037220 */ /* 0x000fe20000400000 */
[C---:B------:R-:W-:Y:S01]  /*b280*/  FFMA R0, R48.reuse, R49, R0 ;  /* 0x0000003130007223 */ /* 0x040fe20000000000 */
[--C-:B------:R-:W-:Y:S02]  /*b290*/  HADD2.F32 R49, -RZ, R61.reuse.H0_H0 ;  /* 0x2000003dff317230 */ /* 0x100fe40000004100 */
[----:B------:R-:W-:Y:S01]  /*b2a0*/  FFMA R2, R48, R51, R2 ;  /* 0x0000003330027223 */ /* 0x000fe20000000002 */
[-C--:B------:R-:W-:Y:S01]  /*b2b0*/  FMUL R20, R4, R47.reuse ;  /* 0x0000002f04147220 */ /* 0x080fe20000400000 */
[----:B------:R-:W-:Y:S02]  /*b2c0*/  HADD2.F32 R51, -RZ, R61.H1_H1 ;  /* 0x3000003dff337230 */ /* 0x000fe40000004100 */
[----:B------:R-:W-:Y:S01]  /*b2d0*/  FMUL R21, R5, R47 ;  /* 0x0000002f05157220 */ /* 0x000fe20000400000 */
[----:B------:R-:W-:Y:S01]  /*b2e0*/  FFMA R3, R48, R49, R3 ;  /* 0x0000003130037223 */ /* 0x000fe20000000003 */
[----:B------:R-:W-:Y:S01]  /*b2f0*/  F2FP.F16.F32.PACK_AB R64, R2, R0 ;  /* 0x000000000240723e */ /* 0x000fe200000000ff */
[-C--:B------:R-:W-:Y:S01]  /*b300*/  FMUL R4, R27, R47.reuse ;  /* 0x0000002f1b047220 */ /* 0x080fe20000400000 */
[--C-:B------:R-:W-:Y:S02]  /*b310*/  HADD2.F32 R50, -RZ, R62.reuse.H0_H0 ;  /* 0x2000003eff327230 */ /* 0x100fe40000004100 */
[-C--:B------:R-:W-:Y:S01]  /*b320*/  FMUL R5, R28, R47.reuse ;  /* 0x0000002f1c057220 */ /* 0x080fe20000400000 */
[----:B------:R-:W-:Y:S01]  /*b330*/  FMUL R22, R6, R47 ;  /* 0x0000002f06167220 */ /* 0x000fe20000400000 */
[----:B------:R-:W-:Y:S02]  /*b340*/  HADD2.F32 R49, -RZ, R62.H1_H1 ;  /* 0x3000003eff317230 */ /* 0x000fe40000004100 */
[C---:B------:R-:W-:Y:S01]  /*b350*/  FFMA R4, R48.reuse, R51, R4 ;  /* 0x0000003330047223 */ /* 0x040fe20000000004 */
[----:B------:R-:W-:Y:S01]  /*b360*/  FFMA R5, R48, R50, R5 ;  /* 0x0000003230057223 */ /* 0x000fe20000000005 */
[--C-:B------:R-:W-:Y:S02]  /*b370*/  HADD2.F32 R50, -RZ, R63.reuse.H0_H0 ;  /* 0x2000003fff327230 */ /* 0x100fe40000004100 */
[-C--:B------:R-:W-:Y:S01]  /*b380*/  FMUL R6, R29, R47.reuse ;  /* 0x0000002f1d067220 */ /* 0x080fe20000400000 */
[----:B------:R-:W-:Y:S01]  /*b390*/  FMUL R23, R7, R47 ;  /* 0x0000002f07177220 */ /* 0x000fe20000400000 */
[----:B------:R-:W-:Y:S01]  /*b3a0*/  HADD2.F32 R51, -RZ, R63.H1_H1 ;  /* 0x3000003fff337230 */ /* 0x000fe20000004100 */
[----:B------:R-:W-:Y:S01]  /*b3b0*/  F2FP.F16.F32.PACK_AB R65, R4, R3 ;  /* 0x000000030441723e */ /* 0x000fe200000000ff */
[----:B------:R-:W-:Y:S01]  /*b3c0*/  FFMA R6, R48, R49, R6 ;  /* 0x0000003130067223 */ /* 0x000fe20000000006 */
[-C--:B------:R-:W-:Y:S01]  /*b3d0*/  FMUL R24, R8, R47.reuse ;  /* 0x0000002f08187220 */ /* 0x080fe20000400000 */
[--C-:B-1----:R-:W-:Y:S02]  /*b3e0*/  HADD2.F32 R49, -RZ, R56.reuse.H0_H0 ;  /* 0x20000038ff317230 */ /* 0x102fe40000004100 */
[-C--:B------:R-:W-:Y:S01]  /*b3f0*/  FMUL R7, R30, R47.reuse ;  /* 0x0000002f1e077220 */ /* 0x080fe20000400000 */
[----:B------:R-:W-:Y:S01]  /*b400*/  FMUL R8, R31, R47 ;  /* 0x0000002f1f087220 */ /* 0x000fe20000400000 */
[----:B---3--:R-:W-:Y:S01]  /*b410*/  HADD2.F32 R52, -RZ, R69.H1_H1 ;  /* 0x30000045ff347230 */ /* 0x008fe20000004100 */
[----:B------:R-:W-:Y:S01]  /*b420*/  F2FP.F16.F32.PACK_AB R66, R6, R5 ;  /* 0x000000050642723e */ /* 0x000fe200000000ff */
[C---:B------:R-:W-:Y:S01]  /*b430*/  FFMA R7, R48.reuse, R50, R7 ;  /* 0x0000003230077223 */ /* 0x040fe20000000007 */
[----:B------:R-:W-:Y:S01]  /*b440*/  FFMA R8, R48, R51, R8 ;  /* 0x0000003330087223 */ /* 0x000fe20000000008 */
[----:B------:R-:W-:Y:S02]  /*b450*/  HADD2.F32 R51, -RZ, R56.H1_H1 ;  /* 0x30000038ff337230 */ /* 0x000fe40000004100 */
[-C--:B------:R-:W-:Y:S01]  /*b460*/  FMUL R25, R9, R47.reuse ;  /* 0x0000002f09197220 */ /* 0x080fe20000400000 */
[----:B------:R-:W-:Y:S01]  /*b470*/  FMUL R9, R32, R47 ;  /* 0x0000002f20097220 */ /* 0x000fe20000400000 */
[--C-:B------:R-:W-:Y:S01]  /*b480*/  HADD2.F32 R50, -RZ, R58.reuse.H0_H0 ;  /* 0x2000003aff327230 */ /* 0x100fe20000004100 */
[----:B------:R-:W-:Y:S01]  /*b490*/  F2FP.F16.F32.PACK_AB R67, R8, R7 ;  /* 0x000000070843723e */ /* 0x000fe200000000ff */
[----:B------:R-:W-:Y:S01]  /*b4a0*/  FMUL R40, R10, R47 ;  /* 0x0000002f0a287220 */ /* 0x000fe20000400000 */
[C---:B------:R-:W-:Y:S01]  /*b4b0*/  FFMA R9, R48.reuse, R49, R9 ;  /* 0x0000003130097223 */ /* 0x040fe20000000009 */
[----:B------:R-:W-:Y:S02]  /*b4c0*/  HADD2.F32 R49, -RZ, R57.H0_H0 ;  /* 0x20000039ff317230 */ /* 0x000fe40000004100 */
[-C--:B------:R-:W-:Y:S01]  /*b4d0*/  FMUL R10, R33, R47.reuse ;  /* 0x0000002f210a7220 */ /* 0x080fe20000400000 */
[----:B------:R1:W-:Y:S01]  /*b4e0*/  STSM.16.MT88.4 [R86+0x1000], R64 ;  /* 0x0010004056007844 */ /* 0x0003e20000004200 */
[----:B------:R-:W-:Y:S01]  /*b4f0*/  FMUL R41, R11, R47 ;  /* 0x0000002f0b297220 */ /* 0x000fe20000400000 */
[----:B------:R-:W-:Y:S02]  /*b500*/  HADD2.F32 R53, -RZ, R73.H0_H0 ;  /* 0x20000049ff357230 */ /* 0x000fe40000004100 */
[----:B------:R-:W-:Y:S01]  /*b510*/  FFMA R10, R48, R51, R10 ;  /* 0x00000033300a7223 */ /* 0x000fe2000000000a */
[-C--:B------:R-:W-:Y:S01]  /*b520*/  FMUL R11, R34, R47.reuse ;  /* 0x0000002f220b7220 */ /* 0x080fe20000400000 */
[----:B------:R-:W-:Y:S02]  /*b530*/  HADD2.F32 R51, -RZ, R57.H1_H1 ;  /* 0x30000039ff337230 */ /* 0x000fe40000004100 */
[-C--:B------:R-:W-:Y:S01]  /*b540*/  FMUL R42, R12, R47.reuse ;  /* 0x0000002f0c2a7220 */ /* 0x080fe20000400000 */
[----:B------:R-:W-:Y:S01]  /*b550*/  FMUL R43, R13, R47 ;  /* 0x0000002f0d2b7220 */ /* 0x000fe20000400000 */
[----:B------:R-:W-:Y:S01]  /*b560*/  FFMA R11, R48, R49, R11 ;  /* 0x00000031300b7223 */ /* 0x000fe2000000000b */
[----:B------:R-:W-:Y:S01]  /*b570*/  HADD2.F32 R49, -RZ, R58.H1_H1 ;  /* 0x3000003aff317230 */ /* 0x000fe20000004100 */
[----:B------:R-:W-:Y:S01]  /*b580*/  F2FP.F16.F32.PACK_AB R104, R10, R9 ;  /* 0x000000090a68723e */ /* 0x000fe200000000ff */
[-C--:B------:R-:W-:Y:S01]  /*b590*/  FMUL R12, R35, R47.reuse ;  /* 0x0000002f230c7220 */ /* 0x080fe20000400000 */
[-C--:B------:R-:W-:Y:S01]  /*b5a0*/  FMUL R44, R14, R47.reuse ;  /* 0x0000002f0e2c7220 */ /* 0x080fe20000400000 */
[-C--:B------:R-:W-:Y:S01]  /*b5b0*/  FMUL R13, R36, R47.reuse ;  /* 0x0000002f240d7220 */ /* 0x080fe20000400000 */
[----:B------:R-:W-:Y:S01]  /*b5c0*/  FMUL R14, R37, R47 ;  /* 0x0000002f250e7220 */ /* 0x000fe20000400000 */
[C---:B------:R-:W-:Y:S01]  /*b5d0*/  FFMA R12, R48.reuse, R51, R12 ;  /* 0x00000033300c7223 */ /* 0x040fe2000000000c */
[--C-:B------:R-:W-:Y:S02]  /*b5e0*/  HADD2.F32 R51, -RZ, R68.reuse.H0_H0 ;  /* 0x20000044ff337230 */ /* 0x100fe40000004100 */
[C---:B------:R-:W-:Y:S01]  /*b5f0*/  FFMA R13, R48.reuse, R50, R13 ;  /* 0x00000032300d7223 */ /* 0x040fe2000000000d */
[--C-:B------:R-:W-:Y:S02]  /*b600*/  HADD2.F32 R50, -RZ, R59.reuse.H0_H0 ;  /* 0x2000003bff327230 */ /* 0x100fe40000004100 */
[----:B------:R-:W-:Y:S01]  /*b610*/  FFMA R14, R48, R49, R14 ;  /* 0x00000031300e7223 */ /* 0x000fe2000000000e */
[----:B------:R-:W-:Y:S02]  /*b620*/  HADD2.F32 R49, -RZ, R59.H1_H1 ;  /* 0x3000003bff317230 */ /* 0x000fe40000004100 */
[-C--:B------:R-:W-:Y:S01]  /*b630*/  FMUL R45, R15, R47.reuse ;  /* 0x0000002f0f2d7220 */ /* 0x080fe20000400000 */
[-C--:B------:R-:W-:Y:S01]  /*b640*/  FMUL R46, R16, R47.reuse ;  /* 0x0000002f102e7220 */ /* 0x080fe20000400000 */
[-C--:B------:R-:W-:Y:S01]  /*b650*/  FMUL R15, R38, R47.reuse ;  /* 0x0000002f260f7220 */ /* 0x080fe20000400000 */
[-C--:B------:R-:W-:Y:S01]  /*b660*/  FMUL R16, R39, R47.reuse ;  /* 0x0000002f27107220 */ /* 0x080fe20000400000 */
[-C--:B------:R-:W-:Y:S01]  /*b670*/  FMUL R17, R17, R47.reuse ;  /* 0x0000002f11117220 */ /* 0x080fe20000400000 */
[----:B------:R-:W-:Y:S01]  /*b680*/  FMUL R18, R18, R47 ;  /* 0x0000002f12127220 */ /* 0x000fe20000400000 */
[C---:B------:R-:W-:Y:S01]  /*b690*/  FFMA R15, R48.reuse, R50, R15 ;  /* 0x00000032300f7223 */ /* 0x040fe2000000000f */
[----:B------:R-:W-:Y:S02]  /*b6a0*/  HADD2.F32 R50, -RZ, R68.H1_H1 ;  /* 0x30000044ff327230 */ /* 0x000fe40000004100 */
[C---:B------:R-:W-:Y:S01]  /*b6b0*/  FFMA R16, R48.reuse, R49, R16 ;  /* 0x0000003130107223 */ /* 0x040fe20000000010 */
[----:B------:R-:W-:Y:S02]  /*b6c0*/  HADD2.F32 R49, -RZ, R69.H0_H0 ;  /* 0x20000045ff317230 */ /* 0x000fe40000004100 */
[C---:B------:R-:W-:Y:S01]  /*b6d0*/  FFMA R20, R48.reuse, R51, R20 ;  /* 0x0000003330147223 */ /* 0x040fe20000000014 */
[----:B------:R-:W-:Y:S02]  /*b6e0*/  HADD2.F32 R51, -RZ, R71.H0_H0 ;  /* 0x20000047ff337230 */ /* 0x000fe40000004100 */
[C---:B------:R-:W-:Y:S01]  /*b6f0*/  FFMA R21, R48.reuse, R50, R21 ;  /* 0x0000003230157223 */ /* 0x040fe20000000015 */
[--C-:B------:R-:W-:Y:S02]  /*b700*/  HADD2.F32 R50, -RZ, R70.reuse.H1_H1 ;  /* 0x30000046ff327230 */ /* 0x100fe40000004100 */
[C---:B------:R-:W-:Y:S01]  /*b710*/  FFMA R22, R48.reuse, R49, R22 ;  /* 0x0000003130167223 */ /* 0x040fe20000000016 */
[----:B------:R-:W-:Y:S02]  /*b720*/  HADD2.F32 R49, -RZ, R70.H0_H0 ;  /* 0x20000046ff317230 */ /* 0x000fe40000004100 */
[----:B------:R-:W-:Y:S01]  /*b730*/  FFMA R23, R48, R52, R23 ;  /* 0x0000003430177223 */ /* 0x000fe20000000017 */
[----:B------:R-:W-:Y:S02]  /*b740*/  HADD2.F32 R52, -RZ, R75.H1_H1 ;  /* 0x3000004bff347230 */ /* 0x000fe40000004100 */
[----:B------:R-:W-:Y:S01]  /*b750*/  FMUL R19, R19, R47 ;  /* 0x0000002f13137220 */ /* 0x000fe20000400000 */
[----:B------:R-:W-:Y:S01]  /*b760*/  F2FP.F16.F32.PACK_AB R105, R12, R11 ;  /* 0x0000000b0c69723e */ /* 0x000fe200000000ff */
[C---:B------:R-:W-:Y:S01]  /*b770*/  FFMA R24, R48.reuse, R49, R24 ;  /* 0x0000003130187223 */ /* 0x040fe20000000018 */
[C---:B------:R-:W-:Y:S01]  /*b780*/  FFMA R25, R48.reuse, R50, R25 ;  /* 0x0000003230197223 */ /* 0x040fe20000000019 */
[----:B------:R-:W-:Y:S01]  /*b790*/  FFMA R40, R48, R51, R40 ;  /* 0x0000003330287223 */ /* 0x000fe20000000028 */
[----:B------:R-:W-:Y:S01]  /*b7a0*/  HADD2.F32 R49, -RZ, R71.H1_H1 ;  /* 0x30000047ff317230 */ /* 0x000fe20000004100 */
[----:B------:R-:W-:Y:S01]  /*b7b0*/  F2FP.F16.F32.PACK_AB R106, R14, R13 ;  /* 0x0000000d0e6a723e */ /* 0x000fe200000000ff */
[--C-:B------:R-:W-:Y:S01]  /*b7c0*/  HADD2.F32 R51, -RZ, R72.reuse.H0_H0 ;  /* 0x20000048ff337230 */ /* 0x100fe20000004100 */
[----:B------:R-:W-:Y:S01]  /*b7d0*/  F2FP.F16.F32.PACK_AB R107, R16, R15 ;  /* 0x0000000f106b723e */ /* 0x000fe200000000ff */
[----:B------:R-:W-:Y:S02]  /*b7e0*/  HADD2.F32 R50, -RZ, R72.H1_H1 ;  /* 0x30000048ff327230 */ /* 0x000fe40000004100 */
[C---:B------:R-:W-:Y:S01]  /*b7f0*/  FFMA R41, R48.reuse, R49, R41 ;  /* 0x0000003130297223 */ /* 0x040fe20000000029 */
[----:B------:R-:W-:Y:S02]  /*b800*/  HADD2.F32 R49, -RZ, R73.H1_H1 ;  /* 0x30000049ff317230 */ /* 0x000fe40000004100 */
[C---:B------:R-:W-:Y:S01]  /*b810*/  FFMA R42, R48.reuse, R51, R42 ;  /* 0x00000033302a7223 */ /* 0x040fe2000000002a */
[----:B------:R1:W-:Y:S01]  /*b820*/  STSM.16.MT88.4 [R86+0x1800], R104 ;  /* 0x0018006856007844 */ /* 0x0003e20000004200 */
[C---:B------:R-:W-:Y:S01]  /*b830*/  FFMA R43, R48.reuse, R50, R43 ;  /* 0x00000032302b7223 */ /* 0x040fe2000000002b */
[--C-:B------:R-:W-:Y:S02]  /*b840*/  HADD2.F32 R51, -RZ, R74.reuse.H0_H0 ;  /* 0x2000004aff337230 */ /* 0x100fe40000004100 */
[C---:B------:R-:W-:Y:S01]  /*b850*/  FFMA R44, R48.reuse, R53, R44 ;  /* 0x00000035302c7223 */ /* 0x040fe2000000002c */
[----:B------:R-:W-:Y:S02]  /*b860*/  HADD2.F32 R50, -RZ, R74.H1_H1 ;  /* 0x3000004aff327230 */ /* 0x000fe40000004100 */
[C---:B------:R-:W-:Y:S01]  /*b870*/  FFMA R45, R48.reuse, R49, R45 ;  /* 0x00000031302d7223 */ /* 0x040fe2000000002d */
[----:B------:R-:W-:Y:S02]  /*b880*/  HADD2.F32 R53, -RZ, R75.H0_H0 ;  /* 0x2000004bff357230 */ /* 0x000fe40000004100 */
[C---:B------:R-:W-:Y:S01]  /*b890*/  FFMA R46, R48.reuse, R51, R46 ;  /* 0x00000033302e7223 */ /* 0x040fe2000000002e */
[----:B------:R-:W-:Y:S01]  /*b8a0*/  F2FP.F16.F32.PACK_AB R108, R21, R20 ;  /* 0x00000014156c723e */ /* 0x000fe200000000ff */
[C---:B------:R-:W-:Y:S01]  /*b8b0*/  FFMA R17, R48.reuse, R50, R17 ;  /* 0x0000003230117223 */ /* 0x040fe20000000011 */
[----:B------:R-:W-:Y:S01]  /*b8c0*/  F2FP.F16.F32.PACK_AB R109, R23, R22 ;  /* 0x00000016176d723e */ /* 0x000fe200000000ff */
[C---:B------:R-:W-:Y:S01]  /*b8d0*/  FFMA R18, R48.reuse, R53, R18 ;  /* 0x0000003530127223 */ /* 0x040fe20000000012 */
[----:B------:R-:W-:Y:S01]  /*b8e0*/  FFMA R19, R48, R52, R19 ;  /* 0x0000003430137223 */ /* 0x000fe20000000013 */
[----:B------:R-:W-:Y:S01]  /*b8f0*/  F2FP.F16.F32.PACK_AB R110, R25, R24 ;  /* 0x00000018196e723e */ /* 0x000fe200000000ff */
[----:B------:R-:W-:Y:S01]  /*b900*/  BSSY.RECONVERGENT B0, `(.L_x_157) ;  /* 0x000001c000007945 */ /* 0x000fe20003800200 */
[----:B------:R-:W-:Y:S02]  /*b910*/  F2FP.F16.F32.PACK_AB R111, R41, R40 ;  /* 0x00000028296f723e */ /* 0x000fe400000000ff */
[----:B------:R-:W-:Y:S02]  /*b920*/  F2FP.F16.F32.PACK_AB R112, R43, R42 ;  /* 0x0000002a2b70723e */ /* 0x000fe400000000ff */
[----:B------:R-:W-:Y:S01]  /*b930*/  F2FP.F16.F32.PACK_AB R113, R45, R44 ;  /* 0x0000002c2d71723e */ /* 0x000fe200000000ff */
[----:B------:R1:W-:Y:S01]  /*b940*/  STSM.16.MT88.4 [R55+0x1000], R108 ;  /* 0x0010006c37007844 */ /* 0x0003e20000004200 */
[----:B------:R-:W-:Y:S02]  /*b950*/  F2FP.F16.F32.PACK_AB R114, R17, R46 ;  /* 0x0000002e1172723e */ /* 0x000fe400000000ff */
[----:B------:R-:W-:Y:S02]  /*b960*/  F2FP.F16.F32.PACK_AB R115, R19, R18 ;  /* 0x000000121373723e */ /* 0x000fe400000000ff */
[----:B------:R-:W-:Y:S03]  /*b970*/  ISETP.NE.AND P0, PT, R101, RZ, PT ;  /* 0x000000ff6500720c */ /* 0x000fe60003f05270 */
[----:B------:R1:W-:Y:S01]  /*b980*/  STSM.16.MT88.4 [R55+0x1800], R112 ;  /* 0x0018007037007844 */ /* 0x0003e20000004200 */
[----:B------:R-:W-:Y:S01]  /*b990*/  @!PT LDS RZ, [RZ] ;  /* 0x00000000fffff984 */ /* 0x000fe20000000800 */
[----:B------:R-:W-:Y:S01]  /*b9a0*/  @!PT LDS RZ, [RZ] ;  /* 0x00000000fffff984 */ /* 0x000fe20000000800 */
[----:B------:R-:W-:Y:S01]  /*b9b0*/  @!PT LDS RZ, [RZ] ;  /* 0x00000000fffff984 */ /* 0x000fe20000000800 */
[----:B------:R-:W-:Y:S01]  /*b9c0*/  @!PT LDS RZ, [RZ] ;  /* 0x00000000fffff984 */ /* 0x000fe20000000800 */
[----:B------:R2:W-:Y:S07]  /*b9d0*/  MEMBAR.ALL.CTA ;  /* 0x0000000000007992 */ /* 0x0005ee0000008000 */
[----:B--2---:R-:W2:Y:S02]  /*b9e0*/  FENCE.VIEW.ASYNC.S ;  /* 0x00000000000073c6 */ /* 0x004ea40000000000 */
[----:B--2---:R-:W-:Y:S06]  /*b9f0*/  BAR.SYNC.DEFER_BLOCKING 0x1, 0x80 ;  /* 0x0042000000007b1d */ /* 0x004fec0000010000 */
[----:B------:R-:W-:Y:S05]  /*ba00*/  @!P0 BRA `(.L_x_158) ;  /* 0x00000000002c8947 */ /* 0x000fea0003800000 */
[----:B------:R-:W-:Y:S02]  /*ba10*/  UIADD3 UR7, UPT, UPT, UR43, 0x1000, URZ ;  /* 0x000010002b077890 */ /* 0x000fe4000fffe0ff */
[----:B------:R-:W-:Y:S02]  /*ba20*/  UIADD3 UR6, UPT, UPT, UR42, 0x80, URZ ;  /* 0x000000802a067890 */ /* 0x000fe4000fffe0ff */
[----:B------:R-:W-:Y:S02]  /*ba30*/  UIADD3 UR4, UPT, UPT, UR43, 0x2000, URZ ;  /* 0x000020002b047890 */ /* 0x000fe4000fffe0ff */
[----:B------:R-:W-:Y:S01]  /*ba40*/  MOV R81, UR7 ;  /* 0x0000000700517c02 */ /* 0x000fe20008000f00 */
[----:B------:R-:W-:Y:S03]  /*ba50*/  UMOV UR5, UR41 ;  /* 0x0000002900057c82 */ /* 0x000fe60008000000 */
[----:B------:R-:W-:Y:S11]  /*ba60*/  R2UR UR40, R81 ;  /* 0x00000000512872ca */ /* 0x000ff600000e0000 */
[----:B------:R-:W-:Y:S02]  /*ba70*/  @!UPT UIADD3 URZ, UPT, UPT, URZ, URZ, URZ ;  /* 0x000000fffffff290 */ /* 0x000fe4000fffe0ff */
[----:B------:R2:W-:Y:S01]  /*ba80*/  UTMASTG.2D [UR40], [UR56] ;  /* 0x00000028380073b5 */ /* 0x0005e20008008000 */
[----:B------:R2:W-:Y:S01]  /*ba90*/  UTMASTG.2D [UR4], [UR56] ;  /* 0x00000004380073b5 */ /* 0x0005e20008008000 */
[----:B------:R0:W-:Y:S01]  /*baa0*/  UTMACMDFLUSH ;  /* 0x00000000000079b7 */ /* 0x0001e20000000000 */
[----:B--2---:R-:W-:Y:S04]  /*bab0*/  DEPBAR.LE SB0, 0x1 ;  /* 0x000080400000791a */ /* 0x004fe80000000000 */
.L_x_158:
[----:B------:R-:W-:Y:S05]  /*bac0*/  BSYNC.RECONVERGENT B0 ;  /* 0x0000000000007941 */ /* 0x000fea0003800200 */
.L_x_157:
[----:B------:R-:W-:Y:S01]  /*bad0*/  UISETP.NE.AND UP1, UPT, UR54, URZ, UPT ;  /* 0x000000ff3600728c */ /* 0x000fe2000bf25270 */
[----:B------:R-:W-:Y:S01]  /*bae0*/  BAR.SYNC.DEFER_BLOCKING 0x1, 0x80 ;  /* 0x0042000000007b1d */ /* 0x000fe20000010000 */
[----:B------:R-:W-:Y:S01]  /*baf0*/  SHF.L.U32 R0, R91, 0x1f, RZ ;  /* 0x0000001f5b007819 */ /* 0x000fe200000006ff */
[----:B------:R-:W-:Y:S03]  /*bb00*/  IMAD R102, R95, 0x2, R102 ;  /* 0x000000025f667824 */ /* 0x000fe600078e0266 */
[----:B------:R-:W-:Y:S05]  /*bb10*/  PLOP3.LUT P0, PT, PT, PT, UP1, 0x80, 0x8 ;  /* 0x000000000008781c */ /* 0x000fea0003f0f018 */
[----:B------:R-:W-:Y:S04]  /*bb20*/  @UP1 ULEA UR4, UR53, UR43, 0x3 ;  /* 0x0000002b35041291 */ /* 0x000fe8000f8e18ff */
[----:B------:R-:W-:Y:S04]  /*bb30*/  @UP1 UIADD3 UR4, UPT, UPT, UR4, 0x50, URZ ;  /* 0x0000005004041890 */ /* 0x000fe8000fffe0ff */
[----:B------:R-:W-:Y:S09]  /*bb40*/  @UP1 UPRMT UR4, UR52, 0x654, UR4 ;  /* 0x0000065434041896 */ /* 0x000ff20008000004 */
[----:B------:R-:W-:Y:S01]  /*bb50*/  @P0 SYNCS.ARRIVE.TRANS64.RED.A1T0 RZ, [UR4], RZ ;  /* 0x000000ffffff09a7 */ /* 0x000fe20008100404 */
[----:B------:R-:W-:Y:S01]  /*bb60*/  @UP1 UIADD3 UR4, UPT, UPT, UR53, 0x1, URZ ;  /* 0x0000000135041890 */ /* 0x000fe2000fffe0ff */
[----:B------:R-:W-:Y:S01]  /*bb70*/  BSSY B0, `(.L_x_159) ;  /* 0x0000008000007945 */ /* 0x000fe20003800000 */
[----:B------:R-:W-:Y:S02]  /*bb80*/  FSETP.NEU.AND P0, PT, R48, RZ, PT ;  /* 0x000000ff3000720b */ /* 0x000fe40003f0d000 */
[----:B------:R-:W-:Y:S01]  /*bb90*/  @UP1 UISETP.NE.AND UP0, UPT, UR4, 0x4, UPT ;  /* 0x000000040400188c */ /* 0x000fe2000bf05270 */
[----:B------:R-:W2:Y:S03]  /*bba0*/  SYNCS.PHASECHK.TRANS64.TRYWAIT P1, [UR43+0x38], R0 ;  /* 0x00003800ff0075a7 */ /* 0x000ea6000802112b */
[----:B------:R-:W-:Y:S01]  /*bbb0*/  @UP1 USEL UR53, UR4, URZ, UP0 ;  /* 0x000000ff04351287 */ /* 0x000fe20008000000 */
[----:B--2---:R-:W-:Y:S11]  /*bbc0*/  @P1 BRA `(.L_x_160) ;  /* 0x0000000000081947 */ /* 0x004ff60003800000 */
[----:B------:R-:W2:Y:S02]  /*bbd0*/  SYNCS.PHASECHK.TRANS64.TRYWAIT P1, [UR43+0x38], R0 ;  /* 0x00003800ff0075a7 */ /* 0x000ea4000802112b */
[----:B--2---:R-:W-:Y:S05]  /*bbe0*/  @!P1 BRA `(.L_x_161) ;  /* 0x0000006400d49947 */ /* 0x004fea0003800000 */
.L_x_160:
[----:B------:R-:W-:Y:S05]  /*bbf0*/  BSYNC B0 ;  /* 0x0000000000007941 */ /* 0x000fea0003800000 */
.L_x_159:
[----:B------:R-:W-:Y:S05]  /*bc00*/  @P0 WARPSYNC.ALL ;  /* 0x0000000000000948 */ /* 0x000fea0003800000 */
[----:B------:R3:W1:Y:S01]  /*bc10*/  @P0 LDSM.16.MT88.4 R60, [R92+UR43+0x3000] ;  /* 0x0030002b5c3c083b */ /* 0x0006620008004200 */
[----:B------:R-:W-:Y:S02]  /*bc20*/  CS2R R38, SRZ ;  /* 0x0000000000267805 */ /* 0x000fe4000001ff00 */
[----:B------:R-:W-:Y:S02]  /*bc30*/  CS2R R36, SRZ ;  /* 0x0000000000247805 */ /* 0x000fe4000001ff00 */
[----:B------:R-:W-:Y:S01]  /*bc40*/  CS2R R34, SRZ ;  /* 0x0000000000227805 */ /* 0x000fe2000001ff00 */
[----:B------:R3:W1:Y:S01]  /*bc50*/  @P0 LDSM.16.MT88.4 R56, [R92+UR43+0x3800] ;  /* 0x0038002b5c38083b */ /* 0x0006620008004200 */
[----:B------:R-:W-:Y:S02]  /*bc60*/  CS2R R32, SRZ ;  /* 0x0000000000207805 */ /* 0x000fe4000001ff00 */
[----:B------:R-:W-:Y:S02]  /*bc70*/  CS2R R30, SRZ ;  /* 0x00000000001e7805 */ /* 0x000fe4000001ff00 */
[----:B------:R-:W-:Y:S01]  /*bc80*/  CS2R R28, SRZ ;  /* 0x00000000001c7805 */ /* 0x000fe2000001ff00 */
[----:B------:R3:W1:Y:S01]  /*bc90*/  @P0 LDSM.16.MT88.4 R68, [R102+0x2000] ;  /* 0x002000006644083b */ /* 0x0006620000004200 */
[----:B------:R-:W-:Y:S02]  /*bca0*/  CS2R R26, SRZ ;  /* 0x00000000001a7805 */ /* 0x000fe4000001ff00 */
[----:B------:R-:W-:Y:S02]  /*bcb0*/  CS2R R24, SRZ ;  /* 0x0000000000187805 */ /* 0x000fe4000001ff00 */
[----:B------:R-:W-:Y:S01]  /*bcc0*/  CS2R R18, SRZ ;  /* 0x0000000000127805 */ /* 0x000fe2000001ff00 */
[----:B------:R3:W1:Y:S01]  /*bcd0*/  @P0 LDSM.16.MT88.4 R72, [R102+0x2800] ;  /* 0x002800006648083b */ /* 0x0006620000004200 */
[----:B------:R-:W-:Y:S02]  /*bce0*/  ISETP.GE.AND P0, PT, R100, 0x1, PT ;  /* 0x000000016400780c */ /* 0x000fe40003f06270 */
[----:B------:R-:W-:Y:S02]  /*bcf0*/  CS2R R16, SRZ ;  /* 0x0000000000107805 */ /* 0x000fe4000001ff00 */
[----:B------:R-:W-:Y:S02]  /*bd00*/  CS2R R14, SRZ ;  /* 0x00000000000e7805 */ /* 0x000fe4000001ff00 */
[----:B------:R-:W-:Y:S02]  /*bd10*/  CS2R R12, SRZ ;  /* 0x00000000000c7805 */ /* 0x000fe4000001ff00 */
[----:B------:R-:W-:Y:S02]  /*bd20*/  CS2R R10, SRZ ;  /* 0x00000000000a7805 */ /* 0x000fe4000001ff00 */
[----:B------:R-:W-:Y:S02]  /*bd30*/  CS2R R8, SRZ ;  /* 0x0000000000087805 */ /* 0x000fe4000001ff00 */
[----:B------:R-:W-:Y:S02]  /*bd40*/  CS2R R6, SRZ ;  /* 0x0000000000067805 */ /* 0x000fe4000001ff00 */
[----:B------:R-:W-:Y:S01]  /*bd50*/  CS2R R4, SRZ ;  /* 0x0000000000047805 */ /* 0x000fe2000001ff00 */
[----:B------:R-:W-:Y:S06]  /*bd60*/  @!P0 BRA `(.L_x_162) ;  /* 0x0000000000c48947 */ /* 0x000fec0003800000 */
[----:B--2---:R-:W-:Y:S05]  /*bd70*/  VIADD R3, R54, 0x20 ;  /* 0x0000002036037836 */ /* 0x004fea0000000000 */
[----:B------:R-:W-:Y:S04]  /*bd80*/  SHF.R.U32.HI R3, RZ, 0x15, R3 ;  /* 0x00000015ff037819 */ /* 0x000fe80000011603 */
[----:B------:R-:W-:Y:S11]  /*bd90*/  LOP3.LUT P0, RZ, R3, 0x3, R80, 0x48, !PT ;  /* 0x0000000303ff7812 */ /* 0x000ff60007804850 */
[----:B------:R-:W-:Y:S02]  /*bda0*/  @!UPT UIADD3 URZ, UPT, UPT, URZ, URZ, URZ ;  /* 0x000000fffffff290 */ /* 0x000fe4000fffe0ff */
[----:B------:R-:W-:Y:S05]  /*bdb0*/  @!P0 BRA `(.L_x_163) ;  /* 0x0000000000408947 */ /* 0x000fea0003800000 */
[----:B------:R-:W2:Y:S01]  /*bdc0*/  LDCU.64 UR8, c[0x4][0x70] ;  /* 0x01000e00ff0877ac */ /* 0x000ea20008000a00 */
[----:B------:R-:W-:Y:S01]  /*bdd0*/  MOV R3, 0x0 ;  /* 0x0000000000037802 */ /* 0x000fe20000000f00 */
[----:B------:R-:W-:Y:S02]  /*bde0*/  HFMA2 R12, -RZ, RZ, 0, 5.9604644775390625e-08 ;  /* 0x00000001ff0c7431 */ /* 0x000fe400000001ff */
[----:B------:R-:W-:Y:S02]  /*bdf0*/  IMAD.MOV.U32 R8, RZ, RZ, 0x192 ;  /* 0x00000192ff087424 */ /* 0x000fe400078e00ff */
[----:B------:R-:W-:Y:S01]  /*be00*/  IMAD.MOV.U32 R13, RZ, RZ, RZ ;  /* 0x000000ffff0d7224 */ /* 0x000fe200078e00ff */
[----:B------:R-:W5:Y:S01]  /*be10*/  LDCU.64 UR6, c[0x4][0x78] ;  /* 0x01000f00ff0677ac */ /* 0x000f620008000a00 */
[----:B------:R-:W1:Y:S01]  /*be20*/  LDC.64 R2, c[0x4][R3] ;  /* 0x0100000003027b82 */ /* 0x000e620000000a00 */
[----:B------:R-:W3:Y:S01]  /*be30*/  LDCU.64 UR4, c[0x4][0x10] ;  /* 0x01000200ff0477ac */ /* 0x000ee20008000a00 */
[----:B--2---:R-:W-:Y:S01]  /*be40*/  MOV R5, UR9 ;  /* 0x0000000900057c02 */ /* 0x004fe20008000f00 */
[----:B------:R-:W-:Y:S01]  /*be50*/  IMAD.U32 R4, RZ, RZ, UR8 ;  /* 0x00000008ff047e24 */ /* 0x000fe2000f8e00ff */
[----:B-----5:R-:W-:Y:S01]  /*be60*/  MOV R7, UR7 ;  /* 0x0000000700077c02 */ /* 0x020fe20008000f00 */
[----:B------:R-:W-:Y:S01]  /*be70*/  IMAD.U32 R6, RZ, RZ, UR6 ;  /* 0x00000006ff067e24 */ /* 0x000fe2000f8e00ff */
[----:B---3--:R-:W-:Y:S01]  /*be80*/  MOV R11, UR5 ;  /* 0x00000005000b7c02 */ /* 0x008fe20008000f00 */
[----:B------:R-:W-:Y:S02]  /*be90*/  IMAD.U32 R10, RZ, RZ, UR4 ;  /* 0x00000004ff0a7e24 */ /* 0x000fe4000f8e00ff */
[----:B------:R-:W-:Y:S07]  /*bea0*/  LEPC R20, `(.L_x_163) ;  /* 0x000000001014794e */ /* 0x000fee0000000000 */
[----:B-1--4-:R-:W-:Y:S05]  /*beb0*/  CALL.ABS.NOINC R2 ;  /* 0x0000000002007343 */ /* 0x012fea0003c00000 */
.L_x_163:
[----:B------:R-:W-:Y:S05]  /*bec0*/  WARPSYNC.ALL ;  /* 0x0000000000007948 */ /* 0x000fea0003800000 */
[C---:B------:R-:W-:Y:S01]  /*bed0*/  R2UR UR4, R54.reuse ;  /* 0x00000000360472ca */ /* 0x040fe200000e0000 */
[----:B------:R-:W-:Y:S05]  /*bee0*/  VIADD R3, R54, 0x100020 ;  /* 0x0010002036037836 */ /* 0x000fea0000000000 */
[----:B------:R-:W-:Y:S04]  /*bef0*/  SHF.R.U32.HI R3, RZ, 0x15, R3 ;  /* 0x00000015ff037819 */ /* 0x000fe80000011603 */
[----:B------:R-:W-:Y:S03]  /*bf00*/  LOP3.LUT P0, RZ, R3, 0x3, R80, 0x48, !PT ;  /* 0x0000000303ff7812 */ /* 0x000fe60007804850 */
[----:B------:R-:W2:Y:S10]  /*bf10*/  LDTM.16dp256bit.x4 R24, tmem[UR4+0x20] ;  /* 0x00002004001879ee */ /* 0x000eb40008120000 */
[----:B--2---:R-:W-:Y:S05]  /*bf20*/  @!P0 BRA `(.L_x_164) ;  /* 0x0000000000408947 */ /* 0x004fea0003800000 */
        /* <DEDUP_REMOVED lines=16> */
.L_x_164:
[----:B------:R-:W-:Y:S05]  /*c030*/  WARPSYNC.ALL ;  /* 0x0000000000007948 */ /* 0x000fea0003800000 */
[----:B------:R-:W-:Y:S11]  /*c040*/  R2UR UR4, R54 ;  /* 0x00000000360472ca */ /* 0x000ff600000e0000 */
[----:B------:R-:W-:Y:S02]  /*c050*/  @!UPT UIADD3 URZ, UPT, UPT, URZ, URZ, URZ ;  /* 0x000000fffffff290 */ /* 0x000fe4000fffe0ff */
[----:B------:R-:W2:Y:S02]  /*c060*/  LDTM.16dp256bit.x4 R4, tmem[UR4+0x100020] ;  /* 0x10002004000479ee */ /* 0x000ea40008120000 */
[----:B--2---:R-:W-:Y:S01]  /*c070*/  NOP ;  /* 0x0000000000007918 */ /* 0x004fe20000000000 */
.L_x_162:
[--C-:B-1----:R-:W-:Y:S01]  /*c080*/  HADD2.F32 R49, -RZ, R60.reuse.H0_H0 ;  /* 0x2000003cff317230 */ /* 0x102fe20000004100 */
[----:B------:R-:W-:Y:S05]  /*c090*/  WARPSYNC.ALL ;  /* 0x0000000000007948 */ /* 0x000fea0003800000 */
[-C--:B--2---:R-:W-:Y:S01]  /*c0a0*/  FMUL R0, R24, R47.reuse ;  /* 0x0000002f18007220 */ /* 0x084fe20000400000 */
        /* <DEDUP_REMOVED lines=25> */
[--C-:B------:R-:W-:Y:S02]  /*c240*/  HADD2.F32 R49, -RZ, R56.reuse.H0_H0 ;  /* 0x20000038ff317230 */ /* 0x100fe40000004100 */
[-C--:B------:R-:W-:Y:S01]  /*c250*/  FMUL R7, R30, R47.reuse ;  /* 0x0000002f1e077220 */ /* 0x080fe20000400000 */
[----:B------:R-:W-:Y:S01]  /*c260*/  FMUL R8, R31, R47 ;  /* 0x0000002f1f087220 */ /* 0x000fe20000400000 */
[----:B------:R-:W-:Y:S01]  /*c270*/  HADD2.F32 R52, -RZ, R69.H1_H1 ;  /* 0x30000045ff347230 */ /* 0x000fe20000004100 */
        /* <DEDUP_REMOVED lines=96> */
[----:B------:R-:W-:Y:S01]  /*c880*/  UIADD3 UR8, UPT, UPT, UR43, 0x3000, URZ ;  /* 0x000030002b087890 */ /* 0x000fe2000fffe0ff */
[----:B------:R-:W-:Y:S01]  /*c890*/  UMOV UR9, UR41 ;  /* 0x0000002900097c82 */ /* 0x000fe20008000000 */
[----:B------:R-:W-:Y:S02]  /*c8a0*/  UIADD3 UR6, UPT, UPT, UR42, 0xa0, URZ ;  /* 0x000000a02a067890 */ /* 0x000fe4000fffe0ff */
[----:B------:R-:W-:Y:S01]  /*c8b0*/  UIADD3 UR4, UPT, UPT, UR43, 0x4000, URZ ;  /* 0x000040002b047890 */ /* 0x000fe2000fffe0ff */
[----:B------:R-:W-:Y:S04]  /*c8c0*/  UMOV UR5, UR41 ;  /* 0x0000002900057c82 */ /* 0x000fe80008000000 */
[----:B------:R2:W-:Y:S04]  /*c8d0*/  UTMASTG.2D [UR8], [UR56] ;  /* 0x00000008380073b5 */ /* 0x0005e80008008000 */
[----:B------:R2:W-:Y:S01]  /*c8e0*/  UTMASTG.2D [UR4], [UR56] ;  /* 0x00000004380073b5 */ /* 0x0005e20008008000 */
[----:B------:R0:W-:Y:S01]  /*c8f0*/  UTMACMDFLUSH ;  /* 0x00000000000079b7 */ /* 0x0001e20000000000 */
[----:B--2---:R-:W-:Y:S04]  /*c900*/  DEPBAR.LE SB0, 0x1 ;  /* 0x000080400000791a */ /* 0x004fe80000000000 */
.L_x_166:
[----:B------:R-:W-:Y:S05]  /*c910*/  BSYNC.RECONVERGENT B0 ;  /* 0x0000000000007941 */ /* 0x000fea0003800200 */
.L_x_165:
[----:B------:R-:W-:Y:S01]  /*c920*/  BAR.SYNC.DEFER_BLOCKING 0x1, 0x80 ;  /* 0x0042000000007b1d */ /* 0x000fe20000010000 */
[----:B------:R-:W-:Y:S01]  /*c930*/  ULEA UR4, UR53, UR43, 0x3 ;  /* 0x0000002b35047291 */ /* 0x000fe2000f8e18ff */
[----:B------:R-:W-:Y:S01]  /*c940*/  SHF.L.U32 R3, R91, 0x1f, RZ ;  /* 0x0000001f5b037819 */ /* 0x000fe200000006ff */
[----:B------:R-:W-:Y:S01]  /*c950*/  UIADD3 UR40, UPT, UPT, UR53, 0x1, URZ ;  /* 0x0000000135287890 */ /* 0x000fe2000fffe0ff */
[----:B------:R-:W-:Y:S01]  /*c960*/  FSETP.NEU.AND P0, PT, R48, RZ, PT ;  /* 0x000000ff3000720b */ /* 0x000fe20003f0d000 */
[----:B------:R-:W-:Y:S04]  /*c970*/  UIADD3 UR4, UPT, UPT, UR4, 0x50, URZ ;  /* 0x0000005004047890 */ /* 0x000fe8000fffe0ff */
[----:B------:R-:W-:Y:S09]  /*c980*/  UPRMT UR4, UR52, 0x654, UR4 ;  /* 0x0000065434047896 */ /* 0x000ff20008000004 */
[----:B------:R-:W-:Y:S01]  /*c990*/  SYNCS.ARRIVE.TRANS64.RED.A1T0 RZ, [UR4], RZ ;  /* 0x000000ffffff79a7 */ /* 0x000fe20008100404 */
[----:B------:R-:W-:Y:S01]  /*c9a0*/  BSSY B0, `(.L_x_167) ;  /* 0x0000005000007945 */ /* 0x000fe20003800000 */
[----:B------:R-:W2:Y:S03]  /*c9b0*/  SYNCS.PHASECHK.TRANS64.TRYWAIT P1, [UR43+0x40], R3 ;  /* 0x00004003ff0075a7 */ /* 0x000ea6000802112b */
[----:B--2---:R-:W-:Y:S05]  /*c9c0*/  @P1 BRA `(.L_x_168) ;  /* 0x0000000000081947 */ /* 0x004fea0003800000 */
[----:B------:R-:W2:Y:S02]  /*c9d0*/  SYNCS.PHASECHK.TRANS64.TRYWAIT P1, [UR43+0x40], R3 ;  /* 0x00004003ff0075a7 */ /* 0x000ea4000802112b */
[----:B--2---:R-:W-:Y:S05]  /*c9e0*/  @!P1 BRA `(.L_x_169) ;  /* 0x00000058006c9947 */ /* 0x004fea0003800000 */
.L_x_168:
[----:B------:R-:W-:Y:S05]  /*c9f0*/  BSYNC B0 ;  /* 0x0000000000007941 */ /* 0x000fea0003800000 */
.L_x_167:
        /* <DEDUP_REMOVED lines=44> */
.L_x_171:
        /* <DEDUP_REMOVED lines=23> */
.L_x_172:
[----:B------:R-:W-:Y:S05]  /*ce30*/  WARPSYNC.ALL ;  /* 0x0000000000007948 */ /* 0x000fea0003800000 */
[----:B------:R-:W-:Y:S11]  /*ce40*/  R2UR UR4, R54 ;  /* 0x00000000360472ca */ /* 0x000ff600000e0000 */
[----:B------:R-:W-:Y:S02]  /*ce50*/  @!UPT UIADD3 URZ, UPT, UPT, URZ, URZ, URZ ;  /* 0x000000fffffff290 */ /* 0x000fe4000fffe0ff */
[----:B------:R-:W2:Y:S02]  /*ce60*/  LDTM.16dp256bit.x4 R4, tmem[UR4+0x100040] ;  /* 0x10004004000479ee */ /* 0x000ea40008120000 */
[----:B--2---:R-:W-:Y:S01]  /*ce70*/  NOP ;  /* 0x0000000000007918 */ /* 0x004fe20000000000 */
.L_x_170:
        /* <DEDUP_REMOVED lines=137> */
.L_x_174:
[----:B------:R-:W-:Y:S05]  /*d710*/  BSYNC.RECONVERGENT B0 ;  /* 0x0000000000007941 */ /* 0x000fea0003800200 */
.L_x_173:
[----:B------:R-:W-:Y:S01]  /*d720*/  UISETP.NE.AND UP0, UPT, UR40, 0x4, UPT ;  /* 0x000000042800788c */ /* 0x000fe2000bf05270 */
[----:B------:R-:W-:Y:S01]  /*d730*/  BAR.SYNC.DEFER_BLOCKING 0x1, 0x80 ;  /* 0x0042000000007b1d */ /* 0x000fe20000010000 */
[----:B------:R-:W-:Y:S02]  /*d740*/  SHF.L.U32 R3, R91, 0x1f, RZ ;  /* 0x0000001f5b037819 */ /* 0x000fe400000006ff */
[----:B------:R-:W-:Y:S01]  /*d750*/  USEL UR5, UR40, URZ, UP0 ;  /* 0x000000ff28057287 */ /* 0x000fe20008000000 */
[----:B------:R-:W-:Y:S03]  /*d760*/  FSETP.NEU.AND P0, PT, R48, RZ, PT ;  /* 0x000000ff3000720b */ /* 0x000fe60003f0d000 */
[----:B------:R-:W-:Y:S02]  /*d770*/  ULEA UR4, UR5, UR43, 0x3 ;  /* 0x0000002b05047291 */ /* 0x000fe4000f8e18ff */
[----:B------:R-:W-:Y:S02]  /*d780*/  UIADD3 UR5, UPT, UPT, UR5, 0x1, URZ ;  /* 0x0000000105057890 */ /* 0x000fe4000fffe0ff */
[----:B------:R-:W-:Y:S02]  /*d790*/  UIADD3 UR4, UPT, UPT, UR4, 0x50, URZ ;  /* 0x0000005004047890 */ /* 0x000fe4000fffe0ff */
[----:B------:R-:W-:Y:S02]  /*d7a0*/  UISETP.NE.AND UP0, UPT, UR5, 0x4, UPT ;  /* 0x000000040500788c */ /* 0x000fe4000bf05270 */
[----:B------:R-:W-:Y:S02]  /*d7b0*/  UPRMT UR4, UR52, 0x654, UR4 ;  /* 0x0000065434047896 */ /* 0x000fe40008000004 */
[----:B------:R-:W-:Y:S07]  /*d7c0*/  USEL UR53, UR5, URZ, UP0 ;  /* 0x000000ff05357287 */ /* 0x000fee0008000000 */
[----:B------:R-:W-:Y:S01]  /*d7d0*/  SYNCS.ARRIVE.TRANS64.RED.A1T0 RZ, [UR4], RZ ;  /* 0x000000ffffff79a7 */ /* 0x000fe20008100404 */
[----:B------:R-:W-:Y:S01]  /*d7e0*/  BSSY B0, `(.L_x_175) ;  /* 0x0000005000007945 */ /* 0x000fe20003800000 */
[----:B------:R-:W2:Y:S03]  /*d7f0*/  SYNCS.PHASECHK.TRANS64.TRYWAIT P1, [UR43+0x48], R3 ;  /* 0x00004803ff0075a7 */ /* 0x000ea6000802112b */
[----:B--2---:R-:W-:Y:S05]  /*d800*/  @P1 BRA `(.L_x_176) ;  /* 0x0000000000081947 */ /* 0x004fea0003800000 */
[----:B------:R-:W2:Y:S02]  /*d810*/  SYNCS.PHASECHK.TRANS64.TRYWAIT P1, [UR43+0x48], R3 ;  /* 0x00004803ff0075a7 */ /* 0x000ea4000802112b */
[----:B--2---:R-:W-:Y:S05]  /*d820*/  @!P1 BRA `(.L_x_177) ;  /* 0x0000004800f49947 */ /* 0x004fea0003800000 */
.L_x_176:
[----:B------:R-:W-:Y:S05]  /*d830*/  BSYNC B0 ;  /* 0x0000000000007941 */ /* 0x000fea0003800000 */
.L_x_175:
        /* <DEDUP_REMOVED lines=44> */
.L_x_179:
        /* <DEDUP_REMOVED lines=23> */
.L_x_180:
[----:B------:R-:W-:Y:S05]  /*dc70*/  WARPSYNC.ALL ;  /* 0x0000000000007948 */ /* 0x000fea0003800000 */
[----:B------:R-:W-:Y:S11]  /*dc80*/  R2UR UR4, R54 ;  /* 0x00000000360472ca */ /* 0x000ff600000e0000 */
[----:B------:R-:W-:Y:S02]  /*dc90*/  @!UPT UIADD3 URZ, UPT, UPT, URZ, URZ, URZ ;  /* 0x000000fffffff290 */ /* 0x000fe4000fffe0ff */
[----:B------:R-:W2:Y:S02]  /*dca0*/  LDTM.16dp256bit.x4 R4, tmem[UR4+0x100060] ;  /* 0x10006004000479ee */ /* 0x000ea40008120000 */
[----:B--2---:R-:W-:Y:S01]  /*dcb0*/  NOP ;  /* 0x0000000000007918 */ /* 0x004fe20000000000 */
.L_x_178:
[--C-:B-1----:R-:W-:Y:S01]  /*dcc0*/  HADD2.F32 R41, -RZ, R60.reuse.H0_H0 ;  /* 0x2000003cff297230 */ /* 0x102fe20000004100 */
[----:B------:R-:W-:Y:S01]  /*dcd0*/  ISETP.GE.AND P0, PT, R100, 0x1, PT ;  /* 0x000000016400780c */ /* 0x000fe20003f06270 */
[-C--:B--2---:R-:W-:Y:S01]  /*dce0*/  FMUL R0, R24, R47.reuse ;  /* 0x0000002f18007220 */ /* 0x084fe20000400000 */
[----:B------:R-:W-:Y:S02]  /*dcf0*/  HADD2.F32 R43, -RZ, R60.H1_H1 ;  /* 0x3000003cff2b7230 */ /* 0x000fe40000004100 */
[----:B------:R-:W-:Y:S01]  /*dd00*/  FMUL R2, R25, R47 ;  /* 0x0000002f19027220 */ /* 0x000fe20000400000 */
[--C-:B------:R-:W-:Y:S02]  /*dd10*/  HADD2.F32 R40, -RZ, R61.reuse.H0_H0 ;  /* 0x2000003dff287230 */ /* 0x100fe40000004100 */
[----:B------:R-:W-:Y:S01]  /*dd20*/  FFMA R0, R48, R41, R0 ;  /* 0x0000002930007223 */ /* 0x000fe20000000000 */
[----:B------:R-:W-:Y:S01]  /*dd30*/  FMUL R3, R26, R47 ;  /* 0x0000002f1a037220 */ /* 0x000fe20000400000 */
[----:B------:R-:W-:Y:S02]  /*dd40*/  HADD2.F32 R45, -RZ, R61.H1_H1 ;  /* 0x3000003dff2d7230 */ /* 0x000fe40000004100 */
[C---:B------:R-:W-:Y:S01]  /*dd50*/  FFMA R2, R48.reuse, R43, R2 ;  /* 0x0000002b30027223 */ /* 0x040fe20000000002 */
[-C--:B------:R-:W-:Y:S01]  /*dd60*/  FMUL R20, R27, R47.reuse ;  /* 0x0000002f1b147220 */ /* 0x080fe20000400000 */
[--C-:B------:R-:W-:Y:S02]  /*dd70*/  HADD2.F32 R42, -RZ, R62.reuse.H0_H0 ;  /* 0x2000003eff2a7230 */ /* 0x100fe40000004100 */
[----:B------:R-:W-:Y:S01]  /*dd80*/  FFMA R3, R48, R40, R3 ;  /* 0x0000002830037223 */ /* 0x000fe20000000003 */
[----:B------:R-:W-:Y:S01]  /*dd90*/  FMUL R21, R28, R47 ;  /* 0x0000002f1c157220 */ /* 0x000fe20000400000 */
[----:B------:R-:W-:Y:S01]  /*dda0*/  HADD2.F32 R49, -RZ, R62.H1_H1 ;  /* 0x3000003eff317230 */ /* 0x000fe20000004100 */
[----:B------:R-:W-:Y:S01]  /*ddb0*/  F2FP.F16.F32.PACK_AB R104, R2, R0 ;  /* 0x000000000268723e */ /* 0x000fe200000000ff */
[----:B------:R-:W-:Y:S05]  /*ddc0*/  @P0 WARPSYNC.ALL ;  /* 0x0000000000000948 */ /* 0x000fea0003800000 */
[----:B------:R-:W-:Y:S01]  /*ddd0*/  @P0 NOP ;  /* 0x0000000000000918 */ /* 0x000fe20000000000 */
[C---:B------:R-:W-:Y:S01]  /*dde0*/  FFMA R20, R48.reuse, R45, R20 ;  /* 0x0000002d30147223 */ /* 0x040fe20000000014 */
[----:B------:R-:W-:Y:S01]  /*ddf0*/  FFMA R21, R48, R42, R21 ;  /* 0x0000002a30157223 */ /* 0x000fe20000000015 */
[----:B------:R-:W-:Y:S01]  /*de00*/  @P0 IADD3 R97, PT, PT, R97, 0x120, RZ ;  /* 0x0000012061610810 */ /* 0x000fe20007ffe0ff */
[----:B------:R-:W-:Y:S01]  /*de10*/  FMUL R22, R29, R47 ;  /* 0x0000002f1d167220 */ /* 0x000fe20000400000 */
[--C-:B------:R-:W-:Y:S01]  /*de20*/  HADD2.F32 R44, -RZ, R63.reuse.H0_H0 ;  /* 0x2000003fff2c7230 */ /* 0x100fe20000004100 */
[----:B------:R-:W-:Y:S01]  /*de30*/  F2FP.F16.F32.PACK_AB R105, R20, R3 ;  /* 0x000000031469723e */ /* 0x000fe200000000ff */
[----:B------:R-:W-:Y:S01]  /*de40*/  FMUL R23, R30, R47 ;  /* 0x0000002f1e177220 */ /* 0x000fe20000400000 */
[----:B------:R-:W-:Y:S01]  /*de50*/  HADD2.F32 R51, -RZ, R63.H1_H1 ;  /* 0x3000003fff337230 */ /* 0x000fe20000004100 */
[----:B------:R-:W-:Y:S01]  /*de60*/  @P0 LOP3.LUT R97, R97, 0xfefffff8, RZ, 0xc0, !PT ;  /* 0xfefffff861610812 */ /* 0x000fe200078ec0ff */
[C---:B------:R-:W-:Y:S01]  /*de70*/  FFMA R22, R48.reuse, R49, R22 ;  /* 0x0000003130167223 */ /* 0x040fe20000000016 */
[----:B------:R-:W-:Y:S01]  /*de80*/  FFMA R23, R48, R44, R23 ;  /* 0x0000002c30177223 */ /* 0x000fe20000000017 */
[----:B------:R-:W-:Y:S01]  /*de90*/  FMUL R24, R31, R47 ;  /* 0x0000002f1f187220 */ /* 0x000fe20000400000 */
[----:B------:R-:W-:Y:S01]  /*dea0*/  HADD2.F32 R46, -RZ, R56.H0_H0 ;  /* 0x20000038ff2e7230 */ /* 0x000fe20000004100 */
[----:B------:R1:W-:Y:S01]  /*deb0*/  @P0 SYNCS.ARRIVE.TRANS64.RED.A1T0 RZ, [R97+URZ], RZ ;  /* 0x000000ff61ff09a7 */ /* 0x0003e200081004ff */
[----:B------:R-:W-:Y:S07]  /*dec0*/  F2FP.F16.F32.PACK_AB R106, R22, R21 ;  /* 0x00000015166a723e */ /* 0x000fee00000000ff */
[----:B------:R-:W-:Y:S05]  /*ded0*/  WARPSYNC.ALL ;  /* 0x0000000000007948 */ /* 0x000fea0003800000 */
[----:B------:R-:W-:Y:S01]  /*dee0*/  FFMA R24, R48, R51, R24 ;  /* 0x0000003330187223 */ /* 0x000fe20000000018 */
[-C--:B------:R-:W-:Y:S01]  /*def0*/  FMUL R25, R32, R47.reuse ;  /* 0x0000002f20197220 */ /* 0x080fe20000400000 */
[----:B------:R-:W-:Y:S02]  /*df00*/  HADD2.F32 R53, -RZ, R56.H1_H1 ;  /* 0x30000038ff357230 */ /* 0x000fe40000004100 */
[----:B------:R-:W-:Y:S01]  /*df10*/  FMUL R26, R33, R47 ;  /* 0x0000002f211a7220 */ /* 0x000fe20000400000 */
[--C-:B------:R-:W-:Y:S01]  /*df20*/  HADD2.F32 R50, -RZ, R57.reuse.H0_H0 ;  /* 0x20000039ff327230 */ /* 0x100fe20000004100 */
[----:B------:R-:W-:Y:S01]  /*df30*/  F2FP.F16.F32.PACK_AB R107, R24, R23 ;  /* 0x00000017186b723e */ /* 0x000fe200000000ff */
[C---:B------:R-:W-:Y:S01]  /*df40*/  FFMA R25, R48.reuse, R46, R25 ;  /* 0x0000002e30197223 */ /* 0x040fe20000000019 */
[----:B------:R-:W-:Y:S01]  /*df50*/  FFMA R26, R48, R53, R26 ;  /* 0x00000035301a7223 */ /* 0x000fe2000000001a */
[-C--:B------:R-:W-:Y:S01]  /*df60*/  FMUL R27, R34, R47.reuse ;  /* 0x0000002f221b7220 */ /* 0x080fe20000400000 */
[----:B------:R-:W-:Y:S01]  /*df70*/  HADD2.F32 R55, -RZ, R57.H1_H1 ;  /* 0x30000039ff377230 */ /* 0x000fe20000004100 */
[----:B------:R2:W-:Y:S01]  /*df80*/  STSM.16.MT88.4 [R86+0x7000], R104 ;  /* 0x0070006856007844 */ /* 0x0005e20000004200 */
[----:B------:R-:W-:Y:S01]  /*df90*/  FMUL R28, R35, R47 ;  /* 0x0000002f231c7220 */ /* 0x000fe20000400000 */
[--C-:B------:R-:W-:Y:S01]  /*dfa0*/  HADD2.F32 R52, -RZ, R58.reuse.H0_H0 ;  /* 0x2000003aff347230 */ /* 0x100fe20000004100 */
[----:B------:R-:W-:Y:S01]  /*dfb0*/  F2FP.F16.F32.PACK_AB R108, R26, R25 ;  /* 0x000000191a6c723e */ /* 0x000fe200000000ff */
[C---:B------:R-:W-:Y:S01]  /*dfc0*/  FFMA R27, R48.reuse, R50, R27 ;  /* 0x00000032301b7223 */ /* 0x040fe2000000001b */
[----:B------:R-:W-:Y:S01]  /*dfd0*/  FFMA R28, R48, R55, R28 ;  /* 0x00000037301c7223 */ /* 0x000fe2000000001c */
[----:B------:R-:W-:Y:S01]  /*dfe0*/  FMUL R29, R36, R47 ;  /* 0x0000002f241d7220 */ /* 0x000fe20000400000 */
[----:B------:R-:W-:-:S02]  /*dff0*/  HADD2.F32 R57, -RZ, R58.H1_H1 ;  /* 0x3000003aff397230 */ /* 0x000fc40000004100 */
[----:B------:R-:W-:Y:S01]  /*e000*/  FMUL R30, R37, R47 ;  /* 0x0000002f251e7220 */ /* 0x000fe20000400000 */
[--C-:B------:R-:W-:Y:S01]  /*e010*/  HADD2.F32 R54, -RZ, R59.reuse.H0_H0 ;  /* 0x2000003bff367230 */ /* 0x100fe20000004100 */
[----:B------:R-:W-:Y:S01]  /*e020*/  F2FP.F16.F32.PACK_AB R109, R28, R27 ;  /* 0x0000001b1c6d723e */ /* 0x000fe200000000ff */
[C---:B------:R-:W-:Y:S01]  /*e030*/  FFMA R29, R48.reuse, R52, R29 ;  /* 0x00000034301d7223 */ /* 0x040fe2000000001d */
        /* <DEDUP_REMOVED lines=32> */
[-C--:B------:R-:W-:Y:S01]  /*e240*/  FMUL R11, R11, R47.reuse ;  /* 0x0000002f0b0b7220 */ /* 0x080fe20000400000 */
[--C-:B------:R-:W-:Y:S02]  /*e250*/  HADD2.F32 R41, -RZ, R72.reuse.H0_H0 ;  /* 0x20000048ff297230 */ /* 0x100fe40000004100 */
[----:B------:R-:W-:Y:S01]  /*e260*/  FMUL R12, R12, R47 ;  /* 0x0000002f0c0c7220 */ /* 0x000fe20000400000 */
[----:B------:R-:W-:-:S02]  /*e270*/  HADD2.F32 R64, -RZ, R72.H1_H1 ;  /* 0x30000048ff407230 */ /* 0x000fc40000004100 */
[----:B------:R-:W-:Y:S01]  /*e280*/  FMUL R13, R13, R47 ;  /* 0x0000002f0d0d7220 */ /* 0x000fe20000400000 */
[--C-:B------:R-:W-:Y:S02]  /*e290*/  HADD2.F32 R43, -RZ, R73.reuse.H0_H0 ;  /* 0x20000049ff2b7230 */ /* 0x100fe40000004100 */
[----:B------:R-:W-:Y:S01]  /*e2a0*/  FFMA R10, R48, R67, R10 ;  /* 0x00000043300a7223 */ /* 0x000fe2000000000a */
[-C--:B------:R-:W-:Y:S01]  /*e2b0*/  FMUL R14, R14, R47.reuse ;  /* 0x0000002f0e0e7220 */ /* 0x080fe20000400000 */
[----:B------:R-:W-:Y:S02]  /*e2c0*/  HADD2.F32 R66, -RZ, R73.H1_H1 ;  /* 0x30000049ff427230 */ /* 0x000fe40000004100 */
[C---:B------:R-:W-:Y:S01]  /*e2d0*/  FFMA R11, R48.reuse, R62, R11 ;  /* 0x0000003e300b7223 */ /* 0x040fe2000000000b */
[----:B------:R-:W-:Y:S01]  /*e2e0*/  FMUL R15, R15, R47 ;  /* 0x0000002f0f0f7220 */ /* 0x000fe20000400000 */
[--C-:B------:R-:W-:Y:S02]  /*e2f0*/  HADD2.F32 R69, -RZ, R74.reuse.H0_H0 ;  /* 0x2000004aff457230 */ /* 0x100fe40000004100 */
[----:B------:R-:W-:Y:S01]  /*e300*/  FFMA R12, R48, R41, R12 ;  /* 0x00000029300c7223 */ /* 0x000fe2000000000c */
[----:B------:R-:W-:Y:S01]  /*e310*/  FMUL R16, R16, R47 ;  /* 0x0000002f10107220 */ /* 0x000fe20000400000 */
[----:B------:R-:W-:-:S02]  /*e320*/  HADD2.F32 R68, -RZ, R74.H1_H1 ;  /* 0x3000004aff447230 */ /* 0x000fc40000004100 */
[C---:B------:R-:W-:Y:S01]  /*e330*/  FFMA R13, R48.reuse, R64, R13 ;  /* 0x00000040300d7223 */ /* 0x040fe2000000000d */
[----:B------:R-:W-:Y:S01]  /*e340*/  FMUL R17, R17, R47 ;  /* 0x0000002f11117220 */ /* 0x000fe20000400000 */
[--C-:B------:R-:W-:Y:S02]  /*e350*/  HADD2.F32 R71, -RZ, R75.reuse.H0_H0 ;  /* 0x2000004bff477230 */ /* 0x100fe40000004100 */
[----:B------:R-:W-:Y:S01]  /*e360*/  FFMA R14, R48, R43, R14 ;  /* 0x0000002b300e7223 */ /* 0x000fe2000000000e */
[-C--:B------:R-:W-:Y:S01]  /*e370*/  FMUL R18, R18, R47.reuse ;  /* 0x0000002f12127220 */ /* 0x080fe20000400000 */
[----:B------:R-:W-:Y:S02]  /*e380*/  HADD2.F32 R70, -RZ, R75.H1_H1 ;  /* 0x3000004bff467230 */ /* 0x000fe40000004100 */
[C---:B------:R-:W-:Y:S01]  /*e390*/  FFMA R15, R48.reuse, R66, R15 ;  /* 0x00000042300f7223 */ /* 0x040fe2000000000f */
[----:B------:R-:W-:Y:S01]  /*e3a0*/  FMUL R19, R19, R47 ;  /* 0x0000002f13137220 */ /* 0x000fe20000400000 */
[C---:B------:R-:W-:Y:S01]  /*e3b0*/  FFMA R16, R48.reuse, R69, R16 ;  /* 0x0000004530107223 */ /* 0x040fe20000000010 */
[C---:B------:R-:W-:Y:S01]  /*e3c0*/  FFMA R17, R48.reuse, R68, R17 ;  /* 0x0000004430117223 */ /* 0x040fe20000000011 */
[C---:B------:R-:W-:Y:S01]  /*e3d0*/  FFMA R18, R48.reuse, R71, R18 ;  /* 0x0000004730127223 */ /* 0x040fe20000000012 */
[----:B------:R-:W-:Y:S01]  /*e3e0*/  FFMA R19, R48, R70, R19 ;  /* 0x0000004630137223 */ /* 0x000fe20000000013 */
[----:B------:R-:W-:Y:S01]  /*e3f0*/  F2FP.F16.F32.PACK_AB R114, R9, R8 ;  /* 0x000000080972723e */ /* 0x000fe200000000ff */
[----:B------:R-:W-:Y:S01]  /*e400*/  BSSY.RECONVERGENT B0, `(.L_x_181) ;  /* 0x000001d000007945 */ /* 0x000fe20003800200 */
[----:B------:R-:W-:-:S02]  /*e410*/  F2FP.F16.F32.PACK_AB R115, R11, R10 ;  /* 0x0000000a0b73723e */ /* 0x000fc400000000ff */
[----:B------:R-:W-:Y:S02]  /*e420*/  F2FP.F16.F32.PACK_AB R116, R13, R12 ;  /* 0x0000000c0d74723e */ /* 0x000fe400000000ff */
[----:B------:R-:W-:Y:S01]  /*e430*/  F2FP.F16.F32.PACK_AB R117, R15, R14 ;  /* 0x0000000e0f75723e */ /* 0x000fe200000000ff */
[----:B------:R2:W-:Y:S01]  /*e440*/  STSM.16.MT88.4 [R102+0x6000], R112 ;  /* 0x0060007066007844 */ /* 0x0005e20000004200 */
[----:B------:R-:W-:Y:S02]  /*e450*/  F2FP.F16.F32.PACK_AB R118, R17, R16 ;  /* 0x000000101176723e */ /* 0x000fe400000000ff */
[----:B------:R-:W-:Y:S02]  /*e460*/  F2FP.F16.F32.PACK_AB R119, R19, R18 ;  /* 0x000000121377723e */ /* 0x000fe400000000ff */
[----:B------:R-:W-:Y:S02]  /*e470*/  ISETP.NE.AND P2, PT, R101, RZ, PT ;  /* 0x000000ff6500720c */ /* 0x000fe40003f45270 */
[----:B-1----:R-:W-:Y:S01]  /*e480*/  @P0 IADD3 R97, PT, PT, R90, 0x1, RZ ;  /* 0x000000015a610810 */ /* 0x002fe20007ffe0ff */
[----:B------:R2:W-:Y:S03]  /*e490*/  STSM.16.MT88.4 [R102+0x6800], R116 ;  /* 0x0068007466007844 */ /* 0x0005e60000004200 */
[----:B------:R-:W-:Y:S01]  /*e4a0*/  @P0 ISETP.NE.AND P1, PT, R97, 0x4, PT ;  /* 0x000000046100080c */ /* 0x000fe20003f25270 */
[----:B------:R-:W-:Y:S01]  /*e4b0*/  @!PT LDS RZ, [RZ] ;  /* 0x00000000fffff984 */ /* 0x000fe20000000800 */
[----:B------:R-:W-:Y:S01]  /*e4c0*/  @!PT LDS RZ, [RZ] ;  /* 0x00000000fffff984 */ /* 0x000fe20000000800 */
[----:B------:R-:W-:Y:S01]  /*e4d0*/  @!PT LDS RZ, [RZ] ;  /* 0x00000000fffff984 */ /* 0x000fe20000000800 */
[----:B------:R-:W-:Y:S01]  /*e4e0*/  @!PT LDS RZ, [RZ] ;  /* 0x00000000fffff984 */ /* 0x000fe20000000800 */
[----:B------:R1:W-:Y:S06]  /*e4f0*/  MEMBAR.ALL.CTA ;  /* 0x0000000000007992 */ /* 0x0003ec0000008000 */
[----:B-1----:R-:W1:Y:S01]  /*e500*/  FENCE.VIEW.ASYNC.S ;  /* 0x00000000000073c6 */ /* 0x002e620000000000 */
[----:B------:R-:W-:Y:S01]  /*e510*/  @P0 SEL R101, RZ, 0x1, P1 ;  /* 0x00000001ff650807 */ /* 0x000fe20000800000 */
[----:B-1----:R-:W-:Y:S06]  /*e520*/  BAR.SYNC.DEFER_BLOCKING 0x1, 0x80 ;  /* 0x0042000000007b1d */ /* 0x002fec0000010000 */
        /* <DEDUP_REMOVED lines=8> */
[----:B------:R1:W-:Y:S02]  /*e5b0*/  UTMASTG.2D [UR4], [UR56] ;  /* 0x00000004380073b5 */ /* 0x0003e40008008000 */
[----:B-1----:R0:W-:Y:S02]  /*e5c0*/  UTMACMDFLUSH ;  /* 0x00000000000079b7 */ /* 0x0021e40000000000 */
.L_x_182:
[----:B------:R-:W-:Y:S05]  /*e5d0*/  BSYNC.RECONVERGENT B0 ;  /* 0x0000000000007941 */ /* 0x000fea0003800200 */
.L_x_181:
[----:B------:R-:W-:Y:S01]  /*e5e0*/  @P0 SEL R90, R97, RZ, P1 ;  /* 0x000000ff615a0207 */ /* 0x000fe20000800000 */
[----:B------:R-:W-:Y:S01]  /*e5f0*/  BSSY.RECONVERGENT B0, `(.L_x_183) ;  /* 0x0000004000007945 */ /* 0x000fe20003800200 */
[----:B------:R-:W-:Y:S03]  /*e600*/  @P0 LOP3.LUT R88, R88, R101, RZ, 0x3c, !PT ;  /* 0x0000006558580212 */ /* 0x000fe600078e3cff */
[----:B------:R-:W-:Y:S05]  /*e610*/  @!P2 BRA `(.L_x_184) ;  /* 0x000000000004a947 */ /* 0x000fea0003800000 */
[----:B------:R-:W-:Y:S04]  /*e620*/  DEPBAR.LE SB0, 0x1 ;  /* 0x000080400000791a */ /* 0x000fe80000000000 */
.L_x_184:
[----:B------:R-:W-:Y:S05]  /*e630*/  BSYNC.RECONVERGENT B0 ;  /* 0x0000000000007941 */ /* 0x000fea0003800200 */
.L_x_183:
[----:B------:R-:W-:Y:S01]  /*e640*/  UISETP.NE.AND UP1, UPT, UR54, -0x4, UPT ;  /* 0xfffffffc3600788c */ /* 0x000fe2000bf25270 */
[----:B------:R-:W-:Y:S01]  /*e650*/  BAR.SYNC.DEFER_BLOCKING 0x1, 0x80 ;  /* 0x0042000000007b1d */ /* 0x000fe20000010000 */
[----:B------:R-:W-:Y:S01]  /*e660*/  UISETP.NE.AND UP0, UPT, UR55, 0x8, UPT ;  /* 0x000000083700788c */ /* 0x000fe2000bf05270 */
[----:B------:R-:W-:Y:S01]  /*e670*/  R2UR UR18, R85 ;  /* 0x00000000551272ca */ /* 0x000fe200000e0000 */
[----:B------:R-:W-:Y:S01]  /*e680*/  UIADD3 UR54, UPT, UPT, UR54, 0x4, URZ ;  /* 0x0000000436367890 */ /* 0x000fe2000fffe0ff */
[----:B------:R-:W-:Y:S01]  /*e690*/  R2UR UR19, R84 ;  /* 0x00000000541372ca */ /* 0x000fe200000e0000 */
[----:B------:R-:W-:Y:S01]  /*e6a0*/  USEL UR6, URZ, 0x1, UP0 ;  /* 0x00000001ff067887 */ /* 0x000fe20008000000 */
[----:B------:R-:W-:Y:S01]  /*e6b0*/  PLOP3.LUT P0, PT, PT, PT, UP1, 0x80, 0x8 ;  /* 0x000000000008781c */ /* 0x000fe20003f0f018 */
[----:B------:R-:W-:Y:S01]  /*e6c0*/  USEL UR5, UR55, URZ, UP0 ;  /* 0x000000ff37057287 */ /* 0x000fe20008000000 */
[----:B------:R-:W-:Y:S01]  /*e6d0*/  PLOP3.LUT P2, PT, PT, PT, PT, 0x8, 0x80 ;  /* 0x000000000080781c */ /* 0x000fe20003f4e170 */
[----:B------:R-:W-:Y:S01]  /*e6e0*/  IMAD.MOV.U32 R17, RZ, RZ, R83 ;  /* 0x000000ffff117224 */ /* 0x000fe200078e0053 */
[----:B------:R-:W-:Y:S01]  /*e6f0*/  @UP1 ULEA UR4, UR53, UR43, 0x3 ;  /* 0x0000002b35041291 */ /* 0x000fe2000f8e18ff */
[----:B------:R-:W-:Y:S03]  /*e700*/  LOP3.LUT R87, R87, UR6, RZ, 0x3c, !PT ;  /* 0x0000000657577c12 */ /* 0x000fe6000f8e3cff */
[----:B------:R-:W-:Y:S04]  /*e710*/  @UP1 UIADD3 UR4, UPT, UPT, UR4, 0x50, URZ ;  /* 0x0000005004041890 */ /* 0x000fe8000fffe0ff */
[----:B------:R-:W-:Y:S09]  /*e720*/  @UP1 UPRMT UR4, UR52, 0x654, UR4 ;  /* 0x0000065434041896 */ /* 0x000ff20008000004 */
[----:B------:R-:W-:Y:S01]  /*e730*/  @P0 SYNCS.ARRIVE.TRANS64.RED.A1T0 RZ, [UR4], RZ ;  /* 0x000000ffffff09a7 */ /* 0x000fe20008100404 */
[----:B------:R-:W-:Y:S01]  /*e740*/  @UP1 UIADD3 UR4, UPT, UPT, UR53, 0x1, URZ ;  /* 0x0000000135041890 */ /* 0x000fe2000fffe0ff */
[----:B------:R-:W-:Y:S03]  /*e750*/  ISETP.NE.AND P0, PT, R82, RZ, PT ;  /* 0x000000ff5200720c */ /* 0x000fe60003f05270 */
[----:B------:R-:W-:Y:S04]  /*e760*/  @UP1 UISETP.NE.AND UP0, UPT, UR4, 0x4, UPT ;  /* 0x000000040400188c */ /* 0x000fe8000bf05270 */
[----:B------:R-:W-:Y:S06]  /*e770*/  @UP1 USEL UR53, UR4, URZ, UP0 ;  /* 0x000000ff04351287 */ /* 0x000fec0008000000 */
[----:B------:R-:W-:Y:S06]  /*e780*/  @P0 BRA `(.L_x_185) ;  /* 0xffffffb800000947 */ /* 0x000fec000383ffff */
[----:B------:R-:W-:Y:S01]  /*e790*/  ULEA UR4, UR53, UR43, 0x3 ;  /* 0x0000002b35047291 */ /* 0x000fe2000f8e18ff */
[----:B------:R-:W-:-:S04]  /*e7a0*/  DEPBAR.LE SB0, 0x0 ;  /* 0x000080000000791a */ /* 0x000fc80000000000 */
[----:B------:R-:W-:-:S04]  /*e7b0*/  UIADD3 UR4, UPT, UPT, UR4, 0x50, URZ ;  /* 0x0000005004047890 */ /* 0x000fc8000fffe0ff */
[----:B------:R-:W-:-:S09]  /*e7c0*/  UPRMT UR4, UR52, 0x654, UR4 ;  /* 0x0000065434047896 */ /* 0x000fd20008000004 */
[----:B------:R-:W-:Y:S01]  /*e7d0*/  SYNCS.ARRIVE.TRANS64.RED.A1T0 RZ, [UR4], RZ ;  /* 0x000000ffffff79a7 */ /* 0x000fe20008100404 */
[----:B------:R-:W-:Y:S05]  /*e7e0*/  EXIT ;  /* 0x000000000000794d */ /* 0x000fea0003800000 */
.L_x_129:
[----:B------:R-:W-:-:S08]  /*e7f0*/  NOP ;  /* 0x0000000000007918 */ /* 0x000fd00000000000 */
[----:B-1--45:R-:W-:-:S00]  /*e800*/  USETMAXREG.DEALLOC.CTAPOOL 0x88 ;  /* 0x00000088000079c8 */ /* 0x032fc000080e0500 */
[----:B------:R-:W-:Y:S05]  /*e810*/  EXIT ;  /* 0x000000000000794d */ /* 0x000fea0003800000 */
.L_x_300:
[----:B------:R-:W-:-:S08]  /*e820*/  NOP ;  /* 0x0000000000007918 */ /* 0x000fd00000000000 */
[----:B-1--45:R-:W1:-:S00]  /*e830*/  USETMAXREG.DEALLOC.CTAPOOL 0x88 ;  /* 0x00000088000079c8 */ /* 0x032e4000080e0500 */
[----:B-1----:R-:W1:Y:S01]  /*e840*/  SHFL.IDX PT, R80, R80, RZ, 0x1f ;  /* 0x00001fff50507589 */ /* 0x002e6200000e0000 */
[----:B------:R-:W2:Y:S05]  /*e850*/  LDCU UR19, c[0x0][0xc1c] ;  /* 0x00018380ff1377ac */ /* 0x000eaa0008000800 */
[----:B------:R-:W3:Y:S01]  /*e860*/  LDC.64 R8, c[0x0][0x900] ;  /* 0x00024000ff087b82 */ /* 0x000ee20000000a00 */
[----:B------:R-:W-:Y:S01]  /*e870*/  BSSY.RECONVERGENT B0, `(.L_x_186) ;  /* 0x000003f000007945 */ /* 0x000fe20003800200 */
[----:B------:R-:W-:Y:S01]  /*e880*/  ELECT P0, URZ, PT ;  /* 0x0000000000ff782f */ /* 0x000fe20003800000 */
[----:B------:R-:W-:Y:S02]  /*e890*/  UMOV UR4, 0x400 ;  /* 0x0000040000047882 */ /* 0x000fe40000000000 */
[----:B------:R-:W-:-:S03]  /*e8a0*/  ULEA UR4, UR5, UR4, 0x18 ;  /* 0x0000000405047291 */ /* 0x000fc6000f8ec0ff */
[----:B------:R-:W4:Y:S08]  /*e8b0*/  LDC.64 R10, c[0x0][0x908] ;  /* 0x00024200ff0a7b82 */ /* 0x000f300000000a00 */
[----:B------:R-:W3:Y:S01]  /*e8c0*/  LDC.64 R4, c[0x0][0x910] ;  /* 0x00024400ff047b82 */ /* 0x000ee20000000a00 */
[----:B--2---:R-:W-:Y:S01]  /*e8d0*/  UIADD3 UR19, UPT, UPT, UR16, UR19, URZ ;  /* 0x0000001310137290 */ /* 0x004fe2000fffe0ff */
[----:B-1----:R-:W-:-:S06]  /*e8e0*/  R2UR UR7, R80 ;  /* 0x00000000500772ca */ /* 0x002fcc00000e0000 */
[----:B------:R-:W1:Y:S08]  /*e8f0*/  LDC.64 R6, c[0x0][0x918] ;  /* 0x00024600ff067b82 */ /* 0x000e700000000a00 */
[----:B------:R-:W2:Y:S01]  /*e900*/  LDC.64 R64, c[0x0][0x920] ;  /* 0x00024800ff407b82 */ /* 0x000ea20000000a00 */
[----:B------:R-:W-:Y:S02]  /*e910*/  USHF.R.U32.HI UR6, URZ, 0x3, UR7 ;  /* 0x00000003ff067899 */ /* 0x000fe40008011607 */
[----:B------:R-:W-:-:S02]  /*e920*/  ULEA UR21, UR7, UR4, 0x9 ;  /* 0x0000000407157291 */ /* 0x000fc4000f8e48ff */
[----:B------:R-:W-:-:S06]  /*e930*/  ULOP3.LUT UR6, UR6, 0x1, URZ, 0xc0, !UPT ;  /* 0x0000000106067892 */ /* 0x000fcc000f8ec0ff */
[----:B------:R-:W-:Y:S01]  /*e940*/  IMAD.U32 R0, RZ, RZ, UR6 ;  /* 0x00000006ff007e24 */ /* 0x000fe2000f8e00ff */
[----:B------:R-:W-:Y:S06]  /*e950*/  @!P0 BRA `(.L_x_187) ;  /* 0x0000000000c08947 */ /* 0x000fec0003800000 */
[----:B------:R-:W5:Y:S08]  /*e960*/  LDC.64 R20, c[0x0][0x400] ;  /* 0x00010000ff147b82 */ /* 0x000f700000000a00 */
[----:B------:R-:W5:Y:S08]  /*e970*/  LDC.64 R22, c[0x0][0x408] ;  /* 0x00010200ff167b82 */ /* 0x000f700000000a00 */
[----:B------:R-:W4:Y:S08]  /*e980*/  LDC.64 R16, c[0x0][0x410] ;  /* 0x00010400ff107b82 */ /* 0x000f300000000a00 */
[----:B------:R-:W4:Y:S08]  /*e990*/  LDC.64 R18, c[0x0][0x418] ;  /* 0x00010600ff127b82 */ /* 0x000f300000000a00 */
[----:B------:R-:W3:Y:S01]  /*e9a0*/  LDC.64 R12, c[0x0][0x420] ;  /* 0x00010800ff0c7b82 */ /* 0x000ee20000000a00 */
[----:B-----5:R5:W-:Y:S07]  /*e9b0*/  STS.128 [UR21+-0x980], R20 ;  /* 0xfff68014ff007988 */ /* 0x020bee0008000c15 */
[----:B------:R-:W3:Y:S01]  /*e9c0*/  LDC.64 R14, c[0x0][0x428] ;  /* 0x00010a00ff0e7b82 */ /* 0x000ee20000000a00 */
[----:B----4-:R4:W-:Y:S07]  /*e9d0*/  STS.128 [UR21+-0x970], R16 ;  /* 0xfff69010ff007988 */ /* 0x0109ee0008000c15 */
[----:B------:R-:W1:Y:S08]  /*e9e0*/  LDC.64 R60, c[0x0][0x430] ;  /* 0x00010c00ff3c7b82 */ /* 0x000e700000000a00 */
[----:B------:R-:W1:Y:S01]  /*e9f0*/  LDC.64 R62, c[0x0][0x438] ;  /* 0x00010e00ff3e7b82 */ /* 0x000e620000000a00 */
[----:B---3--:R3:W-:Y:S07]  /*ea00*/  STS.128 [UR21+-0x960], R12 ;  /* 0xfff6a00cff007988 */ /* 0x0087ee0008000c15 */
[----:B------:R-:W2:Y:S08]  /*ea10*/  LDC.64 R56, c[0x0][0x440] ;  /* 0x00011000ff387b82 */ /* 0x000eb00000000a00 */
[----:B------:R-:W2:Y:S08]  /*ea20*/  LDC.64 R58, c[0x0][0x448] ;  /* 0x00011200ff3a7b82 */ /* 0x000eb00000000a00 */
[----:B------:R-:W5:Y:S01]  /*ea30*/  LDC.64 R52, c[0x0][0x450] ;  /* 0x00011400ff347b82 */ /* 0x000f620000000a00 */
[----:B-1----:R1:W-:Y:S07]  /*ea40*/  STS.128 [UR21+-0x950], R60 ;  /* 0xfff6b03cff007988 */ /* 0x0023ee0008000c15 */
[----:B------:R-:W5:Y:S08]  /*ea50*/  LDC.64 R54, c[0x0][0x458] ;  /* 0x00011600ff367b82 */ /* 0x000f700000000a00 */
[----:B------:R-:W4:Y:S01]  /*ea60*/  LDC.64 R48, c[0x0][0x460] ;  /* 0x00011800ff307b82 */ /* 0x000f220000000a00 */
[----:B--2---:R1:W-:Y:S07]  /*ea70*/  STS.128 [UR21+-0x940], R56 ;  /* 0xfff6c038ff007988 */ /* 0x0043ee0008000c15 */
[----:B------:R-:W4:Y:S08]  /*ea80*/  LDC.64 R50, c[0x0][0x468] ;  /* 0x00011a00ff327b82 */ /* 0x000f300000000a00 */
[----:B------:R-:W2:Y:S01]  /*ea90*/  LDC.64 R44, c[0x0][0x470] ;  /* 0x00011c00ff2c7b82 */ /* 0x000ea20000000a00 */
[----:B-----5:R1:W-:Y:S07]  /*eaa0*/  STS.128 [UR21+-0x930], R52 ;  /* 0xfff6d034ff007988 */ /* 0x0203ee0008000c15 */
[----:B------:R-:W2:Y:S08]  /*eab0*/  LDC.64 R46, c[0x0][0x478] ;  /* 0x00011e00ff2e7b82 */ /* 0x000eb00000000a00 */
[----:B------:R-:W5:Y:S01]  /*eac0*/  LDC.64 R40, c[0x0][0x500] ;  /* 0x00014000ff287b82 */ /* 0x000f620000000a00 */
[----:B----4-:R1:W-:Y:S07]  /*ead0*/  STS.128 [UR21+-0x920], R48 ;  /* 0xfff6e030ff007988 */ /* 0x0103ee0008000c15 */
        /* <DEDUP_REMOVED lines=19> */
[----:B---3--:R-:W3:Y:S01]  /*ec10*/  LDC.64 R12, c[0x0][0x570] ;  /* 0x00015c00ff0c7b82 */ /* 0x008ee20000000a00 */
[----:B--2---:R1:W-:Y:S07]  /*ec20*/  STS.128 [UR21+-0x8b0], R20 ;  /* 0xfff75014ff007988 */ /* 0x0043ee0008000c15 */
[----:B------:R-:W3:Y:S01]  /*ec30*/  LDC.64 R14, c[0x0][0x578] ;  /* 0x00015e00ff0e7b82 */ /* 0x000ee20000000a00 */
[----:B-----5:R1:W-:Y:S04]  /*ec40*/  STS.128 [UR21+-0x8a0], R16 ;  /* 0xfff76010ff007988 */ /* 0x0203e80008000c15 */
[----:B---3--:R1:W-:Y:S02]  /*ec50*/  STS.128 [UR21+-0x890], R12 ;  /* 0xfff7700cff007988 */ /* 0x0083e40008000c15 */
.L_x_187:
[----:B------:R-:W-:Y:S05]  /*ec60*/  BSYNC.RECONVERGENT B0 ;  /* 0x0000000000007941 */ /* 0x000fea0003800200 */
.L_x_186:
[----:B-1----:R-:W1:Y:S01]  /*ec70*/  LDC.64 R16, c[0x0][0x960] ;  /* 0x00025800ff107b82 */ /* 0x002e620000000a00 */
[----:B------:R-:W-:Y:S01]  /*ec80*/  ELECT P1, URZ, PT ;  /* 0x0000000000ff782f */ /* 0x000fe20003820000 */
[----:B------:R-:W-:-:S06]  /*ec90*/  NOP ;  /* 0x0000000000007918 */ /* 0x000fcc0000000000 */
[----:B------:R-:W1:Y:S01]  /*eca0*/  LDC.64 R18, c[0x0][0x968] ;  /* 0x00025a00ff127b82 */ /* 0x000e620000000a00 */
[----:B------:R-:W-:Y:S01]  /*ecb0*/  ELECT P0, URZ, PT ;  /* 0x0000000000ff782f */ /* 0x000fe20003800000 */
[----:B------:R-:W-:Y:S02]  /*ecc0*/  ULOP3.LUT UR7, UR7, 0x7, URZ, 0xc0, !UPT ;  /* 0x0000000707077892 */ /* 0x000fe4000f8ec0ff */
[----:B------:R-:W-:Y:S02]  /*ecd0*/  UIMAD UR9, UR16, 0xe, URZ ;  /* 0x0000000e100978a4 */ /* 0x000fe4000f8e02ff */
[----:B---34-:R-:W-:Y:S01]  /*ece0*/  @P1 STS.128 [UR21+-0xa80], R8 ;  /* 0xfff58008ff001988 */ /* 0x018fe20008000c15 */
[----:B------:R-:W-:Y:S01]  /*ecf0*/  UIMAD UR18, UR16, 0xd, URZ ;  /* 0x0000000d101278a4 */ /* 0x000fe2000f8e02ff */
[----:B------:R-:W3:Y:S01]  /*ed00*/  LDC.64 R12, c[0x0][0x970] ;  /* 0x00025c00ff0c7b82 */ /* 0x000ee20000000a00 */
[----:B------:R-:W-:Y:S01]  /*ed10*/  UIMAD UR20, UR19, 0xe, URZ ;  /* 0x0000000e131478a4 */ /* 0x000fe2000f8e02ff */
[----:B------:R-:W-:Y:S01]  /*ed20*/  @P1 STS.128 [UR21+-0xa70], R4 ;  /* 0xfff59004ff001988 */ /* 0x000fe20008000c15 */
[----:B------:R-:W-:-:S02]  /*ed30*/  UIADD3 UR24, UPT, UPT, UR21, -0x980, URZ ;  /* 0xfffff68015187890 */ /* 0x000fc4000fffe0ff */
[----:B------:R-:W-:Y:S02]  /*ed40*/  UIADD3 UR23, UPT, UPT, UR21, -0x900, URZ ;  /* 0xfffff70015177890 */ /* 0x000fe4000fffe0ff */
[----:B------:R-:W-:Y:S01]  /*ed50*/  UIADD3 UR22, UPT, UPT, UR21, -0xa80, URZ ;  /* 0xfffff58015167890 */ /* 0x000fe2000fffe0ff */
[----:B------:R-:W3:Y:S01]  /*ed60*/  LDC.64 R14, c[0x0][0x978] ;  /* 0x00025e00ff0e7b82 */ /* 0x000ee20000000a00 */
[----:B------:R-:W4:Y:S01]  /*ed70*/  LDCU.64 UR10, c[0x0][0xb18] ;  /* 0x00016300ff0a77ac */ /* 0x000f220008000a00 */
[----:B------:R-:W1:Y:S06]  /*ed80*/  LDCU.64 UR12, c[0x0][0xb20] ;  /* 0x00016400ff0c77ac */ /* 0x000e6c0008000a00 */
[----:B------:R-:W2:Y:S01]  /*ed90*/  LDC.64 R66, c[0x0][0x928] ;  /* 0x00024a00ff427b82 */ /* 0x000ea20000000a00 */
[----:B-1----:R1:W-:Y:S01]  /*eda0*/  @P1 STS.128 [UR21+-0xa20], R16 ;  /* 0xfff5e010ff001988 */ /* 0x0023e20008000c15 */
[----:B------:R-:W1:Y:S01]  /*edb0*/  LDCU.64 UR16, c[0x0][0x820] ;  /* 0x00010400ff1077ac */ /* 0x000e620008000a00 */
[----:B------:R-:W1:Y:S05]  /*edc0*/  LDCU.64 UR14, c[0x0][0xb00] ;  /* 0x00016000ff0e77ac */ /* 0x000e6a0008000a00 */
[----:B------:R-:W5:Y:S01]  /*edd0*/  LDC.64 R28, c[0x0][0x930] ;  /* 0x00024c00ff1c7b82 */ /* 0x000f620000000a00 */
[----:B------:R-:W-:Y:S01]  /*ede0*/  UIMAD UR19, UR19, 0xd, URZ ;  /* 0x0000000d131378a4 */ /* 0x000fe2000f8e02ff */
[----:B------:R-:W-:-:S06]  /*edf0*/  UMOV UR8, UR7 ;  /* 0x0000000700087c82 */ /* 0x000fcc0008000000 */
[----:B------:R-:W5:Y:S01]  /*ee00*/  LDC.64 R30, c[0x0][0x938] ;  /* 0x00024e00ff1e7b82 */ /* 0x000f620000000a00 */
[----:B---3--:R3:W-:Y:S07]  /*ee10*/  @P1 STS.128 [UR21+-0xa10], R12 ;  /* 0xfff5f00cff001988 */ /* 0x0087ee0008000c15 */
[----:B------:R-:W4:Y:S01]  /*ee20*/  LDC.64 R24, c[0x0][0x940] ;  /* 0x00025000ff187b82 */ /* 0x000f220000000a00 */
[----:B--2---:R2:W-:Y:S01]  /*ee30*/  @P1 STS.128 [UR21+-0xa60], R64 ;  /* 0xfff5a040ff001988 */ /* 0x0045e20008000c15 */
[----:B-1----:R-:W-:-:S06]  /*ee40*/  LOP3.LUT R17, R0, 0x1, RZ, 0x3c, !PT ;  /* 0x0000000100117812 */ /* 0x002fcc00078e3cff */
[----:B------:R-:W4:Y:S08]  /*ee50*/  LDC.64 R26, c[0x0][0x948] ;  /* 0x00025200ff1a7b82 */ /* 0x000f300000000a00 */
[----:B------:R-:W1:Y:S01]  /*ee60*/  LDC.64 R20, c[0x0][0x950] ;  /* 0x00025400ff147b82 */ /* 0x000e620000000a00 */
[----:B-----5:R2:W-:Y:S07]  /*ee70*/  @P1 STS.128 [UR21+-0xa50], R28 ;  /* 0xfff5b01cff001988 */ /* 0x0205ee0008000c15 */
[----:B------:R-:W1:Y:S08]  /*ee80*/  LDC.64 R22, c[0x0][0x958] ;  /* 0x00025600ff167b82 */ /* 0x000e700000000a00 */
[----:B------:R-:W5:Y:S01]  /*ee90*/  LDC.64 R52, c[0x0][0xa00] ;  /* 0x00028000ff347b82 */ /* 0x000f620000000a00 */
[----:B----4-:R2:W-:Y:S07]  /*eea0*/  @P1 STS.128 [UR21+-0xa40], R24 ;  /* 0xfff5c018ff001988 */ /* 0x0105ee0008000c15 */
[----:B------:R-:W5:Y:S08]  /*eeb0*/  LDC.64 R54, c[0x0][0xa08] ;  /* 0x00028200ff367b82 */ /* 0x000f700000000a00 */
[----:B------:R-:W4:Y:S01]  /*eec0*/  LDC.64 R48, c[0x0][0xa10] ;  /* 0x00028400ff307b82 */ /* 0x000f220000000a00 */
[----:B-1----:R2:W-:Y:S01]  /*eed0*/  @P1 STS.128 [UR21+-0xa30], R20 ;  /* 0xfff5d014ff001988 */ /* 0x0025e20008000c15 */
[----:B------:R-:W-:-:S06]  /*eee0*/  NOP ;  /* 0x0000000000007918 */ /* 0x000fcc0000000000 */
        /* <DEDUP_REMOVED lines=8> */
[----:B-1----:R2:W-:Y:S07]  /*ef70*/  @P0 STS.128 [UR21+-0x9e0], R44 ;  /* 0xfff6202cff000988 */ /* 0x0025ee0008000c15 */
        /* <DEDUP_REMOVED lines=12> */
[----:B---3--:R-:W3:Y:S08]  /*f040*/  LDC.64 R12, c[0x0][0xb08] ;  /* 0x0002c200ff0c7b82 */ /* 0x008ef00000000a00 */
[----:B------:R-:W1:Y:S01]  /*f050*/  LDC.64 R2, c[0x0][0xb10] ;  /* 0x0002c400ff027b82 */ /* 0x000e620000000a00 */
[----:B----4-:R2:W-:Y:S01]  /*f060*/  @P0 STS.128 [UR21+-0x990], R4 ;  /* 0xfff67004ff000988 */ /* 0x0105e20008000c15 */
[----:B------:R-:W-:Y:S01]  /*f070*/  UIADD3 UR21, UPT, UPT, UR21, -0xa00, URZ ;  /* 0xfffff60015157890 */ /* 0x000fe2000fffe0ff */
[----:B------:R-:W-:-:S06]  /*f080*/  NOP ;  /* 0x0000000000007918 */ /* 0x000fcc0000000000 */
.L_x_201:
[----:B------:R-:W-:Y:S09]  /*f090*/  UISETP.NE.AND UP0, UPT, UR37, 0x1, UPT ;  /* 0x000000012500788c */ /* 0x000ff2000bf05270 */
[----:B----4-:R-:W-:Y:S05]  /*f0a0*/  BRA.U UP0, `(.L_x_188) ;  /* 0x0000000100047547 */ /* 0x010fea000b800000 */
[----:B------:R-:W-:Y:S05]  /*f0b0*/  BPT.TRAP 0x1 ;  /* 0x000000040000795c */ /* 0x000fea0000300000 */
.L_x_188:
[----:B------:R-:W-:Y:S01]  /*f0c0*/  ULEA UR25, UR7, UR4, 0x3 ;  /* 0x0000000407197291 */ /* 0x000fe2000f8e18ff */
[----:B--2---:R-:W-:Y:S08]  /*f0d0*/  SHF.L.U32 R5, R17, 0x1f, RZ ;  /* 0x0000001f11057819 */ /* 0x004ff000000006ff */
[----:B------:R-:W2:Y:S02]  /*f0e0*/  SYNCS.PHASECHK.TRANS64.TRYWAIT P0, [UR25+0x80], R5 ;  /* 0x00008005ff0075a7 */ /* 0x000ea40008001119 */
[----:B--2---:R-:W-:Y:S05]  /*f0f0*/  @!P0 BRA `(.L_x_189) ;  /* 0x0000003000d88947 */ /* 0x004fea0003800000 */
.L_x_271:
[----:B------:R-:W-:Y:S09]  /*f100*/  UIMAD UR6, UR7, 0x14, UR36 ;  /* 0x00000014070678a4 */ /* 0x000ff2000f8e0224 */
[----:B------:R-:W4:Y:S04]  /*f110*/  LDS R10, [UR6+0x10] ;  /* 0x00001006ff0a7984 */ /* 0x000f280008000800 */
        /* <DEDUP_REMOVED lines=10> */
[----:B----4-:R-:W-:Y:S01]  /*f1c0*/  PRMT R21, R10, 0x7632, R21 ;  /* 0x000076320a157816 */ /* 0x010fe20000000015 */
[----:B------:R-:W-:Y:S06]  /*f1d0*/  BRA.U UP0, `(.L_x_190) ;  /* 0x0000000100047547 */ /* 0x000fec000b800000 */
[----:B------:R-:W-:Y:S05]  /*f1e0*/  BPT.TRAP 0x1 ;  /* 0x000000040000795c */ /* 0x000fea0000300000 */
.L_x_190:
[----:B------:R-:W-:Y:S02]  /*f1f0*/  UIADD3 UR6, UPT, UPT, UR25, 0xc0, URZ ;  /* 0x000000c019067890 */ /* 0x000fe4000fffe0ff */
[----:B------:R-:W-:Y:S02]  /*f200*/  UISETP.NE.AND UP0, UPT, UR37, 0x8, UPT ;  /* 0x000000082500788c */ /* 0x000fe4000bf05270 */
[----:B------:R-:W-:Y:S09]  /*f210*/  UPRMT UR6, UR5, 0x654, UR6 ;  /* 0x0000065405067896 */ /* 0x000ff20008000006 */
[----:B-1----:R-:W-:Y:S01]  /*f220*/  SYNCS.ARRIVE.TRANS64.RED.A1T0 RZ, [UR6], RZ ;  /* 0x000000ffffff79a7 */ /* 0x002fe20008100406 */
[----:B------:R-:W-:Y:S05]  /*f230*/  BRA.U !UP0, `(.L_x_191) ;  /* 0x0000000108047547 */ /* 0x000fea000b800000 */
[----:B------:R-:W-:Y:S05]  /*f240*/  BPT.TRAP 0x1 ;  /* 0x000000040000795c */ /* 0x000fea0000300000 */
.L_x_191:
[----:B------:R-:W-:Y:S01]  /*f250*/  ULEA UR25, UR8, UR4, 0x3 ;  /* 0x0000000408197291 */ /* 0x000fe2000f8e18ff */
[----:B--2---:R-:W-:Y:S02]  /*f260*/  SHF.L.U32 R5, R0, 0x1f, RZ ;  /* 0x0000001f00057819 */ /* 0x004fe400000006ff */
[----:B------:R-:W-:Y:S04]  /*f270*/  PRMT R4, R10, 0x9910, RZ ;  /* 0x000099100a047816 */ /* 0x000fe800000000ff */
[----:B------:R-:W-:Y:S02]  /*f280*/  ISETP.NE.AND P0, PT, R4, RZ, PT ;  /* 0x000000ff0400720c */ /* 0x000fe40003f05270 */
[----:B------:R-:W1:Y:S02]  /*f290*/  SYNCS.PHASECHK.TRANS64.TRYWAIT P1, [UR25+0x1a0], R5 ;  /* 0x0001a005ff0075a7 */ /* 0x000e640008021119 */
[----:B------:R-:W-:Y:S01]  /*f2a0*/  ISETP.EQ.OR P0, PT, R11, RZ, !P0 ;  /* 0x000000ff0b00720c */ /* 0x000fe20004702670 */
[----:B------:R-:W-:Y:S01]  /*f2b0*/  @!UPT UIADD3 URZ, UPT, UPT, URZ, URZ, URZ ;  /* 0x000000fffffff290 */ /* 0x000fe2000fffe0ff */
[----:B-1----:R-:W-:Y:S11]  /*f2c0*/  @!P1 BRA `(.L_x_192) ;  /* 0x00000030007c9947 */ /* 0x002ff60003800000 */
.L_x_273:
[----:B------:R-:W-:Y:S05]  /*f2d0*/  @P0 BRA `(.L_x_193) ;  /* 0x0000000c00e40947 */ /* 0x000fea0003800000 */
[----:B------:R-:W-:Y:S01]  /*f2e0*/  ELECT P0, URZ, PT ;  /* 0x0000000000ff782f */ /* 0x000fe20003800000 */
[----:B------:R-:W2:Y:S01]  /*f2f0*/  LDC.64 R8, c[0x0][0x838] ;  /* 0x00020e00ff087b82 */ /* 0x000ea20000000a00 */
[----:B------:R-:W-:Y:S07]  /*f300*/  BSSY.RECONVERGENT B0, `(.L_x_194) ;  /* 0x00000a1000007945 */ /* 0x000fee0003800200 */
[----:B-1----:R-:W1:Y:S08]  /*f310*/  LDC.64 R4, c[0x0][0x830] ;  /* 0x00020c00ff047b82 */ /* 0x002e700000000a00 */
[----:B------:R-:W4:Y:S08]  /*f320*/  @P0 LDC.64 R32, c[0x0][0x828] ;  /* 0x00020a00ff200b82 */ /* 0x000f300000000a00 */
[----:B------:R-:W5:Y:S08]  /*f330*/  @P0 LDC.64 R28, c[0x0][0x390] ;  /* 0x0000e400ff1c0b82 */ /* 0x000f700000000a00 */
[----:B------:R-:W3:Y:S02]  /*f340*/  @P0 LDC.64 R6, c[0x0][0x840] ;  /* 0x00021000ff060b82 */ /* 0x000ee40000000a00 */
[C---:B---3--:R-:W-:Y:S04]  /*f350*/  @P0 IMAD.WIDE R6, R14.reuse, 0x8, R6 ;  /* 0x000000080e060825 */ /* 0x048fe800078e0206 */
[C---:B----4-:R-:W-:Y:S01]  /*f360*/  @P0 IMAD.WIDE R32, R14.reuse, 0x8, R32 ;  /* 0x000000080e200825 */ /* 0x050fe200078e0220 */
[----:B------:R3:W4:Y:S03]  /*f370*/  @P0 LDG.E.64 R26, desc[UR50][R6.64] ;  /* 0x00000032061a0981 */ /* 0x000726000c1e1b00 */
[C---:B--2---:R-:W-:Y:S02]  /*f380*/  @P0 IMAD.WIDE R8, R14.reuse, 0x8, R8 ;  /* 0x000000080e080825 */ /* 0x044fe400078e0208 */
[----:B------:R-:W2:Y:S02]  /*f390*/  @P0 LDG.E.64 R32, desc[UR50][R32.64] ;  /* 0x0000003220200981 */ /* 0x000ea4000c1e1b00 */
[C---:B-1----:R-:W-:Y:S02]  /*f3a0*/  @P0 IMAD.WIDE R4, R14.reuse, 0x8, R4 ;  /* 0x000000080e040825 */ /* 0x042fe400078e0204 */
[----:B------:R-:W3:Y:S02]  /*f3b0*/  @P0 LDG.E.64 R8, desc[UR50][R8.64] ;  /* 0x0000003208080981 */ /* 0x000ee4000c1e1b00 */
[----:B-----5:R-:W-:Y:S02]  /*f3c0*/  @P0 IMAD.WIDE R28, R14, 0xc, R28 ;  /* 0x0000000c0e1c0825 */ /* 0x020fe400078e021c */
[----:B------:R-:W5:Y:S04]  /*f3d0*/  @P0 LDG.E.64 R24, desc[UR50][R4.64] ;  /* 0x0000003204180981 */ /* 0x000f68000c1e1b00 */
[----:B------:R1:W4:Y:S04]  /*f3e0*/  @P0 LDG.E R20, desc[UR50][R28.64+0x4] ;  /* 0x000004321c140981 */ /* 0x000328000c1e1900 */
[----:B------:R-:W4:Y:S04]  /*f3f0*/  @P0 LDG.E R5, desc[UR50][R28.64] ;  /* 0x000000321c050981 */ /* 0x000f28000c1e1900 */
[----:B------:R-:W4:Y:S04]  /*f400*/  @P0 LDG.E R4, desc[UR50][R28.64+0x8] ;  /* 0x000008321c040981 */ /* 0x000f28000c1e1900 */
[----:B--2---:R-:W-:Y:S04]  /*f410*/  @P0 STS.64 [UR24], R32 ;  /* 0x00000020ff000988 */ /* 0x004fe80008000a18 */
[----:B---3--:R-:W-:Y:S04]  /*f420*/  @P0 STS.64 [UR23], R8 ;  /* 0x00000008ff000988 */ /* 0x008fe80008000a17 */
[----:B------:R-:W2:Y:S01]  /*f430*/  @P0 LDS R7, [UR24+0x1c] ;  /* 0x00001c18ff070984 */ /* 0x000ea20008000800 */
[C---:B-----5:R-:W-:Y:S01]  /*f440*/  @P0 SHF.L.U64.HI R23, R24.reuse, 0x1, R25 ;  /* 0x0000000118170819 */ /* 0x060fe20000010219 */
[----:B------:R-:W-:Y:S02]  /*f450*/  @P0 IMAD.SHL.U32 R24, R24, 0x2, RZ ;  /* 0x0000000218180824 */ /* 0x000fe400078e00ff */
[----:B------:R-:W-:Y:S01]  /*f460*/  @P0 STS [UR24+0x30], RZ ;  /* 0x000030ffff000988 */ /* 0x000fe20008000818 */
[----:B------:R-:W-:Y:S02]  /*f470*/  @P0 LOP3.LUT R23, R23, 0x1fffffff, RZ, 0xc0, !PT ;  /* 0x1fffffff17170812 */ /* 0x000fe400078ec0ff */
[----:B------:R-:W-:Y:S02]  /*f480*/  @P0 LOP3.LUT R24, R24, 0xfffffffe, RZ, 0xc0, !PT ;  /* 0xfffffffe18180812 */ /* 0x000fe400078ec0ff */
[--C-:B------:R-:W-:Y:S02]  /*f490*/  @P0 SHF.R.U32.HI R6, RZ, 0x4, R23.reuse ;  /* 0x00000004ff060819 */ /* 0x100fe40000011617 */
[----:B------:R-:W-:Y:S05]  /*f4a0*/  @P0 SHF.R.U64 R23, R24, 0x4, R23 ;  /* 0x0000000418170819 */ /* 0x000fea0000001217 */
[----:B------:R3:W-:Y:S01]  /*f4b0*/  @P0 STS [UR24+0xc], R23 ;  /* 0x00000c17ff000988 */ /* 0x0007e20008000818 */
[----:B----4-:R-:W-:Y:S02]  /*f4c0*/  @P0 VIADD R5, R5, 0xffffffff ;  /* 0xffffffff05050836 */ /* 0x010fe40000000000 */
[----:B------:R-:W-:Y:S01]  /*f4d0*/  @P0 VIADD R4, R4, 0xffffffff ;  /* 0xffffffff04040836 */ /* 0x000fe20000000000 */
[----:B---3--:R-:W-:Y:S02]  /*f4e0*/  PRMT R23, R10, 0x7732, RZ ;  /* 0x000077320a177816 */ /* 0x008fe400000000ff */
[----:B--2---:R-:W-:Y:S01]  /*f4f0*/  @P0 LOP3.LUT R25, R7, 0xf, R6, 0xb8, !PT ;  /* 0x0000000f07190812 */ /* 0x004fe200078eb806 */
[----:B------:R-:W-:Y:S04]  /*f500*/  IMAD.U32 R7, RZ, RZ, UR24 ;  /* 0x00000018ff077e24 */ /* 0x000fe8000f8e00ff */
[----:B------:R-:W-:Y:S01]  /*f510*/  @P0 STS [UR24+0x1c], R25 ;  /* 0x00001c19ff000988 */ /* 0x000fe20008000818 */
[----:B------:R-:W-:Y:S03]  /*f520*/  @P0 SHF.R.U64 R8, R7, 0x4, RZ ;  /* 0x0000000407080819 */ /* 0x000fe600000012ff */
[----:B------:R-:W2:Y:S04]  /*f530*/  @P0 LDS R6, [UR24+0x1c] ;  /* 0x00001c18ff060984 */ /* 0x000ea80008000800 */
[----:B------:R-:W-:Y:S04]  /*f540*/  @P0 STS [UR24+0x10], R8 ;  /* 0x00001008ff000988 */ /* 0x000fe80008000818 */
[----:B------:R-:W-:Y:S01]  /*f550*/  @P0 STS [UR24+0x14], R8 ;  /* 0x00001408ff000988 */ /* 0x000fe20008000818 */
[----:B--2---:R-:W-:Y:S05]  /*f560*/  @P0 LOP3.LUT R30, R6, 0xf0, RZ, 0xb8, !PT ;  /* 0x000000f0061e0812 */ /* 0x004fea00078eb8ff */
[----:B------:R-:W-:Y:S04]  /*f570*/  @P0 STS [UR24+0x1c], R30 ;  /* 0x00001c1eff000988 */ /* 0x000fe80008000818 */
[----:B------:R-:W2:Y:S02]  /*f580*/  @P0 LDS R6, [UR24+0x1c] ;  /* 0x00001c18ff060984 */ /* 0x000ea40008000800 */
[----:B--2---:R-:W-:Y:S02]  /*f590*/  @P0 LOP3.LUT R9, R6, 0xf00, RZ, 0xb8, !PT ;  /* 0x00000f0006090812 */ /* 0x004fe400078eb8ff */
[----:B------:R-:W-:Y:S03]  /*f5a0*/  CS2R R6, SRZ ;  /* 0x0000000000067805 */ /* 0x000fe6000001ff00 */
[----:B------:R-:W-:Y:S04]  /*f5b0*/  @P0 STS.64 [UR24+0x18], R8 ;  /* 0x00001808ff000988 */ /* 0x000fe80008000a18 */
[----:B------:R-:W2:Y:S04]  /*f5c0*/  @P0 LDS R22, [UR24+0x1c] ;  /* 0x00001c18ff160984 */ /* 0x000ea80008000800 */
[----:B------:R3:W-:Y:S02]  /*f5d0*/  @P0 STS.128 [UR24+0x20], R4 ;  /* 0x00002004ff000988 */ /* 0x0007e40008000c18 */
[----:B---3--:R-:W-:Y:S05]  /*f5e0*/  IMAD.U32 R6, RZ, RZ, UR23 ;  /* 0x00000017ff067e24 */ /* 0x008fea000f8e00ff */
[----:B------:R-:W-:Y:S01]  /*f5f0*/  @P0 SHF.R.U64 R8, R6, 0x4, RZ ;  /* 0x0000000406080819 */ /* 0x000fe200000012ff */
[----:B------:R-:W-:Y:S01]  /*f600*/  IMAD.MOV.U32 R6, RZ, RZ, RZ ;  /* 0x000000ffff067224 */ /* 0x000fe200078e00ff */
[----:B--2---:R-:W-:Y:S02]  /*f610*/  @P0 LOP3.LUT R24, R22, 0xf000, RZ, 0xb8, !PT ;  /* 0x0000f00016180812 */ /* 0x004fe400078eb8ff */
[C---:B------:R-:W-:Y:S01]  /*f620*/  @P0 SHF.L.U64.HI R22, R26.reuse, 0x1, R27 ;  /* 0x000000011a160819 */ /* 0x040fe2000001021b */
[----:B------:R-:W-:Y:S02]  /*f630*/  @P0 IMAD.SHL.U32 R26, R26, 0x2, RZ ;  /* 0x000000021a1a0824 */ /* 0x000fe400078e00ff */
[----:B------:R2:W-:Y:S01]  /*f640*/  @P0 STS [UR24+0x1c], R24 ;  /* 0x00001c18ff000988 */ /* 0x0005e20008000818 */
[----:B------:R-:W-:Y:S03]  /*f650*/  @P0 LOP3.LUT R22, R22, 0x1fffffff, RZ, 0xc0, !PT ;  /* 0x1fffffff16160812 */ /* 0x000fe600078ec0ff */
[----:B-1----:R-:W1:Y:S01]  /*f660*/  @P0 LDS R28, [UR23+0x1c] ;  /* 0x00001c17ff1c0984 */ /* 0x002e620008000800 */
[--C-:B------:R-:W-:Y:S03]  /*f670*/  @P0 SHF.R.U32.HI R25, RZ, 0x4, R22.reuse ;  /* 0x00000004ff190819 */ /* 0x100fe60000011616 */
[----:B------:R-:W-:Y:S04]  /*f680*/  @P0 STS [UR23+0x10], R8 ;  /* 0x00001008ff000988 */ /* 0x000fe80008000817 */
[----:B------:R-:W-:Y:S04]  /*f690*/  @P0 STS [UR23+0x14], R8 ;  /* 0x00001408ff000988 */ /* 0x000fe80008000817 */
[----:B------:R-:W-:Y:S01]  /*f6a0*/  @P0 STS [UR23+0x30], RZ ;  /* 0x000030ffff000988 */ /* 0x000fe20008000817 */
[----:B--2---:R-:W2:Y:S01]  /*f6b0*/  S2R R24, SR_LANEID ;  /* 0x0000000000187919 */ /* 0x004ea20000000000 */
[----:B-1----:R-:W-:Y:S05]  /*f6c0*/  @P0 LOP3.LUT R29, R28, 0xf, R25, 0xb8, !PT ;  /* 0x0000000f1c1d0812 */ /* 0x002fea00078eb819 */
[----:B------:R-:W-:Y:S04]  /*f6d0*/  @P0 STS [UR23+0x1c], R29 ;  /* 0x00001c1dff000988 */ /* 0x000fe80008000817 */
[----:B------:R-:W1:Y:S02]  /*f6e0*/  @P0 LDS R25, [UR23+0x1c] ;  /* 0x00001c17ff190984 */ /* 0x000e640008000800 */
[----:B-1----:R-:W-:Y:S05]  /*f6f0*/  @P0 LOP3.LUT R27, R25, 0xf0, RZ, 0xb8, !PT ;  /* 0x000000f0191b0812 */ /* 0x002fea00078eb8ff */
[----:B------:R-:W-:Y:S04]  /*f700*/  @P0 STS [UR23+0x1c], R27 ;  /* 0x00001c1bff000988 */ /* 0x000fe80008000817 */
[----:B------:R-:W1:Y:S02]  /*f710*/  @P0 LDS R5, [UR23+0x1c] ;  /* 0x00001c17ff050984 */ /* 0x000e640008000800 */
[----:B-1----:R-:W-:Y:S01]  /*f720*/  @P0 LOP3.LUT R9, R5, 0xf00, RZ, 0xb8, !PT ;  /* 0x00000f0005090812 */ /* 0x002fe200078eb8ff */
[----:B------:R-:W-:Y:S01]  /*f730*/  IMAD R5, R23, 0x4ec5, RZ ;  /* 0x00004ec517057824 */ /* 0x000fe200078e02ff */
[----:B------:R-:W-:Y:S03]  /*f740*/  SHF.R.U32.HI R23, RZ, 0x1, R23 ;  /* 0x00000001ff177819 */ /* 0x000fe60000011617 */
[----:B------:R1:W-:Y:S01]  /*f750*/  @P0 STS.64 [UR23+0x18], R8 ;  /* 0x00001808ff000988 */ /* 0x0003e20008000a17 */
[----:B------:R-:W-:Y:S01]  /*f760*/  SHF.R.U32.HI R27, RZ, 0x12, R5 ;  /* 0x00000012ff1b7819 */ /* 0x000fe20000011605 */
[----:B------:R-:W-:Y:S02]  /*f770*/  @P0 VIADD R5, R20, 0xffffffff ;  /* 0xffffffff14050836 */ /* 0x000fe40000000000 */
[----:B------:R-:W3:Y:S01]  /*f780*/  @P0 LDS R25, [UR23+0x1c] ;  /* 0x00001c17ff190984 */ /* 0x000ee20008000800 */
[----:B------:R-:W-:Y:S01]  /*f790*/  PRMT R27, R27, 0x9910, RZ ;  /* 0x000099101b1b7816 */ /* 0x000fe200000000ff */
[----:B--2---:R-:W-:Y:S02]  /*f7a0*/  IMAD.SHL.U32 R20, R24, 0x4, RZ ;  /* 0x0000000418147824 */ /* 0x004fe400078e00ff */
[----:B------:R2:W-:Y:S02]  /*f7b0*/  @P0 STS.128 [UR23+0x20], R4 ;  /* 0x00002004ff000988 */ /* 0x0005e40008000c17 */
[----:B------:R-:W-:Y:S04]  /*f7c0*/  IMAD R27, R27, 0xd, RZ ;  /* 0x0000000d1b1b7824 */ /* 0x000fe800078e02ff */
[----:B------:R-:W-:Y:S01]  /*f7d0*/  IMAD.MOV R27, RZ, RZ, -R27 ;  /* 0x000000ffff1b7224 */ /* 0x000fe200078e0a1b */
[----:B-1----:R-:W-:Y:S04]  /*f7e0*/  @P0 LOP3.LUT R9, R26, 0xfffffffe, RZ, 0xc0, !PT ;  /* 0xfffffffe1a090812 */ /* 0x002fe800078ec0ff */
[----:B------:R-:W-:Y:S02]  /*f7f0*/  PRMT R26, R27, 0x7710, RZ ;  /* 0x000077101b1a7816 */ /* 0x000fe400000000ff */
[----:B------:R-:W-:Y:S03]  /*f800*/  @P0 SHF.R.U64 R22, R9, 0x4, R22 ;  /* 0x0000000409160819 */ /* 0x000fe60000001216 */
[----:B------:R-:W-:Y:S02]  /*f810*/  IMAD.IADD R26, R21, 0x1, R26 ;  /* 0x00000001151a7824 */ /* 0x000fe400078e021a */
[----:B------:R1:W-:Y:S03]  /*f820*/  @P0 STS [UR23+0xc], R22 ;  /* 0x00000c16ff000988 */ /* 0x0003e60008000817 */
[----:B------:R-:W-:Y:S02]  /*f830*/  R2UR UR6, R26 ;  /* 0x000000001a0672ca */ /* 0x000fe400000e0000 */
[----:B--2---:R-:W-:Y:S02]  /*f840*/  LOP3.LUT R4, R23, 0xffff, RZ, 0xc0, !PT ;  /* 0x0000ffff17047812 */ /* 0x004fe400078ec0ff */
[----:B---3--:R-:W-:Y:S03]  /*f850*/  @P0 LOP3.LUT R25, R25, 0xf000, RZ, 0xb8, !PT ;  /* 0x0000f00019190812 */ /* 0x008fe600078eb8ff */
[----:B------:R-:W-:Y:S02]  /*f860*/  IMAD R4, R4, 0x4925, RZ ;  /* 0x0000492504047824 */ /* 0x000fe400078e02ff */
[----:B------:R-:W-:Y:S04]  /*f870*/  @P0 STS [UR23+0x1c], R25 ;  /* 0x00001c19ff000988 */ /* 0x000fe80008000817 */
[----:B------:R-:W-:Y:S01]  /*f880*/  ULOP3.LUT UR6, UR6, 0xffff, URZ, 0xc0, !UPT ;  /* 0x0000ffff06067892 */ /* 0x000fe2000f8ec0ff */
[----:B------:R-:W-:Y:S03]  /*f890*/  NOP ;  /* 0x0000000000007918 */ /* 0x000fe60000000000 */
[----:B------:R-:W-:Y:S01]  /*f8a0*/  UIADD3 UR26, UP1, UPT, UR18, UR6, URZ ;  /* 0x00000006121a7290 */ /* 0x000fe2000ff3e0ff */
[----:B------:R-:W2:Y:S01]  /*f8b0*/  LDS R6, [R20+UR24] ;  /* 0x0000001814067984 */ /* 0x000ea20008000800 */
[----:B------:R-:W-:Y:S01]  /*f8c0*/  UIADD3 UR6, UP0, UPT, UR19, UR6, URZ ;  /* 0x0000000613067290 */ /* 0x000fe2000ff1e0ff */
[----:B------:R-:W-:Y:S01]  /*f8d0*/  SHF.R.U32.HI R4, RZ, 0x11, R4 ;  /* 0x00000011ff047819 */ /* 0x000fe20000011604 */
[----:B------:R-:W-:Y:S01]  /*f8e0*/  UIADD3.X UR31, UPT, UPT, URZ, URZ, URZ, UP1, !UPT ;  /* 0x000000ffff1f7290 */ /* 0x000fe20008ffe4ff */
[----:B------:R-:W3:Y:S01]  /*f8f0*/  LDS R5, [R20+UR24+0x80] ;  /* 0x0000801814057984 */ /* 0x000ee20008000800 */
[----:B------:R-:W-:Y:S01]  /*f900*/  ULEA UR32, UP1, UR26, UR16, 0x7 ;  /* 0x000000101a207291 */ /* 0x000fe2000f8238ff */
[----:B------:R-:W-:Y:S01]  /*f910*/  PRMT R4, R4, 0x9910, RZ ;  /* 0x0000991004047816 */ /* 0x000fe200000000ff */
[----:B------:R-:W-:Y:S02]  /*f920*/  UIADD3.X UR29, UPT, UPT, URZ, URZ, URZ, UP0, !UPT ;  /* 0x000000ffff1d7290 */ /* 0x000fe400087fe4ff */
[----:B------:R-:W-:Y:S02]  /*f930*/  ULEA UR30, UP0, UR6, UR16, 0x7 ;  /* 0x00000010061e7291 */ /* 0x000fe4000f8038ff */
[----:B------:R-:W-:Y:S01]  /*f940*/  IMAD R4, R4, 0xe, RZ ;  /* 0x0000000e04047824 */ /* 0x000fe200078e02ff */
[----:B------:R-:W-:Y:S01]  /*f950*/  ULEA.HI.X UR31, UR26, UR17, UR31, 0x7, UP1 ;  /* 0x000000111a1f7291 */ /* 0x000fe200088f3c1f */
[C---:B-1----:R-:W-:Y:S01]  /*f960*/  IADD3 R22, P1, PT, R20.reuse, UR32, RZ ;  /* 0x0000002014167c10 */ /* 0x042fe2000ff3e0ff */
[----:B------:R-:W-:Y:S01]  /*f970*/  ULEA.HI.X UR29, UR6, UR17, UR29, 0x7, UP0 ;  /* 0x00000011061d7291 */ /* 0x000fe200080f3c1d */
[----:B------:R-:W-:Y:S01]  /*f980*/  IADD3 R8, P0, PT, R20, UR30, RZ ;  /* 0x0000001e14087c10 */ /* 0x000fe2000ff1e0ff */
[----:B------:R-:W-:Y:S02]  /*f990*/  IMAD.MOV R4, RZ, RZ, -R4 ;  /* 0x000000ffff047224 */ /* 0x000fe400078e0a04 */
[----:B------:R-:W-:Y:S02]  /*f9a0*/  IMAD.X R23, RZ, RZ, UR31, P1 ;  /* 0x0000001fff177e24 */ /* 0x000fe400088e06ff */
[----:B------:R-:W-:Y:S01]  /*f9b0*/  IMAD.X R9, RZ, RZ, UR29, P0 ;  /* 0x0000001dff097e24 */ /* 0x000fe200080e06ff */
[----:B------:R-:W-:Y:S05]  /*f9c0*/  PRMT R4, R4, 0x7710, RZ ;  /* 0x0000771004047816 */ /* 0x000fea00000000ff */
[----:B------:R-:W-:Y:S05]  /*f9d0*/  IMAD.IADD R4, R21, 0x1, R4 ;  /* 0x0000000115047824 */ /* 0x000fea00078e0204 */
[----:B------:R-:W-:Y:S01]  /*f9e0*/  R2UR UR26, R4 ;  /* 0x00000000041a72ca */ /* 0x000fe200000e0000 */
[----:B--2---:R1:W2:Y:S04]  /*f9f0*/  ATOMG.E.EXCH.STRONG.GPU PT, RZ, [R22], R6 ;  /* 0x0000000616ff73a8 */ /* 0x0042a800041ee100 */
[----:B---3--:R1:W2:Y:S02]  /*fa00*/  ATOMG.E.EXCH.STRONG.GPU PT, RZ, [R8], R5 ;  /* 0x0000000508ff73a8 */ /* 0x0082a400041ee100 */
[----:B--2---:R-:W-:Y:S11]  /*fa10*/  ELECT P0, URZ, PT ;  /* 0x0000000000ff782f */ /* 0x004ff60003800000 */
[----:B------:R-:W-:Y:S02]  /*fa20*/  @!UPT UIADD3 URZ, UPT, UPT, URZ, URZ, URZ ;  /* 0x000000fffffff290 */ /* 0x000fe4000fffe0ff */
[----:B------:R-:W-:Y:S05]  /*fa30*/  @!P0 BRA `(.L_x_195) ;  /* 0x0000000000b48947 */ /* 0x000fea0003800000 */
[----:B------:R-:W-:Y:S01]  /*fa40*/  STS [UR22+0x30], RZ ;  /* 0x000030ffff007988 */ /* 0x000fe20008000816 */
[----:B------:R-:W-:Y:S01]  /*fa50*/  ISETP.NE.U32.AND P0, PT, R2, RZ, PT ;  /* 0x000000ff0200720c */ /* 0x000fe20003f05070 */
[----:B-1----:R-:W-:Y:S01]  /*fa60*/  IMAD.WIDE R8, R14, 0xc, R18 ;  /* 0x0000000c0e087825 */ /* 0x002fe200078e0212 */
[----:B------:R-:W-:Y:S02]  /*fa70*/  ISETP.NE.U32.AND P1, PT, R12, RZ, PT ;  /* 0x000000ff0c00720c */ /* 0x000fe40003f25070 */
[----:B------:R-:W-:Y:S02]  /*fa80*/  ISETP.NE.AND.EX P0, PT, R3, RZ, PT, P0 ;  /* 0x000000ff0300720c */ /* 0x000fe40003f05300 */
[----:B------:R-:W2:Y:S01]  /*fa90*/  LDG.E R28, desc[UR50][R8.64] ;  /* 0x00000032081c7981 */ /* 0x000ea2000c1e1900 */
[----:B------:R-:W-:Y:S10]  /*faa0*/  ISETP.NE.AND.EX P1, PT, R13, RZ, PT, P1 ;  /* 0x000000ff0d00720c */ /* 0x000ff40003f25310 */
[----:B------:R-:W1:Y:S08]  /*fab0*/  @P0 LDC.64 R4, c[0x0][0xb10] ;  /* 0x0002c400ff040b82 */ /* 0x000e700000000a00 */
[----:B------:R-:W3:Y:S01]  /*fac0*/  @P1 LDC.64 R6, c[0x0][0xb08] ;  /* 0x0002c200ff061b82 */ /* 0x000ee20000000a00 */
[----:B--2---:R-:W-:Y:S01]  /*fad0*/  SHF.R.S32.HI R29, RZ, 0x1f, R28 ;  /* 0x0000001fff1d7819 */ /* 0x004fe2000001141c */
[C---:B-1----:R-:W-:Y:S04]  /*fae0*/  @P0 IMAD.WIDE R4, R14.reuse, 0x8, R4 ;  /* 0x000000080e040825 */ /* 0x042fe800078e0204 */
[----:B---3--:R-:W-:Y:S01]  /*faf0*/  @P1 IMAD.WIDE R6, R14, 0x8, R6 ;  /* 0x000000080e061825 */ /* 0x008fe200078e0206 */
[----:B------:R-:W2:Y:S04]  /*fb00*/  @P0 LDG.E.64 R24, desc[UR50][R4.64] ;  /* 0x0000003204180981 */ /* 0x000ea8000c1e1b00 */
[----:B------:R1:W3:Y:S04]  /*fb10*/  @P1 LDG.E.64 R26, desc[UR50][R6.64] ;  /* 0x00000032061a1981 */ /* 0x0002e8000c1e1b00 */
[----:B------:R4:W5:Y:S04]  /*fb20*/  LDG.E R5, desc[UR50][R8.64+0x4] ;  /* 0x0000043208057981 */ /* 0x000968000c1e1900 */
[----:B-1----:R-:W1:Y:S01]  /*fb30*/  LDS R7, [UR22+0x1c] ;  /* 0x00001c16ff077984 */ /* 0x002e620008000800 */
[----:B------:R-:W-:Y:S05]  /*fb40*/  IMAD.U32 R6, RZ, RZ, UR22 ;  /* 0x00000016ff067e24 */ /* 0x000fea000f8e00ff */
[----:B----4-:R-:W-:Y:S05]  /*fb50*/  SHF.R.U64 R8, R6, 0x4, RZ ;  /* 0x0000000406087819 */ /* 0x010fea00000012ff */
[----:B------:R-:W-:Y:S04]  /*fb60*/  STS [UR22+0x10], R8 ;  /* 0x00001008ff007988 */ /* 0x000fe80008000816 */
[----:B------:R-:W-:Y:S01]  /*fb70*/  STS [UR22+0x14], R8 ;  /* 0x00001408ff007988 */ /* 0x000fe20008000816 */
[----:B------:R-:W-:Y:S02]  /*fb80*/  @!P0 IMAD.MOV.U32 R24, RZ, RZ, R28 ;  /* 0x000000ffff188224 */ /* 0x000fe400078e001c */
[----:B------:R-:W-:Y:S01]  /*fb90*/  @!P0 IMAD.MOV.U32 R25, RZ, RZ, R29 ;  /* 0x000000ffff198224 */ /* 0x000fe200078e001d */
[----:B---3--:R-:W-:Y:S04]  /*fba0*/  @P1 STS.64 [UR22], R26 ;  /* 0x0000001aff001988 */ /* 0x008fe80008000a16 */
[C---:B--2---:R-:W-:Y:S01]  /*fbb0*/  SHF.L.U64.HI R21, R24.reuse, 0x1, R25 ;  /* 0x0000000118157819 */ /* 0x044fe20000010219 */
[----:B------:R-:W-:Y:S03]  /*fbc0*/  IMAD.SHL.U32 R24, R24, 0x2, RZ ;  /* 0x0000000218187824 */ /* 0x000fe600078e00ff */
[----:B------:R-:W-:Y:S02]  /*fbd0*/  LOP3.LUT R21, R21, 0x1fffffff, RZ, 0xc0, !PT ;  /* 0x1fffffff15157812 */ /* 0x000fe400078ec0ff */
[----:B------:R-:W-:Y:S02]  /*fbe0*/  LOP3.LUT R24, R24, 0xfffffffe, RZ, 0xc0, !PT ;  /* 0xfffffffe18187812 */ /* 0x000fe400078ec0ff */
[--C-:B------:R-:W-:Y:S02]  /*fbf0*/  SHF.R.U32.HI R4, RZ, 0x4, R21.reuse ;  /* 0x00000004ff047819 */ /* 0x100fe40000011615 */
[----:B------:R-:W-:Y:S02]  /*fc00*/  SHF.R.U64 R21, R24, 0x4, R21 ;  /* 0x0000000418157819 */ /* 0x000fe40000001215 */
[----:B-1----:R-:W-:Y:S02]  /*fc10*/  LOP3.LUT R30, R7, 0xf, R4, 0xb8, !PT ;  /* 0x0000000f071e7812 */ /* 0x002fe400078eb804 */
[----:B------:R-:W-:Y:S01]  /*fc20*/  CS2R R6, SRZ ;  /* 0x0000000000067805 */ /* 0x000fe2000001ff00 */
[----:B------:R-:W-:Y:S01]  /*fc30*/  STS [UR22+0xc], R21 ;  /* 0x00000c15ff007988 */ /* 0x000fe20008000816 */
[----:B-----5:R-:W-:Y:S03]  /*fc40*/  VIADD R5, R5, 0xffffffff ;  /* 0xffffffff05057836 */ /* 0x020fe60000000000 */
[----:B------:R-:W-:Y:S04]  /*fc50*/  STS [UR22+0x1c], R30 ;  /* 0x00001c1eff007988 */ /* 0x000fe80008000816 */
[----:B------:R-:W1:Y:S02]  /*fc60*/  LDS R4, [UR22+0x1c] ;  /* 0x00001c16ff047984 */ /* 0x000e640008000800 */
[----:B-1----:R-:W-:Y:S05]  /*fc70*/  LOP3.LUT R23, R4, 0xf0, RZ, 0xb8, !PT ;  /* 0x000000f004177812 */ /* 0x002fea00078eb8ff */
        /* <DEDUP_REMOVED lines=9> */
.L_x_195:
[----:B------:R-:W-:Y:S05]  /*fd10*/  BSYNC.RECONVERGENT B0 ;  /* 0x0000000000007941 */ /* 0x000fea0003800200 */
.L_x_194:
[----:B------:R-:W-:Y:S01]  /*fd20*/  ULOP3.LUT UR26, UR26, 0xffff, URZ, 0xc0, !UPT ;  /* 0x0000ffff1a1a7892 */ /* 0x000fe2000f8ec0ff */
[----:B------:R-:W-:Y:S03]  /*fd30*/  NOP ;  /* 0x0000000000007918 */ /* 0x000fe60000000000 */
[----:B------:R-:W-:Y:S01]  /*fd40*/  UIADD3 UR6, UP0, UPT, UR9, UR26, URZ ;  /* 0x0000001a09067290 */ /* 0x000fe2000ff1e0ff */
[----:B--2---:R-:W2:Y:S01]  /*fd50*/  LDS R4, [R20+UR22] ;  /* 0x0000001614047984 */ /* 0x004ea20008000800 */
[----:B------:R-:W-:Y:S02]  /*fd60*/  BSSY.RECONVERGENT B0, `(.L_x_196) ;  /* 0x0000039000007945 */ /* 0x000fe40003800200 */
[----:B------:R-:W-:Y:S02]  /*fd70*/  UIADD3.X UR27, UPT, UPT, URZ, URZ, URZ, UP0, !UPT ;  /* 0x000000ffff1b7290 */ /* 0x000fe400087fe4ff */
[----:B------:R-:W-:Y:S04]  /*fd80*/  ULEA UR28, UP0, UR6, UR14, 0x7 ;  /* 0x0000000e061c7291 */ /* 0x000fe8000f8038ff */
[----:B------:R-:W-:Y:S02]  /*fd90*/  ULEA.HI.X UR27, UR6, UR15, UR27, 0x7, UP0 ;  /* 0x0000000f061b7291 */ /* 0x000fe400080f3c1b */
[----:B------:R-:W-:Y:S01]  /*fda0*/  UIADD3 UR26, UP0, UPT, UR20, UR26, URZ ;  /* 0x0000001a141a7290 */ /* 0x000fe2000ff1e0ff */
[----:B-1----:R-:W-:Y:S03]  /*fdb0*/  IADD3 R6, P0, PT, R20, UR28, RZ ;  /* 0x0000001c14067c10 */ /* 0x002fe6000ff1e0ff */
[----:B------:R-:W-:Y:S02]  /*fdc0*/  UIADD3.X UR6, UPT, UPT, URZ, URZ, URZ, UP0, !UPT ;  /* 0x000000ffff067290 */ /* 0x000fe400087fe4ff */
[----:B------:R-:W-:Y:S05]  /*fdd0*/  IMAD.X R7, RZ, RZ, UR27, P0 ;  /* 0x0000001bff077e24 */ /* 0x000fea00080e06ff */
[----:B--2---:R1:W2:Y:S02]  /*fde0*/  ATOMG.E.EXCH.STRONG.GPU PT, RZ, [R6], R4 ;  /* 0x0000000406ff73a8 */ /* 0x0042a400041ee100 */
[----:B--2---:R-:W-:Y:S11]  /*fdf0*/  ELECT P0, URZ, PT ;  /* 0x0000000000ff782f */ /* 0x004ff60003800000 */
[----:B------:R-:W-:Y:S02]  /*fe00*/  @!UPT UIADD3 URZ, UPT, UPT, URZ, URZ, URZ ;  /* 0x000000fffffff290 */ /* 0x000fe4000fffe0ff */
[----:B------:R-:W-:Y:S05]  /*fe10*/  @!P0 BRA `(.L_x_197) ;  /* 0x0000000000b48947 */ /* 0x000fea0003800000 */
[----:B------:R-:W-:Y:S01]  /*fe20*/  STS [UR21+0x30], RZ ;  /* 0x000030ffff007988 */ /* 0x000fe20008000815 */
[----:B------:R-:W-:Y:S01]  /*fe30*/  ISETP.NE.U32.AND P0, PT, RZ, UR12, PT ;  /* 0x0000000cff007c0c */ /* 0x000fe2000bf05070 */
[C---:B------:R-:W-:Y:S03]  /*fe40*/  IMAD.WIDE R8, R14.reuse, 0xc, R18 ;  /* 0x0000000c0e087825 */ /* 0x040fe600078e0212 */
[----:B------:R-:W-:Y:S02]  /*fe50*/  ISETP.NE.AND.EX P1, PT, RZ, UR13, PT, P0 ;  /* 0x0000000dff007c0c */ /* 0x000fe4000bf25300 */
[----:B------:R-:W2:Y:S01]  /*fe60*/  LDG.E R28, desc[UR50][R8.64] ;  /* 0x00000032081c7981 */ /* 0x000ea2000c1e1900 */
[C---:B-1----:R-:W-:Y:S03]  /*fe70*/  LEA R6, P0, R14.reuse, RZ, 0x3 ;  /* 0x000000ff0e067211 */ /* 0x042fe600078018ff */
[----:B------:R1:W3:Y:S01]  /*fe80*/  LDG.E R5, desc[UR50][R8.64+0x4] ;  /* 0x0000043208057981 */ /* 0x0002e2000c1e1900 */
[----:B------:R-:W-:Y:S06]  /*fe90*/  LEA.HI.X.SX32 R7, R14, RZ, 0x3, P0 ;  /* 0x000000ff0e077211 */ /* 0x000fec00000f1eff */
[C---:B------:R-:W-:Y:S04]  /*fea0*/  @P1 IADD3 R22, P0, PT, R6.reuse, UR12, RZ ;  /* 0x0000000c06161c10 */ /* 0x040fe8000ff1e0ff */
[C---:B------:R-:W-:Y:S02]  /*feb0*/  @P1 IADD3.X R23, PT, PT, R7.reuse, UR13, RZ, P0, !PT ;  /* 0x0000000d07171c10 */ /* 0x040fe400087fe4ff */
[----:B------:R-:W-:Y:S01]  /*fec0*/  IADD3 R26, P0, PT, R6, UR10, RZ ;  /* 0x0000000a061a7c10 */ /* 0x000fe2000ff1e0ff */
[----:B------:R-:W-:Y:S02]  /*fed0*/  IMAD.U32 R6, RZ, RZ, UR21 ;  /* 0x00000015ff067e24 */ /* 0x000fe4000f8e00ff */
[----:B------:R-:W4:Y:S01]  /*fee0*/  @P1 LDG.E.64 R24, desc[UR50][R22.64] ;  /* 0x0000003216181981 */ /* 0x000f22000c1e1b00 */
[----:B------:R-:W-:Y:S03]  /*fef0*/  IADD3.X R27, PT, PT, R7, UR11, RZ, P0, !PT ;  /* 0x0000000b071b7c10 */ /* 0x000fe600087fe4ff */
[----:B------:R-:W5:Y:S04]  /*ff00*/  LDS R7, [UR21+0x1c] ;  /* 0x00001c15ff077984 */ /* 0x000f680008000800 */
[----:B------:R-:W5:Y:S01]  /*ff10*/  LDG.E.64 R26, desc[UR50][R26.64] ;  /* 0x000000321a1a7981 */ /* 0x000f62000c1e1b00 */
[----:B-1----:R-:W-:Y:S05]  /*ff20*/  SHF.R.U64 R8, R6, 0x4, RZ ;  /* 0x0000000406087819 */ /* 0x002fea00000012ff */
[----:B------:R-:W-:Y:S04]  /*ff30*/  STS [UR21+0x10], R8 ;  /* 0x00001008ff007988 */ /* 0x000fe80008000815 */
[----:B------:R-:W-:Y:S04]  /*ff40*/  STS [UR21+0x14], R8 ;  /* 0x00001408ff007988 */ /* 0x000fe80008000815 */
[----:B-----5:R-:W-:Y:S01]  /*ff50*/  STS.64 [UR21], R26 ;  /* 0x0000001aff007988 */ /* 0x020fe20008000a15 */
[--C-:B--2---:R-:W-:Y:S01]  /*ff60*/  SHF.R.S32.HI R29, RZ, 0x1f, R28.reuse ;  /* 0x0000001fff1d7819 */ /* 0x104fe2000001141c */
[----:B------:R-:W-:Y:S02]  /*ff70*/  @!P1 IMAD.MOV.U32 R24, RZ, RZ, R28 ;  /* 0x000000ffff189224 */ /* 0x000fe400078e001c */
[----:B---3--:R-:W-:Y:S02]  /*ff80*/  VIADD R5, R5, 0xffffffff ;  /* 0xffffffff05057836 */ /* 0x008fe40000000000 */
[----:B------:R-:W-:Y:S05]  /*ff90*/  @!P1 IMAD.MOV.U32 R25, RZ, RZ, R29 ;  /* 0x000000ffff199224 */ /* 0x000fea00078e001d */
[C---:B----4-:R-:W-:Y:S01]  /*ffa0*/  SHF.L.U64.HI R21, R24.reuse, 0x1, R25 ;  /* 0x0000000118157819 */ /* 0x050fe20000010219 */
[----:B------:R-:W-:Y:S03]  /*ffb0*/  IMAD.SHL.U32 R24, R24, 0x2, RZ ;  /* 0x0000000218187824 */ /* 0x000fe600078e00ff */
[----:B------:R-:W-:Y:S02]  /*ffc0*/  LOP3.LUT R21, R21, 0x1fffffff, RZ, 0xc0, !PT ;  /* 0x1fffffff15157812 */ /* 0x000fe400078ec0ff */
[----:B------:R-:W-:Y:S02]  /*ffd0*/  LOP3.LUT R24, R24, 0xfffffffe, RZ, 0xc0, !PT ;  /* 0xfffffffe18187812 */ /* 0x000fe400078ec0ff */
[--C-:B------:R-:W-:Y:S02]  /*ffe0*/  SHF.R.U32.HI R4, RZ, 0x4, R21.reuse ;  /* 0x00000004ff047819 */ /* 0x100fe40000011615 */
[----:B------:R-:W-:Y:S02]  /*fff0*/  SHF.R.U64 R21, R24, 0x4, R21 ;  /* 0x0000000418157819 */ /* 0x000fe40000001215 */
[----:B------:R-:W-:Y:S02]  /*10000*/  LOP3.LUT R30, R7, 0xf, R4, 0xb8, !PT ;  /* 0x0000000f071e7812 */ /* 0x000fe400078eb804 */
[----:B------:R-:W-:Y:S01]  /*10010*/  CS2R R6, SRZ ;  /* 0x0000000000067805 */ /* 0x000fe2000001ff00 */
[----:B------:R-:W-:Y:S04]  /*10020*/  STS [UR21+0xc], R21 ;  /* 0x00000c15ff007988 */ /* 0x000fe80008000815 */
        /* <DEDUP_REMOVED lines=12> */
.L_x_197:
[----:B------:R-:W-:Y:S05]  /*100f0*/  BSYNC.RECONVERGENT B0 ;  /* 0x0000000000007941 */ /* 0x000fea0003800200 */
.L_x_196:
[----:B------:R-:W-:Y:S01]  /*10100*/  NOP ;  /* 0x0000000000007918 */ /* 0x000fe20000000000 */
[----:B-12---:R-:W1:Y:S01]  /*10110*/  LDS R4, [R20+UR21] ;  /* 0x0000001514047984 */ /* 0x006e620008000800 */
[----:B------:R-:W-:Y:S01]  /*10120*/  ULEA UR34, UP0, UR26, UR14, 0x7 ;  /* 0x0000000e1a227291 */ /* 0x000fe2000f8038ff */
[----:B------:R-:W-:Y:S01]  /*10130*/  UMOV UR33, UR31 ;  /* 0x0000001f00217c82 */ /* 0x000fe20008000000 */
[----:B------:R-:W-:Y:S02]  /*10140*/  UMOV UR31, UR29 ;  /* 0x0000001d001f7c82 */ /* 0x000fe40008000000 */
[----:B------:R-:W-:Y:S02]  /*10150*/  ULEA.HI.X UR35, UR26, UR15, UR6, 0x7, UP0 ;  /* 0x0000000f1a237291 */ /* 0x000fe400080f3c06 */
[----:B------:R-:W-:Y:S01]  /*10160*/  IADD3 R6, P0, PT, R20, UR34, RZ ;  /* 0x0000002214067c10 */ /* 0x000fe2000ff1e0ff */
[----:B------:R-:W-:Y:S03]  /*10170*/  UMOV UR26, UR28 ;  /* 0x0000001c001a7c82 */ /* 0x000fe60008000000 */
[----:B------:R-:W-:Y:S05]  /*10180*/  IADD3.X R7, PT, PT, RZ, UR35, RZ, P0, !PT ;  /* 0x00000023ff077c10 */ /* 0x000fea00087fe4ff */
[----:B-1----:R2:W5:Y:S01]  /*10190*/  ATOMG.E.EXCH.STRONG.GPU PT, RZ, [R6], R4 ;  /* 0x0000000406ff73a8 */ /* 0x00256200041ee100 */
[----:B------:R-:W-:Y:S04]  /*101a0*/  DEPBAR {5,4,3,2,1,0} ;  /* 0x0000003f0000791a */ /* 0x000fe80000000000 */
[----:B------:R-:W1:Y:S02]  /*101b0*/  CCTL.E.C.LDCU.IV.DEEP [UR32] ;  /* 0x0000000020007540 */ /* 0x000e640009c08000 */
[----:B-1----:R2:W-:Y:S01]  /*101c0*/  UTMACCTL.IV [UR32] ;  /* 0x00000000200079b9 */ /* 0x0025e20008000000 */
        /* <DEDUP_REMOVED lines=9> */
[----:B------:R-:W-:Y:S01]  /*10260*/  NOP ;  /* 0x0000000000007918 */ /* 0x000fe20000000000 */
.L_x_193:
[----:B-----5:R-:W-:Y:S01]  /*10270*/  ELECT P0, URZ, PT ;  /* 0x0000000000ff782f */ /* 0x020fe20003800000 */
[----:B------:R-:W-:Y:S11]  /*10280*/  BSSY.RECONVERGENT B0, `(.L_x_198) ;  /* 0x0000011000007945 */ /* 0x000ff60003800200 */
[----:B------:R-:W-:Y:S01]  /*10290*/  @!UPT UIADD3 URZ, UPT, UPT, URZ, URZ, URZ ;  /* 0x000000fffffff290 */ /* 0x000fe2000fffe0ff */
[----:B------:R-:W-:Y:S05]  /*102a0*/  @!P0 BRA `(.L_x_199) ;  /* 0x0000000000388947 */ /* 0x000fea0003800000 */
[----:B------:R0:W-:Y:S01]  /*102b0*/  UTMACMDFLUSH ;  /* 0x00000000000079b7 */ /* 0x0001e20000000000 */
[----:B------:R-:W-:Y:S09]  /*102c0*/  UIMAD UR6, UR8, 0x14, UR4 ;  /* 0x00000014080678a4 */ /* 0x000ff2000f8e0204 */
[----:B------:R4:W-:Y:S04]  /*102d0*/  STS [UR6+0x280], R16 ;  /* 0x00028010ff007988 */ /* 0x0009e80008000806 */
        /* <DEDUP_REMOVED lines=9> */
[----:B-----5:R-:W1:Y:S01]  /*10370*/  FENCE.VIEW.ASYNC.S ;  /* 0x00000000000073c6 */ /* 0x020e620000000000 */
[----:B------:R-:W-:Y:S04]  /*10380*/  DEPBAR.LE SB0, 0x0 ;  /* 0x000080000000791a */ /* 0x000fe80000000000 */
.L_x_199:
[----:B--2---:R-:W-:Y:S05]  /*10390*/  BSYNC.RECONVERGENT B0 ;  /* 0x0000000000007941 */ /* 0x004fea0003800200 */
.L_x_198:
[----:B------:R-:W-:Y:S09]  /*103a0*/  UISETP.NE.AND UP0, UPT, UR37, 0x8, UPT ;  /* 0x000000082500788c */ /* 0x000ff2000bf05270 */
[----:B------:R-:W-:Y:S05]  /*103b0*/  BRA.U !UP0, `(.L_x_200) ;  /* 0x0000000108047547 */ /* 0x000fea000b800000 */
[----:B------:R-:W-:Y:S05]  /*103c0*/  BPT.TRAP 0x1 ;  /* 0x000000040000795c */ /* 0x000fea0000300000 */
.L_x_200:
[----:B------:R-:W-:Y:S01]  /*103d0*/  UIADD3 UR6, UPT, UPT, UR8, -0x4, URZ ;  /* 0xfffffffc08067890 */ /* 0x000fe2000fffe0ff */
[----:B-1----:R-:W-:Y:S01]  /*103e0*/  SYNCS.ARRIVE.TRANS64.A1T0 RZ, [UR25+0x160], RZ ;  /* 0x000160ffffff79a7 */ /* 0x002fe20008100019 */
[----:B------:R-:W-:Y:S01]  /*103f0*/  UIADD3 UR25, UPT, UPT, UR7, -0x4, URZ ;  /* 0xfffffffc07197890 */ /* 0x000fe2000fffe0ff */
[----:B------:R-:W-:Y:S01]  /*10400*/  ISETP.NE.AND P0, PT, R11, RZ, PT ;  /* 0x000000ff0b00720c */ /* 0x000fe20003f05270 */
[----:B------:R-:W-:Y:S02]  /*10410*/  UISETP.GE.U32.AND UP1, UPT, UR6, -0x8, UPT ;  /* 0xfffffff80600788c */ /* 0x000fe4000bf26070 */
[----:B------:R-:W-:Y:S02]  /*10420*/  UISETP.GE.U32.AND UP0, UPT, UR25, -0x8, UPT ;  /* 0xfffffff81900788c */ /* 0x000fe4000bf06070 */
[----:B------:R-:W-:Y:S02]  /*10430*/  USEL UR25, URZ, 0x1, UP1 ;  /* 0x00000001ff197887 */ /* 0x000fe40008800000 */
[----:B------:R-:W-:Y:S02]  /*10440*/  USEL UR6, URZ, 0x1, UP0 ;  /* 0x00000001ff067887 */ /* 0x000fe40008000000 */
[----:B------:R-:W-:Y:S02]  /*10450*/  ULOP3.LUT UR27, UR8, 0x7, URZ, 0xc0, !UPT ;  /* 0x00000007081b7892 */ /* 0x000fe4000f8ec0ff */
[----:B------:R-:W-:Y:S01]  /*10460*/  ULOP3.LUT UR26, UR7, 0x7, URZ, 0xc0, !UPT ;  /* 0x00000007071a7892 */ /* 0x000fe2000f8ec0ff */
[----:B------:R-:W-:Y:S01]  /*10470*/  LOP3.LUT R0, R0, UR25, RZ, 0x3c, !PT ;  /* 0x0000001900007c12 */ /* 0x000fe2000f8e3cff */
[----:B------:R-:W-:Y:S01]  /*10480*/  ULOP3.LUT UR8, UR27, 0x4, URZ, 0x3c, !UPT ;  /* 0x000000041b087892 */ /* 0x000fe2000f8e3cff */
[----:B------:R-:W-:Y:S01]  /*10490*/  LOP3.LUT R17, R17, UR6, RZ, 0x3c, !PT ;  /* 0x0000000611117c12 */ /* 0x000fe2000f8e3cff */
[----:B------:R-:W-:Y:S01]  /*104a0*/  ULOP3.LUT UR7, UR26, 0x4, URZ, 0x3c, !UPT ;  /* 0x000000041a077892 */ /* 0x000fe2000f8e3cff */
[----:B------:R-:W-:Y:S11]  /*104b0*/  @!P0 EXIT ;  /* 0x000000000000894d */ /* 0x000ff60003800000 */
[----:B------:R-:W-:Y:S05]  /*104c0*/  BRA `(.L_x_201) ;  /* 0xffffffe800f07947 */ /* 0x000fea000383ffff */
.L_x_292:
[----:B------:R-:W-:Y:S01]  /*104d0*/  UMOV UR6, 0x40 ;  /* 0x0000004000067882 */ /* 0x000fe20000000000 */
[----:B------:R-:W-:Y:S01]  /*104e0*/  NOP ;  /* 0x0000000000007918 */ /* 0x000fe20000000000 */
[----:B------:R-:W-:Y:S01]  /*104f0*/  ULEA UR6, UR5, UR6, 0x18 ;  /* 0x0000000605067291 */ /* 0x000fe2000f8ec0ff */
[----:B------:R-:W-:Y:S02]  /*10500*/  UMOV UR4, 0x400 ;  /* 0x0000040000047882 */ /* 0x000fe40000000000 */
[----:B------:R-:W-:-:S06]  /*10510*/  ULEA UR4, UR5, UR4, 0x18 ;  /* 0x0000000405047291 */ /* 0x000fcc000f8ec0ff */
[----:B------:R-:W2:Y:S02]  /*10520*/  LDS.U8 R0, [UR6+0x1c] ;  /* 0x00001c06ff007984 */ /* 0x000ea40008000000 */
[----:B--2---:R-:W-:-:S13]  /*10530*/  ISETP.NE.AND P0, PT, R0, RZ, PT ;  /* 0x000000ff0000720c */ /* 0x004fda0003f05270 */
[----:B------:R-:W-:Y:S05]  /*10540*/  @P0 BRA `(.L_x_202) ;  /* 0x0000000400100947 */ /* 0x000fea0003800000 */
[----:B------:R-:W-:Y:S02]  /*10550*/  ULOP3.LUT UR44, UR5, 0x1, URZ, 0xc0, !UPT ;  /* 0x00000001052c7892 */ /* 0x000fe4000f8ec0ff */
[----:B------:R-:W-:Y:S02]  /*10560*/  ULOP3.LUT UR43, UR5, 0x1, URZ, 0x3c, !UPT ;  /* 0x00000001052b7892 */ /* 0x000fe4000f8e3cff */
[----:B------:R-:W-:Y:S02]  /*10570*/  UISETP.NE.U32.AND UP0, UPT, UR44, 0x1, UPT ;  /* 0x000000012c00788c */ /* 0x000fe4000bf05070 */
[----:B------:R-:W-:-:S07]  /*10580*/  UIADD3 UR7, UPT, UPT, UR6, 0x8, URZ ;  /* 0x0000000806077890 */ /* 0x000fce000fffe0ff */
[----:B------:R-:W-:Y:S05]  /*10590*/  BRA.U !UP0, `(.L_x_203) ;  /* 0x00000001089c7547 */ /* 0x000fea000b800000 */
[----:B------:R-:W-:Y:S01]  /*105a0*/  ELECT P0, URZ, PT ;  /* 0x0000000000ff782f */ /* 0x000fe20003800000 */
[----:B------:R-:W-:-:S12]  /*105b0*/  BSSY B0, `(.L_x_203) ;  /* 0x0000025000007945 */ /* 0x000fd80003800000 */
[----:B------:R-:W-:Y:S05]  /*105c0*/  @!P0 BRA `(.L_x_204) ;  /* 0x00000000008c8947 */ /* 0x000fea0003800000 */
[----:B------:R-:W-:-:S05]  /*105d0*/  UMOV UR5, 0x10 ;  /* 0x0000001000057882 */ /* 0x000fca0000000000 */
[----:B------:R-:W-:Y:S04]  /*105e0*/  DEPBAR.LE SB2, 0x36 ;  /* 0x0000ad800000791a */ /* 0x000fe80000000000 */
[----:B------:R-:W2:Y:S02]  /*105f0*/  UTCATOMSWS.2CTA.FIND_AND_SET.ALIGN UP1, UR5, UR5 ;  /* 0x00000005000575e3 */ /* 0x000ea40008220800 */
[----:B--2---:R-:W-:Y:S01]  /*10600*/  MOV R11, UR5 ;  /* 0x00000005000b7c02 */ /* 0x004fe20008000f00 */
[----:B------:R-:W-:Y:S06]  /*10610*/  BRA.U UP1, `(.L_x_205) ;  /* 0x0000000101187547 */ /* 0x000fec000b800000 */
.L_x_206:
[----:B------:R-:W-:Y:S05]  /*10620*/  NANOSLEEP 0x64 ;  /* 0x000000640000795d */ /* 0x000fea0003800000 */
[----:B------:R-:W-:-:S05]  /*10630*/  UMOV UR5, 0x10 ;  /* 0x0000001000057882 */ /* 0x000fca0000000000 */
[----:B------:R-:W-:Y:S04]  /*10640*/  DEPBAR.LE SB2, 0x36 ;  /* 0x0000ad800000791a */ /* 0x000fe80000000000 */
[----:B------:R-:W2:Y:S02]  /*10650*/  UTCATOMSWS.2CTA.FIND_AND_SET.ALIGN UP1, UR5, UR5 ;  /* 0x00000005000575e3 */ /* 0x000ea40008220800 */
[----:B--2---:R-:W-:Y:S01]  /*10660*/  MOV R11, UR5 ;  /* 0x00000005000b7c02 */ /* 0x004fe20008000f00 */
[----:B------:R-:W-:Y:S05]  /*10670*/  BRA.U !UP1, `(.L_x_206) ;  /* 0xfffffffd09e87547 */ /* 0x000fea000b83ffff */
.L_x_205:
[----:B------:R-:W2:Y:S01]  /*10680*/  LDS R5, [UR6+0x10] ;  /* 0x00001006ff057984 */ /* 0x000ea20008000800 */
[----:B------:R-:W-:Y:S01]  /*10690*/  IMAD.U32 R3, RZ, RZ, UR4 ;  /* 0x00000004ff037e24 */ /* 0x000fe2000f8e00ff */
[----:B------:R-:W-:-:S03]  /*106a0*/  MOV R2, UR43 ;  /* 0x0000002b00027c02 */ /* 0x000fc60008000f00 */
[----:B------:R-:W-:Y:S01]  /*106b0*/  VIADD R3, R3, 0x320 ;  /* 0x0000032003037836 */ /* 0x000fe20000000000 */
[----:B--2---:R-:W-:-:S04]  /*106c0*/  SHF.L.U32 R5, R5, 0x1f, RZ ;  /* 0x0000001f05057819 */ /* 0x004fc800000006ff */
[----:B------:R-:W2:Y:S02]  /*106d0*/  SYNCS.PHASECHK.TRANS64.TRYWAIT P0, [UR6+0x8], R5 ;  /* 0x00000805ff0075a7 */ /* 0x000ea40008001106 */
[----:B--2---:R-:W-:Y:S05]  /*106e0*/  @P0 BRA `(.L_x_207) ;  /* 0x0000000000080947 */ /* 0x004fea0003800000 */
[----:B------:R-:W2:Y:S02]  /*106f0*/  SYNCS.PHASECHK.TRANS64.TRYWAIT P0, [UR6+0x8], R5 ;  /* 0x00000805ff0075a7 */ /* 0x000ea40008001106 */
[----:B--2---:R-:W-:Y:S05]  /*10700*/  @!P0 BRA `(.L_x_208) ;  /* 0x0000001c00848947 */ /* 0x004fea0003800000 */
.L_x_207:
[----:B------:R-:W-:Y:S01]  /*10710*/  HFMA2 R4, -RZ, RZ, 0, 5.9604644775390625e-08 ;  /* 0x00000001ff047431 */ /* 0x000fe200000001ff */
[----:B------:R-:W-:Y:S01]  /*10720*/  UPRMT UR5, UR43, 0x654, UR7 ;  /* 0x000006542b057896 */ /* 0x000fe20008000007 */
[----:B-----5:R-:W-:Y:S01]  /*10730*/  IMAD.MOV.U32 R6, RZ, RZ, 0xffff ;  /* 0x0000ffffff067424 */ /* 0x020fe200078e00ff */
[----:B------:R-:W-:Y:S01]  /*10740*/  PRMT R2, R2, 0x654, R3 ;  /* 0x0000065402027816 */ /* 0x000fe20000000003 */
[----:B--2---:R-:W-:Y:S02]  /*10750*/  IMAD.MOV.U32 R0, RZ, RZ, 0x4 ;  /* 0x00000004ff007424 */ /* 0x004fe400078e00ff */
[----:B------:R-:W-:Y:S01]  /*10760*/  IMAD.SHL.U32 R7, R11, 0x20, RZ ;  /* 0x000000200b077824 */ /* 0x000fe200078e00ff */
[----:B------:R-:W-:Y:S02]  /*10770*/  MOV R3, UR5 ;  /* 0x0000000500037c02 */ /* 0x000fe40008000f00 */
[-C--:B------:R-:W-:Y:S01]  /*10780*/  SHF.L.U32 R6, R6, R11.reuse, RZ ;  /* 0x0000000b06067219 */ /* 0x080fe200000006ff */
[----:B------:R2:W-:Y:S01]  /*10790*/  SYNCS.ARRIVE.TRANS64.RED RZ, [UR5], R0 ;  /* 0x00000000ffff79a7 */ /* 0x0005e20008000405 */
[----:B------:R-:W-:Y:S01]  /*107a0*/  SHF.L.U32 R5, R4, R11, RZ ;  /* 0x0000000b04057219 */ /* 0x000fe200000006ff */
[----:B------:R2:W-:Y:S04]  /*107b0*/  STS [UR4+0x320], R7 ;  /* 0x00032007ff007988 */ /* 0x0005e80008000804 */
[----:B------:R2:W-:Y:S04]  /*107c0*/  STAS [R2.64], R11 ;  /* 0x0000000b02007dbd */ /* 0x0005e8000c0008ff */
[----:B------:R2:W-:Y:S04]  /*107d0*/  ATOMS.OR RZ, [UR6+0x14], R6 ;  /* 0x00001406ffff798c */ /* 0x0005e8000b000006 */
[----:B------:R2:W-:Y:S04]  /*107e0*/  ATOMS.OR RZ, [UR6+0x18], R5 ;  /* 0x00001805ffff798c */ /* 0x0005e8000b000006 */
[----:B------:R2:W-:Y:S02]  /*107f0*/  ATOMS.XOR RZ, [UR6+0x10], R4 ;  /* 0x00001004ffff798c */ /* 0x0005e4000b800006 */
.L_x_204:
[----:B------:R-:W-:Y:S05]  /*10800*/  BSYNC B0 ;  /* 0x0000000000007941 */ /* 0x000fea0003800000 */
.L_x_203:
[----:B------:R-:W-:Y:S05]  /*10810*/  BRA.U UP0, `(.L_x_209) ;  /* 0x00000001006c7547 */ /* 0x000fea000b800000 */
[----:B------:R-:W-:-:S03]  /*10820*/  UMOV UR5, 0xffffffff ;  /* 0xffffffff00057882 */ /* 0x000fc60000000000 */
[----:B------:R-:W-:Y:S05]  /*10830*/  BRA.DIV UR5, `(.L_x_210) ;  /* 0x0000001e05507947 */ /* 0x000fea000b800000 */
[----:B------:R-:W-:-:S13]  /*10840*/  ELECT P6, URZ, PT ;  /* 0x0000000000ff782f */ /* 0x000fda00038c0000 */
.L_x_276:
[----:B------:R-:W-:Y:S05]  /*10850*/  @!P6 BRA `(.L_x_209) ;  /* 0x00000000005ce947 */ /* 0x000fea0003800000 */
[----:B--2---:R-:W2:Y:S02]  /*10860*/  LDS R3, [UR6+0x10] ;  /* 0x00001006ff037984 */ /* 0x004ea40008000800 */
[----:B--2---:R-:W-:-:S04]  /*10870*/  SHF.L.U32 R3, R3, 0x1f, RZ ;  /* 0x0000001f03037819 */ /* 0x004fc800000006ff */
[----:B------:R-:W2:Y:S02]  /*10880*/  SYNCS.PHASECHK.TRANS64.TRYWAIT P0, [UR6+0x8], R3 ;  /* 0x00000803ff0075a7 */ /* 0x000ea40008001106 */
[----:B--2---:R-:W-:Y:S05]  /*10890*/  @P0 BRA `(.L_x_211) ;  /* 0x0000000000080947 */ /* 0x004fea0003800000 */
[----:B------:R-:W2:Y:S02]  /*108a0*/  SYNCS.PHASECHK.TRANS64.TRYWAIT P0, [UR6+0x8], R3 ;  /* 0x00000803ff0075a7 */ /* 0x000ea40008001106 */
[----:B--2---:R-:W-:Y:S05]  /*108b0*/  @!P0 BRA `(.L_x_212) ;  /* 0x0000001c00508947 */ /* 0x004fea0003800000 */
.L_x_211:
[----:B------:R-:W3:Y:S01]  /*108c0*/  LDS R5, [UR4+0x320] ;  /* 0x00032004ff057984 */ /* 0x000ee20008000800 */
[----:B--2---:R-:W-:Y:S02]  /*108d0*/  HFMA2 R0, -RZ, RZ, 0, 5.9604644775390625e-08 ;  /* 0x00000001ff007431 */ /* 0x004fe400000001ff */
[----:B------:R-:W-:Y:S01]  /*108e0*/  IMAD.MOV.U32 R2, RZ, RZ, 0xffff ;  /* 0x0000ffffff027424 */ /* 0x000fe200078e00ff */
[----:B------:R-:W-:Y:S01]  /*108f0*/  UPRMT UR5, UR43, 0x654, UR7 ;  /* 0x000006542b057896 */ /* 0x000fe20008000007 */
[----:B---3--:R-:W-:-:S03]  /*10900*/  IMAD.SHL.U32 R3, R5, 0x20, RZ ;  /* 0x0000002005037824 */ /* 0x008fc600078e00ff */
[-C--:B------:R-:W-:Y:S02]  /*10910*/  SHF.L.U32 R2, R2, R5.reuse, RZ ;  /* 0x0000000502027219 */ /* 0x080fe400000006ff */
[----:B------:R-:W-:Y:S01]  /*10920*/  SHF.L.U32 R5, R0, R5, RZ ;  /* 0x0000000500057219 */ /* 0x000fe200000006ff */
[----:B------:R3:W-:Y:S04]  /*10930*/  STS [UR4+0x320], R3 ;  /* 0x00032003ff007988 */ /* 0x0007e80008000804 */
[----:B------:R3:W-:Y:S04]  /*10940*/  ATOMS.OR RZ, [UR6+0x14], R2 ;  /* 0x00001402ffff798c */ /* 0x0007e8000b000006 */
[----:B------:R3:W-:Y:S01]  /*10950*/  ATOMS.OR RZ, [UR6+0x18], R5 ;  /* 0x00001805ffff798c */ /* 0x0007e2000b000006 */
[----:B------:R-:W-:Y:S03]  /*10960*/  SYNCS.ARRIVE.TRANS64.RED.A1T0 RZ, [UR5], RZ ;  /* 0x000000ffffff79a7 */ /* 0x000fe60008100405 */
[----:B------:R3:W-:Y:S01]  /*10970*/  ATOMS.XOR RZ, [UR6+0x10], R0 ;  /* 0x00001000ffff798c */ /* 0x0007e2000b800006 */
[----:B------:R-:W-:Y:S05]  /*10980*/  BRA `(.L_x_209) ;  /* 0x0000000000107947 */ /* 0x000fea0003800000 */
.L_x_202:
[----:B------:R-:W-:Y:S02]  /*10990*/  MOV R0, 0xffffffff ;  /* 0xffffffff00007802 */ /* 0x000fe40000000f00 */
[----:B------:R-:W-:-:S03]  /*109a0*/  MOV R2, 0x109d0 ;  /* 0x000109d000027802 */ /* 0x000fc60000000f00 */
[----:B------:R2:W-:Y:S04]  /*109b0*/  STS [UR4+0x320], R0 ;  /* 0x00032000ff007988 */ /* 0x0005e80008000804 */
[----:B-12-45:R-:W-:Y:S05]  /*109c0*/  CALL.REL.NOINC `($__internal_1_$__cuda_sm10x_tcgen05_guardrail_trap_phase_invalid_during_alloc) ;  /* 0x0000001c00d87944 */ /* 0x036fea0003c00000 */
.L_x_209:
[----:B------:R-:W-:Y:S05]  /*109d0*/  WARPSYNC.ALL ;  /* 0x0000000000007948 */ /* 0x000fea0003800000 */
[----:B------:R-:W1:Y:S01]  /*109e0*/  S2UR UR5, SR_CgaCtaId ;  /* 0x00000000000579c3 */ /* 0x000e620000008800 */
[----:B------:R-:W-:Y:S01]  /*109f0*/  UMOV UR4, 0x400 ;  /* 0x0000040000047882 */ /* 0x000fe20000000000 */
[----:B------:R-:W-:-:S06]  /*10a00*/  NOP ;  /* 0x0000000000007918 */ /* 0x000fcc0000000000 */
[----:B------:R-:W-:Y:S06]  /*10a10*/  BAR.ARV 0x6, 0xa0 ;  /* 0x0182800000007b1d */ /* 0x000fec0000002000 */
[----:B-1----:R-:W-:-:S04]  /*10a20*/  ULEA UR4, UR5, UR4, 0x18 ;  /* 0x0000000405047291 */ /* 0x002fc8000f8ec0ff */
[----:B------:R-:W-:Y:S02]  /*10a30*/  UIADD3 UR11, UPT, UPT, UR4, 0x9400, URZ ;  /* 0x00009400040b7890 */ /* 0x000fe4000fffe0ff */
[----:B------:R-:W-:Y:S02]  /*10a40*/  UIADD3 UR12, UPT, UPT, UR4, 0x15400, URZ ;  /* 0x00015400040c7890 */ /* 0x000fe4000fffe0ff */
[----:B------:R-:W-:Y:S01]  /*10a50*/  USHF.R.U32.HI UR11, URZ, 0x4, UR11 ;  /* 0x00000004ff0b7899 */ /* 0x000fe2000801160b */
[----:B--23--:R-:W1:Y:S01]  /*10a60*/  LDS R0, [UR4+0x320] ;  /* 0x00032004ff007984 */ /* 0x00ce620008000800 */
[----:B------:R-:W-:Y:S02]  /*10a70*/  USHF.R.U32.HI UR12, URZ, 0x4, UR12 ;  /* 0x00000004ff0c7899 */ /* 0x000fe4000801160c */
[----:B------:R-:W-:Y:S02]  /*10a80*/  ULOP3.LUT UR11, UR11, 0x3fff, URZ, 0xc0, !UPT ;  /* 0x00003fff0b0b7892 */ /* 0x000fe4000f8ec0ff */
[----:B------:R-:W-:-:S02]  /*10a90*/  ULOP3.LUT UR12, UR12, 0x3fff, URZ, 0xc0, !UPT ;  /* 0x00003fff0c0c7892 */ /* 0x000fc4000f8ec0ff */
[----:B------:R-:W-:Y:S02]  /*10aa0*/  ULOP3.LUT UR11, UR11, 0x10000, URZ, 0xfc, !UPT ;  /* 0x000100000b0b7892 */ /* 0x000fe4000f8efcff */
[----:B------:R-:W-:Y:S01]  /*10ab0*/  ULOP3.LUT UR12, UR12, 0x10000, URZ, 0xfc, !UPT ;  /* 0x000100000c0c7892 */ /* 0x000fe2000f8efcff */
[----:B-1----:R-:W-:Y:S01]  /*10ac0*/  R2UR UR20, R0 ;  /* 0x00000000001472ca */ /* 0x002fe200000e0000 */
[----:B----45:R-:W1:-:S00]  /*10ad0*/  USETMAXREG.DEALLOC.CTAPOOL 0x88 ;  /* 0x00000088000079c8 */ /* 0x030e4000080e0500 */
[----:B-1----:R-:W-:Y:S01]  /*10ae0*/  HFMA2 R2, -RZ, RZ, 0, 0 ;  /* 0x00000000ff027431 */ /* 0x002fe200000001ff */
[----:B------:R-:W-:Y:S01]  /*10af0*/  MOV R0, RZ ;  /* 0x000000ff00007202 */ /* 0x000fe20000000f00 */
[----:B------:R-:W-:Y:S01]  /*10b00*/  UMOV UR19, 0x1 ;  /* 0x0000000100137882 */ /* 0x000fe20000000000 */
[----:B------:R-:W-:Y:S01]  /*10b10*/  UMOV UR18, URZ ;  /* 0x000000ff00127c82 */ /* 0x000fe20008000000 */
[----:B------:R-:W-:Y:S01]  /*10b20*/  UMOV UR17, URZ ;  /* 0x000000ff00117c82 */ /* 0x000fe20008000000 */
[----:B------:R-:W-:Y:S01]  /*10b30*/  UMOV UR16, URZ ;  /* 0x000000ff00107c82 */ /* 0x000fe20008000000 */
[----:B------:R-:W-:-:S06]  /*10b40*/  UMOV UR15, URZ ;  /* 0x000000ff000f7c82 */ /* 0x000fcc0008000000 */
.L_x_223:
[----:B------:R-:W1:Y:S02]  /*10b50*/  LDC.64 R4, c[0x0][0x390] ;  /* 0x0000e400ff047b82 */ /* 0x000e640000000a00 */
[----:B-12---:R-:W-:-:S05]  /*10b60*/  IMAD.WIDE R4, R17, 0xc, R4 ;  /* 0x0000000c11047825 */ /* 0x006fca00078e0204 */
[----:B------:R-:W2:Y:S02]  /*10b70*/  LDG.E R3, desc[UR50][R4.64+0x8] ;  /* 0x0000083204037981 */ /* 0x000ea4000c1e1900 */
[----:B--2---:R-:W-:-:S13]  /*10b80*/  R2UR UR10, R3 ;  /* 0x00000000030a72ca */ /* 0x004fda00000e0000 */
[----:B------:R-:W-:Y:S02]  /*10b90*/  UISETP.GE.AND UP0, UPT, UR10, 0x1, UPT ;  /* 0x000000010a00788c */ /* 0x000fe4000bf06270 */
[----:B------:R-:W-:Y:S02]  /*10ba0*/  UIADD3 UR6, UPT, UPT, UR10, 0x7f, URZ ;  /* 0x0000007f0a067890 */ /* 0x000fe4000fffe0ff */
[----:B------:R-:W-:Y:S02]  /*10bb0*/  UISETP.NE.OR UP0, UPT, UR44, URZ, !UP0 ;  /* 0x000000ff2c00728c */ /* 0x000fe4000c705670 */
[----:B------:R-:W-:-:S04]  /*10bc0*/  USHF.R.S32.HI UR14, URZ, 0x1f, UR6 ;  /* 0x0000001fff0e7899 */ /* 0x000fc80008011406 */
[----:B------:R-:W-:-:S03]  /*10bd0*/  ULEA.HI UR14, UR14, UR6, URZ, 0x7 ;  /* 0x000000060e0e7291 */ /* 0x000fc6000f8f38ff */
[----:B------:R-:W-:Y:S09]  /*10be0*/  BRA.U UP0, `(.L_x_213) ;  /* 0x0000000500c07547 */ /* 0x000ff2000b800000 */
[----:B------:R-:W-:Y:S01]  /*10bf0*/  ULEA UR6, UR16, UR4, 0x3 ;  /* 0x0000000410067291 */ /* 0x000fe2000f8e18ff */
[----:B------:R-:W-:Y:S01]  /*10c00*/  SHF.L.U32 R3, R0, 0x1f, RZ ;  /* 0x0000001f00037819 */ /* 0x000fe200000006ff */
[----:B------:R-:W-:Y:S02]  /*10c10*/  UISETP.NE.AND UP0, UPT, UR37, URZ, UPT ;  /* 0x000000ff2500728c */ /* 0x000fe4000bf05270 */
[----:B------:R-:W-:Y:S02]  /*10c20*/  USHF.R.S32.HI UR14, URZ, 0x7, UR14 ;  /* 0x00000007ff0e7899 */ /* 0x000fe4000801140e */
[----:B------:R-:W-:Y:S02]  /*10c30*/  UISETP.NE.AND UP0, UPT, UR21, 0x4, !UP0 ;  /* 0x000000041500788c */ /* 0x000fe4000c705270 */
[----:B------:R-:W-:Y:S01]  /*10c40*/  ULEA UR9, UR18, UR20, 0x7 ;  /* 0x0000001412097291 */ /* 0x000fe2000f8e38ff */
[----:B------:R1:W2:Y:S06]  /*10c50*/  SYNCS.PHASECHK.TRANS64.TRYWAIT P1, [UR6], R3 ;  /* 0x00000003ff0075a7 */ /* 0x0002ac0008021106 */
[----:B------:R-:W-:Y:S05]  /*10c60*/  BRA.U UP0, `(.L_x_214) ;  /* 0x0000000100047547 */ /* 0x000fea000b800000 */
[----:B------:R-:W-:Y:S05]  /*10c70*/  BPT.TRAP 0x1 ;  /* 0x000000040000795c */ /* 0x000fea0000300000 */
.L_x_214:
[----:B------:R-:W-:Y:S01]  /*10c80*/  ULEA UR8, UR18, UR4, 0x3 ;  /* 0x0000000412087291 */ /* 0x000fe2000f8e18ff */
[----:B------:R-:W-:-:S04]  /*10c90*/  MOV R4, UR19 ;  /* 0x0000001300047c02 */ /* 0x000fc80008000f00 */
[----:B------:R-:W-:-:S04]  /*10ca0*/  SHF.L.U32 R4, R4, 0x1f, RZ ;  /* 0x0000001f04047819 */ /* 0x000fc800000006ff */
[----:B------:R-:W3:Y:S02]  /*10cb0*/  SYNCS.PHASECHK.TRANS64.TRYWAIT P0, [UR8+0x120], R4 ;  /* 0x00012004ff0075a7 */ /* 0x000ee40008001108 */
[----:B---3--:R-:W-:Y:S05]  /*10cc0*/  @!P0 BRA `(.L_x_215) ;  /* 0x0000001800648947 */ /* 0x008fea0003800000 */
.L_x_278:
[----:B-1----:R-:W-:Y:S01]  /*10cd0*/  LOP3.LUT R3, R10, 0xffff, RZ, 0xc0, !PT ;  /* 0x0000ffff0a037812 */ /* 0x002fe200078ec0ff */
[----:B------:R-:W-:Y:S01]  /*10ce0*/  UISETP.LT.AND UP1, UPT, UR14, 0x1, UPT ;  /* 0x000000010e00788c */ /* 0x000fe2000bf21270 */
[----:B--2---:R-:W-:Y:S01]  /*10cf0*/  PLOP3.LUT P0, PT, P1, PT, PT, 0x80, 0x8 ;  /* 0x000000000008781c */ /* 0x004fe20000f0f070 */
[----:B------:R-:W-:Y:S01]  /*10d00*/  UMOV UR42, UR16 ;  /* 0x00000010002a7c82 */ /* 0x000fe20008000000 */
[----:B------:R-:W-:Y:S01]  /*10d10*/  R2UR UR6, R3 ;  /* 0x00000000030672ca */ /* 0x000fe200000e0000 */
[----:B------:R-:W-:Y:S01]  /*10d20*/  USEL UR7, UR14, 0x1, UP1 ;  /* 0x000000010e077887 */ /* 0x000fe20008800000 */
[----:B------:R-:W-:Y:S01]  /*10d30*/  UMOV UR38, 0x0 ;  /* 0x0000000000267882 */ /* 0x000fe20000000000 */
[----:B------:R-:W-:Y:S02]  /*10d40*/  UMOV UR39, 0x8400010 ;  /* 0x0840001000277882 */ /* 0x000fe40000000000 */
[----:B------:R-:W-:Y:S01]  /*10d50*/  UIADD3 UR7, UPT, UPT, -UR7, UR15, UR14 ;  /* 0x0000000f07077290 */ /* 0x000fe2000fffe10e */
[----:B------:R-:W-:Y:S01]  /*10d60*/  UMOV UR34, 0x0 ;  /* 0x0000000000227882 */ /* 0x000fe20000000000 */
[----:B------:R-:W-:-:S02]  /*10d70*/  UMOV UR35, 0x8400010 ;  /* 0x0840001000237882 */ /* 0x000fc40000000000 */
[----:B------:R-:W-:Y:S02]  /*10d80*/  UIADD3 UR7, UPT, UPT, UR7, 0x1, URZ ;  /* 0x0000000107077890 */ /* 0x000fe4000fffe0ff */
[----:B------:R-:W-:Y:S01]  /*10d90*/  UPLOP3.LUT UP3, UPT, UPT, UPT, UPT, 0x40, 0x4 ;  /* 0x000000000004789c */ /* 0x000fe20003f6e870 */
[----:B------:R-:W-:Y:S01]  /*10da0*/  UMOV UR32, 0x0 ;  /* 0x0000000000207882 */ /* 0x000fe20000000000 */
        /* <DEDUP_REMOVED lines=10> */
[----:B------:R-:W-:-:S05]  /*10e50*/  UMOV UR23, 0x8400010 ;  /* 0x0840001000177882 */ /* 0x000fca0000000000 */
.L_x_218:
[----:B-1----:R-:W-:Y:S01]  /*10e60*/  ULEA UR13, UR42, UR4, 0x3 ;  /* 0x000000042a0d7291 */ /* 0x002fe2000f8e18ff */
[----:B--2---:R-:W-:Y:S11]  /*10e70*/  @P0 BRA `(.L_x_216) ;  /* 0x00000000000c0947 */ /* 0x004ff60003800000 */
[----:B------:R-:W-:Y:S04]  /*10e80*/  SHF.L.U32 R4, R0, 0x1f, RZ ;  /* 0x0000001f00047819 */ /* 0x000fe800000006ff */
[----:B------:R-:W1:Y:S02]  /*10e90*/  SYNCS.PHASECHK.TRANS64.TRYWAIT P0, [UR13], R4 ;  /* 0x00000004ff0075a7 */ /* 0x000e64000800110d */
[----:B-1----:R-:W-:Y:S05]  /*10ea0*/  @!P0 BRA `(.L_x_217) ;  /* 0x0000001800048947 */ /* 0x002fea0003800000 */
.L_x_216:
[----:B------:R-:W-:Y:S01]  /*10eb0*/  UISETP.NE.AND UP1, UPT, UR14, 0x1, UPT ;  /* 0x000000010e00788c */ /* 0x000fe2000bf25270 */
[----:B------:R-:W-:Y:S01]  /*10ec0*/  PLOP3.LUT P0, PT, PT, PT, PT, 0x80, 0x8 ;  /* 0x000000000008781c */ /* 0x000fe20003f0f070 */
[----:B------:R-:W-:Y:S02]  /*10ed0*/  UIADD3 UR16, UPT, UPT, UR42, 0x1, URZ ;  /* 0x000000012a107890 */ /* 0x000fe4000fffe0ff */
[----:B------:R-:W-:Y:S02]  /*10ee0*/  ULEA UR76, UR42, UR12, 0xb ;  /* 0x0000000c2a4c7291 */ /* 0x000fe4000f8e58ff */
[----:B------:R-:W-:Y:S01]  /*10ef0*/  UISETP.NE.AND UP2, UPT, UR16, 0x3, UPT ;  /* 0x000000031000788c */ /* 0x000fe2000bf45270 */
[----:B------:R-:W-:Y:S01]  /*10f00*/  PLOP3.LUT P1, PT, PT, PT, UP1, 0x80, 0x8 ;  /* 0x000000000008781c */ /* 0x000fe20003f2f018 */
[----:B------:R-:W-:Y:S02]  /*10f10*/  ULEA UR74, UR42, UR11, 0xa ;  /* 0x0000000b2a4a7291 */ /* 0x000fe4000f8e50ff */
[----:B------:R-:W-:Y:S02]  /*10f20*/  USEL UR41, URZ, 0x1, UP2 ;  /* 0x00000001ff297887 */ /* 0x000fe40009000000 */
[----:B------:R-:W-:Y:S02]  /*10f30*/  USEL UR16, UR16, URZ, UP2 ;  /* 0x000000ff10107287 */ /* 0x000fe40009000000 */
[----:B------:R-:W-:Y:S02]  /*10f40*/  UIADD3 UR72, UPT, UPT, UR76, 0x2, URZ ;  /* 0x000000024c487890 */ /* 0x000fe4000fffe0ff */
[----:B------:R-:W-:Y:S01]  /*10f50*/  @UP1 ULEA UR40, UR16, UR4, 0x3 ;  /* 0x0000000410281291 */ /* 0x000fe2000f8e18ff */
[----:B------:R-:W-:Y:S01]  /*10f60*/  LOP3.LUT R0, R0, UR41, RZ, 0x3c, !PT ;  /* 0x0000002900007c12 */ /* 0x000fe2000f8e3cff */
[----:B------:R-:W-:Y:S02]  /*10f70*/  UIADD3 UR70, UPT, UPT, UR74, 0x2, URZ ;  /* 0x000000024a467890 */ /* 0x000fe4000fffe0ff */
[----:B------:R-:W-:Y:S01]  /*10f80*/  UIADD3 UR68, UPT, UPT, UR76, 0x4, URZ ;  /* 0x000000044c447890 */ /* 0x000fe2000fffe0ff */
[----:B-1----:R-:W-:Y:S01]  /*10f90*/  @P1 SHF.L.U32 R3, R0, 0x1f, RZ ;  /* 0x0000001f00031819 */ /* 0x002fe200000006ff */
[----:B------:R-:W-:Y:S02]  /*10fa0*/  UIADD3 UR66, UPT, UPT, UR74, 0x4, URZ ;  /* 0x000000044a427890 */ /* 0x000fe4000fffe0ff */
[----:B------:R-:W-:Y:S01]  /*10fb0*/  UIADD3 UR64, UPT, UPT, UR76, 0x6, URZ ;  /* 0x000000064c407890 */ /* 0x000fe2000fffe0ff */
[----:B------:R1:W2:Y:S01]  /*10fc0*/  @P1 SYNCS.PHASECHK.TRANS64.TRYWAIT P0, [UR40], R3 ;  /* 0x00000003ff0015a7 */ /* 0x0002a20008001128 */
[----:B------:R-:W-:Y:S02]  /*10fd0*/  UIADD3 UR62, UPT, UPT, UR74, 0x6, URZ ;  /* 0x000000064a3e7890 */ /* 0x000fe4000fffe0ff */
        /* <DEDUP_REMOVED lines=10> */
[----:B------:R-:W-:Y:S02]  /*11080*/  UIADD3 UR14, UPT, UPT, UR14, -0x1, URZ ;  /* 0xffffffff0e0e7890 */ /* 0x000fe4000fffe0ff */
[----:B------:R-:W-:Y:S01]  /*11090*/  UISETP.NE.AND UP1, UPT, UR15, UR7, UPT ;  /* 0x000000070f00728c */ /* 0x000fe2000bf25270 */
[----:B------:R-:W-:Y:S01]  /*110a0*/  UMOV UR77, 0x40004040 ;  /* 0x40004040004d7882 */ /* 0x000fe20000000000 */
[----:B------:R-:W-:Y:S01]  /*110b0*/  UMOV UR75, 0x40004040 ;  /* 0x40004040004b7882 */ /* 0x000fe20000000000 */
[----:B------:R-:W-:Y:S01]  /*110c0*/  UMOV UR73, 0x40004040 ;  /* 0x4000404000497882 */ /* 0x000fe20000000000 */
[----:B------:R1:W-:Y:S01]  /*110d0*/  UTCHMMA.2CTA gdesc[UR74], gdesc[UR76], tmem[UR9], tmem[UR38], idesc[UR39], UP3 ;  /* 0x00ff264c4a0075ea */ /* 0x0003e20009a00009 */
[----:B------:R-:W-:Y:S01]  /*110e0*/  UPLOP3.LUT UP3, UPT, UPT, UPT, UPT, 0x80, 0x8 ;  /* 0x000000000008789c */ /* 0x000fe20003f6f070 */
[----:B------:R-:W-:Y:S01]  /*110f0*/  UMOV UR71, 0x40004040 ;  /* 0x4000404000477882 */ /* 0x000fe20000000000 */
[----:B------:R-:W-:Y:S01]  /*11100*/  UMOV UR69, 0x40004040 ;  /* 0x4000404000457882 */ /* 0x000fe20000000000 */
[----:B------:R1:W-:Y:S01]  /*11110*/  UTCHMMA.2CTA gdesc[UR70], gdesc[UR72], tmem[UR9], tmem[UR34], idesc[UR35], UPT ;  /* 0x00ff2248460075ea */ /* 0x0003e2000ba00009 */
        /* <DEDUP_REMOVED lines=14> */
[----:B------:R-:W-:Y:S01]  /*11200*/  UMOV UR41, 0x40004040 ;  /* 0x4000404000297882 */ /* 0x000fe20000000000 */
[----:B------:R1:W-:Y:S01]  /*11210*/  UTCHMMA.2CTA gdesc[UR48], gdesc[UR52], tmem[UR9], tmem[UR24], idesc[UR25], UPT ;  /* 0x00ff1834300075ea */ /* 0x0003e2000ba00009 */
[----:B------:R1:W-:Y:S01]  /*11220*/  UTCHMMA.2CTA gdesc[UR40], gdesc[UR46], tmem[UR9], tmem[UR22], idesc[UR23], UPT ;  /* 0x00ff162e280075ea */ /* 0x0003e2000ba00009 */
[----:B------:R1:W-:Y:S01]  /*11230*/  UTCBAR.2CTA.MULTICAST [UR13], URZ, UR6 ;  /* 0x000000ff0d0073e9 */ /* 0x0003e20008200806 */
[----:B------:R-:W-:Y:S01]  /*11240*/  UMOV UR42, UR16 ;  /* 0x00000010002a7c82 */ /* 0x000fe20008000000 */
[----:B------:R-:W-:Y:S05]  /*11250*/  BRA.U UP1, `(.L_x_218) ;  /* 0xfffffffd01007547 */ /* 0x000fea000b83ffff */
[----:B------:R-:W-:Y:S05]  /*11260*/  BRA.U UP0, `(.L_x_219) ;  /* 0x0000000100047547 */ /* 0x000fea000b800000 */
[----:B-1----:R-:W-:Y:S05]  /*11270*/  BPT.TRAP 0x1 ;  /* 0x000000040000795c */ /* 0x002fea0000300000 */
.L_x_219:
[----:B--2---:R-:W-:Y:S01]  /*11280*/  ELECT P0, URZ, PT ;  /* 0x0000000000ff782f */ /* 0x004fe20003800000 */
[----:B------:R-:W-:Y:S01]  /*11290*/  UIADD3 UR8, UPT, UPT, UR8, 0x100, URZ ;  /* 0x0000010008087890 */ /* 0x000fe2000fffe0ff */
[----:B------:R-:W-:-:S11]  /*112a0*/  UMOV UR15, UR7 ;  /* 0x00000007000f7c82 */ /* 0x000fd60008000000 */
[----:B-1----:R-:W-:-:S04]  /*112b0*/  @P0 LOP3.LUT R3, R9, 0xffff, RZ, 0xc0, !PT ;  /* 0x0000ffff09030812 */ /* 0x002fc800078ec0ff */
[----:B------:R-:W-:-:S13]  /*112c0*/  @P0 R2UR UR6, R3 ;  /* 0x00000000030602ca */ /* 0x000fda00000e0000 */
[----:B------:R1:W-:Y:S01]  /*112d0*/  UTCBAR.2CTA.MULTICAST [UR8], URZ, UR6 ;  /* 0x000000ff080073e9 */ /* 0x0003e20008200806 */
[----:B------:R-:W-:Y:S01]  /*112e0*/  NOP ;  /* 0x0000000000007918 */ /* 0x000fe20000000000 */
.L_x_213:
[----:B------:R-:W-:-:S11]  /*112f0*/  UISETP.GE.AND UP0, UPT, UR10, 0x1, UPT ;  /* 0x000000010a00788c */ /* 0x000fd6000bf06270 */
[----:B------:R-:W-:-:S04]  /*11300*/  @UP0 UIADD3 UR7, UPT, UPT, UR18, 0x1, URZ ;  /* 0x0000000112070890 */ /* 0x000fc8000fffe0ff */
[----:B------:R-:W-:-:S04]  /*11310*/  @UP0 UISETP.NE.AND UP1, UPT, UR7, 0x4, UPT ;  /* 0x000000040700088c */ /* 0x000fc8000bf25270 */
[----:B-1----:R-:W-:Y:S02]  /*11320*/  @UP0 USEL UR6, URZ, 0x1, UP1 ;  /* 0x00000001ff060887 */ /* 0x002fe40008800000 */
[----:B------:R-:W-:Y:S02]  /*11330*/  @UP0 USEL UR18, UR7, URZ, UP1 ;  /* 0x000000ff07120287 */ /* 0x000fe40008800000 */
[----:B------:R-:W-:Y:S02]  /*11340*/  @UP0 ULOP3.LUT UR19, UR19, UR6, URZ, 0x3c, !UPT ;  /* 0x0000000613130292 */ /* 0x000fe4000f8e3cff */
[----:B------:R-:W-:-:S09]  /*11350*/  UISETP.NE.AND UP0, UPT, UR37, 0x8, UPT ;  /* 0x000000082500788c */ /* 0x000fd2000bf05270 */
[----:B------:R-:W-:Y:S05]  /*11360*/  BRA.U UP0, `(.L_x_220) ;  /* 0x0000000100047547 */ /* 0x000fea000b800000 */
[----:B------:R-:W-:Y:S05]  /*11370*/  BPT.TRAP 0x1 ;  /* 0x000000040000795c */ /* 0x000fea0000300000 */
.L_x_220:
[----:B------:R-:W-:Y:S01]  /*11380*/  ULEA UR6, UR17, UR4, 0x3 ;  /* 0x0000000411067291 */ /* 0x000fe2000f8e18ff */
[----:B------:R-:W-:-:S08]  /*11390*/  SHF.L.U32 R4, R2, 0x1f, RZ ;  /* 0x0000001f02047819 */ /* 0x000fd000000006ff */
[----:B------:R-:W1:Y:S02]  /*113a0*/  SYNCS.PHASECHK.TRANS64.TRYWAIT P0, [UR6+0x160], R4 ;  /* 0x00016004ff0075a7 */ /* 0x000e640008001106 */
[----:B-1----:R-:W-:Y:S05]  /*113b0*/  @!P0 BRA `(.L_x_221) ;  /* 0x0000001000d88947 */ /* 0x002fea0003800000 */
.L_x_281:
[----:B------:R-:W-:-:S09]  /*113c0*/  UIMAD UR7, UR17, 0x14, UR36 ;  /* 0x00000014110778a4 */ /* 0x000fd2000f8e0224 */
[----:B------:R-:W2:Y:S04]  /*113d0*/  LDS R17, [UR7+0x8] ;  /* 0x00000807ff117984 */ /* 0x000ea80008000800 */
[----:B-1----:R-:W1:Y:S01]  /*113e0*/  LDS R3, [UR7+0xc] ;  /* 0x00000c07ff037984 */ /* 0x002e620008000800 */
[----:B------:R-:W-:Y:S01]  /*113f0*/  @!PT LDS RZ, [RZ] ;  /* 0x00000000fffff984 */ /* 0x000fe20000000800 */
[----:B------:R-:W-:Y:S01]  /*11400*/  @!PT LDS RZ, [RZ] ;  /* 0x00000000fffff984 */ /* 0x000fe20000000800 */
[----:B------:R-:W-:Y:S01]  /*11410*/  @!PT LDS RZ, [RZ] ;  /* 0x00000000fffff984 */ /* 0x000fe20000000800 */
[----:B------:R-:W-:Y:S01]  /*11420*/  @!PT LDS RZ, [RZ] ;  /* 0x00000000fffff984 */ /* 0x000fe20000000800 */
[----:B------:R3:W-:Y:S06]  /*11430*/  MEMBAR.ALL.CTA ;  /* 0x0000000000007992 */ /* 0x0007ec0000008000 */
[----:B---3--:R-:W3:Y:S01]  /*11440*/  FENCE.VIEW.ASYNC.S ;  /* 0x00000000000073c6 */ /* 0x008ee20000000000 */
[----:B------:R-:W-:Y:S05]  /*11450*/  BRA.U UP0, `(.L_x_222) ;  /* 0x0000000100047547 */ /* 0x000fea000b800000 */
[----:B------:R-:W-:Y:S05]  /*11460*/  BPT.TRAP 0x1 ;  /* 0x000000040000795c */ /* 0x000fea0000300000 */
.L_x_222:
[----:B------:R-:W-:Y:S01]  /*11470*/  UIADD3 UR6, UPT, UPT, UR6, 0x1a0, URZ ;  /* 0x000001a006067890 */ /* 0x000fe2000fffe0ff */
[----:B-1----:R-:W-:Y:S01]  /*11480*/  ISETP.NE.AND P0, PT, R3, RZ, PT ;  /* 0x000000ff0300720c */ /* 0x002fe20003f05270 */
[----:B------:R-:W-:Y:S02]  /*11490*/  UIADD3 UR17, UPT, UPT, UR17, 0x1, URZ ;  /* 0x0000000111117890 */ /* 0x000fe4000fffe0ff */
[----:B------:R-:W-:Y:S02]  /*114a0*/  UPRMT UR6, UR5, 0x654, UR6 ;  /* 0x0000065405067896 */ /* 0x000fe40008000006 */
[----:B------:R-:W-:-:S04]  /*114b0*/  UISETP.NE.AND UP0, UPT, UR17, 0x8, UPT ;  /* 0x000000081100788c */ /* 0x000fc8000bf05270 */
[----:B------:R-:W-:-:S03]  /*114c0*/  USEL UR17, UR17, URZ, UP0 ;  /* 0x000000ff11117287 */ /* 0x000fc60008000000 */
[----:B---3--:R-:W-:Y:S01]  /*114d0*/  SYNCS.ARRIVE.TRANS64.RED.A1T0 RZ, [UR6], RZ ;  /* 0x000000ffffff79a7 */ /* 0x008fe20008100406 */
[----:B------:R-:W-:-:S06]  /*114e0*/  USEL UR6, URZ, 0x1, UP0 ;  /* 0x00000001ff067887 */ /* 0x000fcc0008000000 */
[----:B------:R-:W-:Y:S01]  /*114f0*/  LOP3.LUT R2, R2, UR6, RZ, 0x3c, !PT ;  /* 0x0000000602027c12 */ /* 0x000fe2000f8e3cff */
[----:B------:R-:W-:Y:S06]  /*11500*/  @P0 BRA `(.L_x_223) ;  /* 0xfffffff400900947 */ /* 0x000fec000383ffff */
[----:B------:R-:W1:Y:S01]  /*11510*/  S2UR UR5, SR_CgaCtaId ;  /* 0x00000000000579c3 */ /* 0x000e620000008800 */
[----:B------:R-:W-:Y:S01]  /*11520*/  ELECT P0, URZ, PT ;  /* 0x0000000000ff782f */ /* 0x000fe20003800000 */
[----:B------:R-:W-:Y:S01]  /*11530*/  HFMA2 R0, -RZ, RZ, 0, 5.9604644775390625e-08 ;  /* 0x00000001ff007431 */ /* 0x000fe200000001ff */
[----:B------:R-:W-:-:S05]  /*11540*/  UMOV UR6, 0x40 ;  /* 0x0000004000067882 */ /* 0x000fca0000000000 */
[----:B------:R-:W-:Y:S01]  /*11550*/  UVIRTCOUNT.DEALLOC.SMPOOL 0x80 ;  /* 0x000000800000784c */ /* 0x000fe20000000000 */
[----:B------:R-:W-:Y:S02]  /*11560*/  UISETP.NE.AND UP2, UPT, UR44, URZ, UPT ;  /* 0x000000ff2c00728c */ /* 0x000fe4000bf45270 */
[----:B-1----:R-:W-:-:S09]  /*11570*/  ULEA UR5, UR5, UR6, 0x18 ;  /* 0x0000000605057291 */ /* 0x002fd2000f8ec0ff */
[----:B------:R1:W-:Y:S01]  /*11580*/  @P0 STS.U8 [UR5+0x1c], R0 ;  /* 0x00001c00ff000988 */ /* 0x0003e20008000005 */
[----:B------:R-:W-:Y:S05]  /*11590*/  BRA.U UP2, `(.L_x_224) ;  /* 0x0000000102d47547 */ /* 0x000fea000b800000 */
[----:B------:R-:W-:-:S04]  /*115a0*/  UISETP.NE.AND UP0, UPT, UR37, URZ, UPT ;  /* 0x000000ff2500728c */ /* 0x000fc8000bf05270 */
[----:B------:R-:W-:-:S09]  /*115b0*/  UISETP.NE.AND UP0, UPT, UR21, 0x4, !UP0 ;  /* 0x000000041500788c */ /* 0x000fd2000c705270 */
[----:B------:R-:W-:Y:S05]  /*115c0*/  BRA.U UP0, `(.L_x_225) ;  /* 0x0000000100047547 */ /* 0x000fea000b800000 */
[----:B------:R-:W-:Y:S05]  /*115d0*/  BPT.TRAP 0x1 ;  /* 0x000000040000795c */ /* 0x000fea0000300000 */
.L_x_225:
[----:B------:R-:W-:Y:S01]  /*115e0*/  ULEA UR6, UR18, UR4, 0x3 ;  /* 0x0000000412067291 */ /* 0x000fe2000f8e18ff */
[----:B------:R-:W-:Y:S01]  /*115f0*/  MOV R3, UR19 ;  /* 0x0000001300037c02 */ /* 0x000fe20008000f00 */
[----:B------:R-:W-:-:S03]  /*11600*/  UIADD3 UR18, UPT, UPT, UR18, 0x1, URZ ;  /* 0x0000000112127890 */ /* 0x000fc6000fffe0ff */
[----:B------:R-:W-:-:S04]  /*11610*/  SHF.L.U32 R3, R3, 0x1f, RZ ;  /* 0x0000001f03037819 */ /* 0x000fc800000006ff */
[----:B------:R-:W3:Y:S02]  /*11620*/  SYNCS.PHASECHK.TRANS64.TRYWAIT P0, [UR6+0x120], R3 ;  /* 0x00012003ff0075a7 */ /* 0x000ee40008001106 */
[----:B---3--:R-:W-:Y:S05]  /*11630*/  @!P0 BRA `(.L_x_226) ;  /* 0x0000001000508947 */ /* 0x008fea0003800000 */
.L_x_283:
[----:B------:R-:W-:Y:S05]  /*11640*/  BRA.U UP0, `(.L_x_227) ;  /* 0x0000000100047547 */ /* 0x000fea000b800000 */
[----:B------:R-:W-:Y:S05]  /*11650*/  BPT.TRAP 0x1 ;  /* 0x000000040000795c */ /* 0x000fea0000300000 */
.L_x_227:
[----:B------:R-:W-:-:S04]  /*11660*/  UISETP.NE.AND UP1, UPT, UR18, 0x4, UPT ;  /* 0x000000041200788c */ /* 0x000fc8000bf25270 */
[----:B------:R-:W-:Y:S02]  /*11670*/  USEL UR8, URZ, 0x1, UP1 ;  /* 0x00000001ff087887 */ /* 0x000fe40008800000 */
[----:B------:R-:W-:Y:S02]  /*11680*/  USEL UR6, UR18, URZ, UP1 ;  /* 0x000000ff12067287 */ /* 0x000fe40008800000 */
[----:B------:R-:W-:Y:S02]  /*11690*/  ULOP3.LUT UR8, UR19, UR8, URZ, 0x3c, !UPT ;  /* 0x0000000813087292 */ /* 0x000fe4000f8e3cff */
[----:B------:R-:W-:Y:S02]  /*116a0*/  ULEA UR7, UR6, UR4, 0x3 ;  /* 0x0000000406077291 */ /* 0x000fe4000f8e18ff */
[----:B------:R-:W-:Y:S02]  /*116b0*/  UIADD3 UR6, UPT, UPT, UR6, 0x1, URZ ;  /* 0x0000000106067890 */ /* 0x000fe4000fffe0ff */
[----:B-1----:R-:W-:-:S04]  /*116c0*/  MOV R3, UR8 ;  /* 0x0000000800037c02 */ /* 0x002fc80008000f00 */
[----:B------:R-:W-:-:S04]  /*116d0*/  SHF.L.U32 R3, R3, 0x1f, RZ ;  /* 0x0000001f03037819 */ /* 0x000fc800000006ff */
[----:B------:R-:W1:Y:S02]  /*116e0*/  SYNCS.PHASECHK.TRANS64.TRYWAIT P0, [UR7+0x120], R3 ;  /* 0x00012003ff0075a7 */ /* 0x000e640008001107 */
[----:B-1----:R-:W-:Y:S05]  /*116f0*/  @!P0 BRA `(.L_x_228) ;  /* 0x0000001000388947 */ /* 0x002fea0003800000 */
.L_x_285:
[----:B------:R-:W-:Y:S05]  /*11700*/  BRA.U UP0, `(.L_x_229) ;  /* 0x0000000100047547 */ /* 0x000fea000b800000 */
[----:B------:R-:W-:Y:S05]  /*11710*/  BPT.TRAP 0x1 ;  /* 0x000000040000795c */ /* 0x000fea0000300000 */
.L_x_229:
        /* <DEDUP_REMOVED lines=10> */
.L_x_287:
[----:B------:R-:W-:Y:S05]  /*117c0*/  BRA.U UP0, `(.L_x_231) ;  /* 0x0000000100047547 */ /* 0x000fea000b800000 */
[----:B------:R-:W-:Y:S05]  /*117d0*/  BPT.TRAP 0x1 ;  /* 0x000000040000795c */ /* 0x000fea0000300000 */
.L_x_231:
[----:B------:R-:W-:-:S04]  /*117e0*/  UISETP.NE.AND UP0, UPT, UR6, 0x4, UPT ;  /* 0x000000040600788c */ /* 0x000fc8000bf05270 */
[----:B------:R-:W-:Y:S02]  /*117f0*/  USEL UR7, URZ, 0x1, UP0 ;  /* 0x00000001ff077887 */ /* 0x000fe40008000000 */
[----:B------:R-:W-:Y:S02]  /*11800*/  USEL UR6, UR6, URZ, UP0 ;  /* 0x000000ff06067287 */ /* 0x000fe40008000000 */
[----:B------:R-:W-:Y:S02]  /*11810*/  ULOP3.LUT UR7, UR8, UR7, URZ, 0x3c, !UPT ;  /* 0x0000000708077292 */ /* 0x000fe4000f8e3cff */
[----:B------:R-:W-:-:S04]  /*11820*/  ULEA UR6, UR6, UR4, 0x3 ;  /* 0x0000000406067291 */ /* 0x000fc8000f8e18ff */
[----:B------:R-:W-:Y:S02]  /*11830*/  IMAD.U32 R2, RZ, RZ, UR7 ;  /* 0x00000007ff027e24 */ /* 0x000fe4000f8e00ff */
[----:B-1----:R-:W-:-:S03]  /*11840*/  MOV R0, UR6 ;  /* 0x0000000600007c02 */ /* 0x002fc60008000f00 */
[----:B------:R-:W-:-:S04]  /*11850*/  SHF.L.U32 R3, R2, 0x1f, RZ ;  /* 0x0000001f02037819 */ /* 0x000fc800000006ff */
[----:B------:R1:W3:Y:S03]  /*11860*/  SYNCS.PHASECHK.TRANS64.TRYWAIT P0, [R0+URZ+0x120], R3 ;  /* 0x00012003000075a7 */ /* 0x0002e600080011ff */
[----:B---3--:R-:W-:Y:S05]  /*11870*/  @!P0 NANOSLEEP.SYNCS 0x989680 ;  /* 0x009896800000895d */ /* 0x008fea0003900000 */
[----:B------:R-:W3:Y:S02]  /*11880*/  @!P0 SYNCS.PHASECHK.TRANS64 P0, [R0+URZ+0x120], R3 ;  /* 0x00012003000085a7 */ /* 0x000ee400080010ff */
[----:B---3--:R-:W-:Y:S05]  /*11890*/  @P0 BRA `(.L_x_232) ;  /* 0x0000000000200947 */ /* 0x008fea0003800000 */
.L_x_233:
[----:B---3--:R3:W4:Y:S02]  /*118a0*/  SYNCS.PHASECHK.TRANS64.TRYWAIT P0, [R0+URZ+0x120], R3 ;  /* 0x00012003000075a7 */ /* 0x00872400080011ff */
[----:B----4-:R-:W-:Y:S05]  /*118b0*/  @!P0 NANOSLEEP.SYNCS 0x989680 ;  /* 0x009896800000895d */ /* 0x010fea0003900000 */
[----:B------:R-:W4:Y:S02]  /*118c0*/  @!P0 SYNCS.PHASECHK.TRANS64 P0, [R0+URZ+0x120], R3 ;  /* 0x00012003000085a7 */ /* 0x000f2400080010ff */
[----:B----4-:R-:W-:Y:S05]  /*118d0*/  @!P0 BRA `(.L_x_233) ;  /* 0xfffffffc00f08947 */ /* 0x010fea000383ffff */
[----:B------:R-:W-:Y:S05]  /*118e0*/  BRA `(.L_x_232) ;  /* 0x00000000000c7947 */ /* 0x000fea0003800000 */
.L_x_224:
[----:B------:R-:W-:-:S04]  /*118f0*/  UIADD3 UR6, UPT, UPT, UR4, 0x150, URZ ;  /* 0x0000015004067890 */ /* 0x000fc8000fffe0ff */
[----:B------:R-:W-:-:S09]  /*11900*/  UPRMT UR6, UR43, 0x654, UR6 ;  /* 0x000006542b067896 */ /* 0x000fd20008000006 */
[----:B------:R-:W-:Y:S03]  /*11910*/  SYNCS.ARRIVE.TRANS64.RED.A1T0 RZ, [UR6], RZ ;  /* 0x000000ffffff79a7 */ /* 0x000fe60008100406 */
.L_x_232:
[----:B-1-3--:R-:W-:Y:S01]  /*11920*/  SHF.L.U32 R3, RZ, 0x1f, RZ ;  /* 0x0000001fff037819 */ /* 0x00afe200000006ff */
[----:B------:R-:W-:Y:S01]  /*11930*/  UIADD3 UR6, UPT, UPT, UR4, 0x150, URZ ;  /* 0x0000015004067890 */ /* 0x000fe2000fffe0ff */
[----:B------:R-:W-:Y:S02]  /*11940*/  PLOP3.LUT P0, PT, PT, PT, UP2, 0x80, 0x8 ;  /* 0x000000000008781c */ /* 0x000fe40003f0f028 */
[----:B------:R-:W1:Y:S02]  /*11950*/  SYNCS.PHASECHK.TRANS64.TRYWAIT P1, [UR4+0x150], R3 ;  /* 0x00015003ff0075a7 */ /* 0x000e640008021104 */
[----:B-1----:R-:W-:Y:S09]  /*11960*/  @!P1 BRA `(.L_x_234) ;  /* 0x0000000c00cc9947 */ /* 0x002ff20003800000 */
.L_x_289:
[----:B------:R-:W-:Y:S01]  /*11970*/  @!UP2 UPRMT UR6, UR43, 0x654, UR6 ;  /* 0x000006542b06a896 */ /* 0x000fe20008000006 */
[----:B------:R-:W-:Y:S01]  /*11980*/  UMOV UR8, 0xffff ;  /* 0x0000ffff00087882 */ /* 0x000fe20000000000 */
[----:B------:R-:W-:-:S07]  /*11990*/  UMOV UR4, 0x1 ;  /* 0x0000000100047882 */ /* 0x000fce0000000000 */
[----:B------:R-:W-:Y:S01]  /*119a0*/  @!P0 SYNCS.ARRIVE.TRANS64.RED.A1T0 RZ, [UR6], RZ ;  /* 0x000000ffffff89a7 */ /* 0x000fe20008100406 */
[----:B------:R-:W-:Y:S01]  /*119b0*/  NOP ;  /* 0x0000000000007918 */ /* 0x000fe20000000000 */
[----:B-1----:R-:W1:Y:S01]  /*119c0*/  LDS R0, [UR5+0x14] ;  /* 0x00001405ff007984 */ /* 0x002e620008000800 */
[----:B------:R-:W-:-:S04]  /*119d0*/  ULOP3.LUT UR6, UR20, 0xffff, URZ, 0xc0, !UPT ;  /* 0x0000ffff14067892 */ /* 0x000fc8000f8ec0ff */
[----:B------:R-:W-:-:S04]  /*119e0*/  USHF.R.U32.HI UR6, URZ, 0x5, UR6 ;  /* 0x00000005ff067899 */ /* 0x000fc80008011606 */
[----:B------:R-:W-:Y:S02]  /*119f0*/  USHF.L.U32 UR8, UR8, UR6, URZ ;  /* 0x0000000608087299 */ /* 0x000fe400080006ff */
[----:B------:R-:W-:-:S04]  /*11a00*/  USHF.L.U32 UR4, UR4, UR6, URZ ;  /* 0x0000000604047299 */ /* 0x000fc800080006ff */
[----:B-1----:R-:W-:-:S04]  /*11a10*/  LOP3.LUT R0, R0, UR8, RZ, 0xc0, !PT ;  /* 0x0000000800007c12 */ /* 0x002fc8000f8ec0ff */
[----:B------:R-:W-:-:S13]  /*11a20*/  ISETP.NE.AND P0, PT, R0, UR8, PT ;  /* 0x0000000800007c0c */ /* 0x000fda000bf05270 */
[----:B------:R-:W-:Y:S05]  /*11a30*/  @P0 BRA `(.L_x_235) ;  /* 0x0000000000580947 */ /* 0x000fea0003800000 */
[----:B------:R-:W1:Y:S02]  /*11a40*/  LDS R0, [UR5+0x18] ;  /* 0x00001805ff007984 */ /* 0x000e640008000800 */
[----:B-1----:R-:W-:-:S04]  /*11a50*/  LOP3.LUT R0, R0, UR4, RZ, 0xc0, !PT ;  /* 0x0000000400007c12 */ /* 0x002fc8000f8ec0ff */
[----:B------:R-:W-:-:S13]  /*11a60*/  ISETP.NE.AND P0, PT, R0, UR4, PT ;  /* 0x0000000400007c0c */ /* 0x000fda000bf05270 */
[----:B------:R-:W-:Y:S05]  /*11a70*/  @P0 BRA `(.L_x_236) ;  /* 0x00000000003c0947 */ /* 0x000fea0003800000 */
[----:B------:R-:W1:Y:S01]  /*11a80*/  S2R R2, SR_LANEID ;  /* 0x0000000000027919 */ /* 0x000e620000000000 */
[----:B------:R-:W-:Y:S01]  /*11a90*/  ULOP3.LUT UR8, URZ, UR8, URZ, 0x33, !UPT ;  /* 0x00000008ff087292 */ /* 0x000fe2000f8e33ff */
[----:B------:R-:W-:Y:S01]  /*11aa0*/  LOP3.LUT R4, RZ, UR4, RZ, 0x33, !PT ;  /* 0x00000004ff047c12 */ /* 0x000fe2000f8e33ff */
[----:B------:R-:W-:Y:S02]  /*11ab0*/  VOTEU.ANY UR7, UPT, PT ;  /* 0x0000000000077886 */ /* 0x000fe400038e0100 */
[----:B------:R-:W-:Y:S01]  /*11ac0*/  UFLO.U32 UR7, UR7 ;  /* 0x00000007000772bd */ /* 0x000fe200080e0000 */
[----:B------:R-:W3:Y:S01]  /*11ad0*/  REDUX UR4, R4 ;  /* 0x00000000040473c4 */ /* 0x000ee20000000000 */
[----:B------:R-:W-:-:S06]  /*11ae0*/  IMAD.U32 R0, RZ, RZ, UR8 ;  /* 0x00000008ff007e24 */ /* 0x000fcc000f8e00ff */
[----:B------:R4:W-:Y:S01]  /*11af0*/  UTCATOMSWS.AND URZ, UR8 ;  /* 0x0000000800ff79e3 */ /* 0x0009e20008000000 */
[----:B------:R-:W5:Y:S01]  /*11b00*/  REDUX UR6, R0 ;  /* 0x00000000000673c4 */ /* 0x000f620000000000 */
[----:B-1----:R-:W-:Y:S01]  /*11b10*/  ISETP.EQ.U32.AND P0, PT, R2, UR7, PT ;  /* 0x0000000702007c0c */ /* 0x002fe2000bf02070 */
[----:B---3--:R-:W-:Y:S01]  /*11b20*/  IMAD.U32 R2, RZ, RZ, UR4 ;  /* 0x00000004ff027e24 */ /* 0x008fe2000f8e00ff */
[----:B-----5:R-:W-:-:S11]  /*11b30*/  MOV R3, UR6 ;  /* 0x0000000600037c02 */ /* 0x020fd60008000f00 */
[----:B------:R4:W-:Y:S04]  /*11b40*/  @P0 ATOMS.AND RZ, [UR5+0x14], R3 ;  /* 0x00001403ffff098c */ /* 0x0009e8000a800005 */
[----:B------:R4:W-:Y:S01]  /*11b50*/  @P0 ATOMS.AND RZ, [UR5+0x18], R2 ;  /* 0x00001802ffff098c */ /* 0x0009e2000a800005 */
[----:B------:R-:W-:Y:S05]  /*11b60*/  BRA `(.L_x_237) ;  /* 0x0000000000147947 */ /* 0x000fea0003800000 */
.L_x_236:
[----:B------:R-:W-:Y:S02]  /*11b70*/  MOV R2, 0x11b90 ;  /* 0x00011b9000027802 */ /* 0x000fe40000000f00 */
[----:B--2---:R-:W-:Y:S05]  /*11b80*/  CALL.REL.NOINC `($__internal_0_$__cuda_sm10x_tcgen05_guardrail_trap_col_being_dealloced_not_returned_by_alloc) ;  /* 0x0000000c005c7944 */ /* 0x004fea0003c00000 */
[----:B------:R-:W-:Y:S05]  /*11b90*/  BRA `(.L_x_237) ;  /* 0x0000000000087947 */ /* 0x000fea0003800000 */
.L_x_235:
[----:B------:R-:W-:Y:S02]  /*11ba0*/  MOV R2, 0x11bc0 ;  /* 0x00011bc000027802 */ /* 0x000fe40000000f00 */
[----:B--2---:R-:W-:Y:S05]  /*11bb0*/  CALL.REL.NOINC `($__internal_2_$__cuda_sm10x_tcgen05_guardrail_trap_unallocated_columns_being_dealloced) ;  /* 0x0000000c00687944 */ /* 0x004fea0003c00000 */
.L_x_237:
[----:B------:R-:W-:Y:S01]  /*11bc0*/  NOP ;  /* 0x0000000000007918 */ /* 0x000fe20000000000 */
[----:B----4-:R-:W-:Y:S05]  /*11bd0*/  EXIT ;  /* 0x000000000000794d */ /* 0x010fea0003800000 */
.L_x_34:
[----:B------:R-:W-:-:S07]  /*11be0*/  MOV R0, UR17 ;  /* 0x0000001100007c02 */ /* 0x000fce0008000f00 */
.L_x_238:
[----:B-1----:R1:W3:Y:S02]  /*11bf0*/  SYNCS.PHASECHK.TRANS64.TRYWAIT P0, [R0+URZ+0x18], R3 ;  /* 0x00001803000075a7 */ /* 0x0022e400080011ff */
[----:B---3--:R-:W-:Y:S05]  /*11c00*/  @!P0 NANOSLEEP.SYNCS 0x989680 ;  /* 0x009896800000895d */ /* 0x008fea0003900000 */
[----:B------:R-:W3:Y:S02]  /*11c10*/  @!P0 SYNCS.PHASECHK.TRANS64 P0, [R0+URZ+0x18], R3 ;  /* 0x00001803000085a7 */ /* 0x000ee400080010ff */
[----:B---3--:R-:W-:Y:S05]  /*11c20*/  @!P0 BRA `(.L_x_238) ;  /* 0xfffffffc00f08947 */ /* 0x008fea000383ffff */
[----:B------:R-:W-:Y:S05]  /*11c30*/  BRA `(.L_x_33) ;  /* 0xffffff2400d07947 */ /* 0x000fea000383ffff */
.L_x_41:
[----:B-1----:R-:W-:-:S07]  /*11c40*/  MOV R0, UR9 ;  /* 0x0000000900007c02 */ /* 0x002fce0008000f00 */
.L_x_239:
[----:B-1----:R1:W2:Y:S02]  /*11c50*/  SYNCS.PHASECHK.TRANS64.TRYWAIT P0, [R0+URZ+0x18], R3 ;  /* 0x00001803000075a7 */ /* 0x0022a400080011ff */
[----:B--2---:R-:W-:Y:S05]  /*11c60*/  @!P0 NANOSLEEP.SYNCS 0x989680 ;  /* 0x009896800000895d */ /* 0x004fea0003900000 */
[----:B------:R-:W2:Y:S02]  /*11c70*/  @!P0 SYNCS.PHASECHK.TRANS64 P0, [R0+URZ+0x18], R3 ;  /* 0x00001803000085a7 */ /* 0x000ea400080010ff */
[----:B--2---:R-:W-:Y:S05]  /*11c80*/  @!P0 BRA `(.L_x_239) ;  /* 0xfffffffc00f08947 */ /* 0x004fea000383ffff */
[----:B------:R-:W-:Y:S05]  /*11c90*/  BRA `(.L_x_40) ;  /* 0xffffff2800987947 */ /* 0x000fea000383ffff */
.L_x_47:
[----:B------:R-:W-:-:S07]  /*11ca0*/  MOV R0, UR4 ;  /* 0x0000000400007c02 */ /* 0x000fce0008000f00 */
.L_x_240:
[----:B-1----:R1:W2:Y:S02]  /*11cb0*/  SYNCS.PHASECHK.TRANS64.TRYWAIT P0, [R0+URZ+0x160], R3 ;  /* 0x00016003000075a7 */ /* 0x0022a400080011ff */
[----:B--2---:R-:W-:Y:S05]  /*11cc0*/  @!P0 NANOSLEEP.SYNCS 0x989680 ;  /* 0x009896800000895d */ /* 0x004fea0003900000 */
[----:B------:R-:W2:Y:S02]  /*11cd0*/  @!P0 SYNCS.PHASECHK.TRANS64 P0, [R0+URZ+0x160], R3 ;  /* 0x00016003000085a7 */ /* 0x000ea400080010ff */
[----:B--2---:R-:W-:Y:S05]  /*11ce0*/  @!P0 BRA `(.L_x_240) ;  /* 0xfffffffc00f08947 */ /* 0x004fea000383ffff */
[----:B------:R-:W-:Y:S05]  /*11cf0*/  BRA `(.L_x_241) ;  /* 0xffffff2c004c7947 */ /* 0x000fea000383ffff */
.L_x_50:
[----:B------:R-:W-:-:S07]  /*11d00*/  MOV R0, UR4 ;  /* 0x0000000400007c02 */ /* 0x000fce0008000f00 */
.L_x_242:
[----:B-1----:R1:W2:Y:S02]  /*11d10*/  SYNCS.PHASECHK.TRANS64.TRYWAIT P0, [R0+URZ], R3 ;  /* 0x00000003000075a7 */ /* 0x0022a400080011ff */
[----:B--2---:R-:W-:Y:S05]  /*11d20*/  @!P0 NANOSLEEP.SYNCS 0x989680 ;  /* 0x009896800000895d */ /* 0x004fea0003900000 */
[----:B------:R-:W2:Y:S02]  /*11d30*/  @!P0 SYNCS.PHASECHK.TRANS64 P0, [R0+URZ], R3 ;  /* 0x00000003000085a7 */ /* 0x000ea400080010ff */
[----:B--2---:R-:W-:Y:S05]  /*11d40*/  @!P0 BRA `(.L_x_242) ;  /* 0xfffffffc00f08947 */ /* 0x004fea000383ffff */
[----:B------:R-:W-:Y:S05]  /*11d50*/  BRA `(.L_x_243) ;  /* 0xffffff2c00b47947 */ /* 0x000fea000383ffff */
.L_x_51:
[----:B------:R-:W-:-:S07]  /*11d60*/  MOV R0, UR4 ;  /* 0x0000000400007c02 */ /* 0x000fce0008000f00 */
.L_x_244:
[----:B-1----:R1:W2:Y:S02]  /*11d70*/  SYNCS.PHASECHK.TRANS64.TRYWAIT P0, [R0+URZ], R3 ;  /* 0x00000003000075a7 */ /* 0x0022a400080011ff */
[----:B--2---:R-:W-:Y:S05]  /*11d80*/  @!P0 NANOSLEEP.SYNCS 0x989680 ;  /* 0x009896800000895d */ /* 0x004fea0003900000 */
[----:B------:R-:W2:Y:S02]  /*11d90*/  @!P0 SYNCS.PHASECHK.TRANS64 P0, [R0+URZ], R3 ;  /* 0x00000003000085a7 */ /* 0x000ea400080010ff */
[----:B--2---:R-:W-:Y:S05]  /*11da0*/  @!P0 BRA `(.L_x_244) ;  /* 0xfffffffc00f08947 */ /* 0x004fea000383ffff */
[----:B------:R-:W-:Y:S05]  /*11db0*/  BRA `(.L_x_245) ;  /* 0xffffff2c00c07947 */ /* 0x000fea000383ffff */
.L_x_66:
[----:B------:R-:W-:-:S07]  /*11dc0*/  MOV R17, UR4 ;  /* 0x0000000400117c02 */ /* 0x000fce0008000f00 */
.L_x_246:
[----:B--2---:R2:W3:Y:S02]  /*11dd0*/  SYNCS.PHASECHK.TRANS64.TRYWAIT P0, [R17+URZ+0xc0], R16 ;  /* 0x0000c010110075a7 */ /* 0x0044e400080011ff */
[----:B---3--:R-:W-:Y:S05]  /*11de0*/  @!P0 NANOSLEEP.SYNCS 0x989680 ;  /* 0x009896800000895d */ /* 0x008fea0003900000 */
[----:B------:R-:W3:Y:S02]  /*11df0*/  @!P0 SYNCS.PHASECHK.TRANS64 P0, [R17+URZ+0xc0], R16 ;  /* 0x0000c010110085a7 */ /* 0x000ee400080010ff */
[----:B---3--:R-:W-:Y:S05]  /*11e00*/  @!P0 BRA `(.L_x_246) ;  /* 0xfffffffc00f08947 */ /* 0x008fea000383ffff */
[----:B------:R-:W-:Y:S05]  /*11e10*/  BRA `(.L_x_247) ;  /* 0xffffff4800b47947 */ /* 0x000fea000383ffff */
.L_x_82:
[----:B------:R-:W-:-:S07]  /*11e20*/  MOV R11, UR4 ;  /* 0x00000004000b7c02 */ /* 0x000fce0008000f00 */
.L_x_248:
[----:B--2---:R2:W3:Y:S02]  /*11e30*/  SYNCS.PHASECHK.TRANS64.TRYWAIT P0, [R11+URZ+0xc0], R2 ;  /* 0x0000c0020b0075a7 */ /* 0x0044e400080011ff */
[----:B---3--:R-:W-:Y:S05]  /*11e40*/  @!P0 NANOSLEEP.SYNCS 0x989680 ;  /* 0x009896800000895d */ /* 0x008fea0003900000 */
[----:B------:R-:W3:Y:S02]  /*11e50*/  @!P0 SYNCS.PHASECHK.TRANS64 P0, [R11+URZ+0xc0], R2 ;  /* 0x0000c0020b0085a7 */ /* 0x000ee400080010ff */
[----:B---3--:R-:W-:Y:S05]  /*11e60*/  @!P0 BRA `(.L_x_248) ;  /* 0xfffffffc00f08947 */ /* 0x008fea000383ffff */
[----:B------:R-:W-:Y:S05]  /*11e70*/  BRA `(.L_x_249) ;  /* 0xffffff6400a47947 */ /* 0x000fea000383ffff */
.L_x_91:
[----:B--2---:R2:W4:Y:S02]  /*11e80*/  SYNCS.PHASECHK.TRANS64.TRYWAIT P0, [R15+URZ+0x78], R6 ;  /* 0x000078060f0075a7 */ /* 0x00452400080011ff */
[----:B----4-:R-:W-:Y:S05]  /*11e90*/  @!P0 NANOSLEEP.SYNCS 0x989680 ;  /* 0x009896800000895d */ /* 0x010fea0003900000 */
[----:B------:R-:W4:Y:S02]  /*11ea0*/  @!P0 SYNCS.PHASECHK.TRANS64 P0, [R15+URZ+0x78], R6 ;  /* 0x000078060f0085a7 */ /* 0x000f2400080010ff */
[----:B----4-:R-:W-:Y:S05]  /*11eb0*/  @!P0 BRA `(.L_x_91) ;  /* 0xfffffffc00f08947 */ /* 0x010fea000383ffff */
[----:B------:R-:W-:Y:S05]  /*11ec0*/  BRA `(.L_x_88) ;  /* 0xffffff6c00b87947 */ /* 0x000fea000383ffff */
.L_x_95:
[----:B------:R-:W-:Y:S07]  /*11ed0*/  MOV R0, UR24 ;  /* 0x0000001800007c02 */ /* 0x000fee0008000f00 */
.L_x_250:
[----:B------:R1:W1:Y:S02]  /*11ee0*/  SYNCS.PHASECHK.TRANS64.TRYWAIT P0, [R0+URZ+0x50], R5 ;  /* 0x00005005000075a7 */ /* 0x00026400080011ff */
[----:B-1----:R-:W-:Y:S05]  /*11ef0*/  @!P0 NANOSLEEP.SYNCS 0x989680 ;  /* 0x009896800000895d */ /* 0x002fea0003900000 */
[----:B------:R-:W1:Y:S02]  /*11f00*/  @!P0 SYNCS.PHASECHK.TRANS64 P0, [R0+URZ+0x50], R5 ;  /* 0x00005005000085a7 */ /* 0x000e6400080010ff */
[----:B-1----:R-:W-:Y:S05]  /*11f10*/  @!P0 BRA `(.L_x_250) ;  /* 0xfffffffc00f08947 */ /* 0x002fea000383ffff */
[----:B------:R-:W-:Y:S05]  /*11f20*/  BRA `(.L_x_251) ;  /* 0xffffff70003c7947 */ /* 0x000fea000383ffff */
.L_x_101:
[----:B------:R-:W-:Y:S07]  /*11f30*/  MOV R0, UR24 ;  /* 0x0000001800007c02 */ /* 0x000fee0008000f00 */
.L_x_252:
[----:B-1----:R1:W4:Y:S02]  /*11f40*/  SYNCS.PHASECHK.TRANS64.TRYWAIT P0, [R0+URZ+0x58], R5 ;  /* 0x00005805000075a7 */ /* 0x00232400080011ff */
[----:B----4-:R-:W-:Y:S05]  /*11f50*/  @!P0 NANOSLEEP.SYNCS 0x989680 ;  /* 0x009896800000895d */ /* 0x010fea0003900000 */
[----:B------:R-:W4:Y:S02]  /*11f60*/  @!P0 SYNCS.PHASECHK.TRANS64 P0, [R0+URZ+0x58], R5 ;  /* 0x00005805000085a7 */ /* 0x000f2400080010ff */
[----:B----4-:R-:W-:Y:S05]  /*11f70*/  @!P0 BRA `(.L_x_252) ;  /* 0xfffffffc00f08947 */ /* 0x010fea000383ffff */
[----:B------:R-:W-:Y:S05]  /*11f80*/  BRA `(.L_x_253) ;  /* 0xffffff7000947947 */ /* 0x000fea000383ffff */
.L_x_107:
[----:B-1--4-:R-:W-:Y:S07]  /*11f90*/  MOV R0, UR24 ;  /* 0x0000001800007c02 */ /* 0x012fee0008000f00 */
.L_x_254:
[----:B-1----:R1:W4:Y:S02]  /*11fa0*/  SYNCS.PHASECHK.TRANS64.TRYWAIT P0, [R0+URZ+0x60], R5 ;  /* 0x00006005000075a7 */ /* 0x00232400080011ff */
[----:B----4-:R-:W-:Y:S05]  /*11fb0*/  @!P0 NANOSLEEP.SYNCS 0x989680 ;  /* 0x009896800000895d */ /* 0x010fea0003900000 */
[----:B------:R-:W4:Y:S02]  /*11fc0*/  @!P0 SYNCS.PHASECHK.TRANS64 P0, [R0+URZ+0x60], R5 ;  /* 0x00006005000085a7 */ /* 0x000f2400080010ff */
[----:B----4-:R-:W-:Y:S05]  /*11fd0*/  @!P0 BRA `(.L_x_254) ;  /* 0xfffffffc00f08947 */ /* 0x010fea000383ffff */
[----:B------:R-:W-:Y:S05]  /*11fe0*/  BRA `(.L_x_255) ;  /* 0xffffff7000ec7947 */ /* 0x000fea000383ffff */
.L_x_113:
[----:B-1--4-:R-:W-:Y:S07]  /*11ff0*/  MOV R0, UR24 ;  /* 0x0000001800007c02 */ /* 0x012fee0008000f00 */
.L_x_256:
[----:B-1----:R1:W4:Y:S02]  /*12000*/  SYNCS.PHASECHK.TRANS64.TRYWAIT P0, [R0+URZ+0x68], R5 ;  /* 0x00006805000075a7 */ /* 0x00232400080011ff */
[----:B----4-:R-:W-:Y:S05]  /*12010*/  @!P0 NANOSLEEP.SYNCS 0x989680 ;  /* 0x009896800000895d */ /* 0x010fea0003900000 */
[----:B------:R-:W4:Y:S02]  /*12020*/  @!P0 SYNCS.PHASECHK.TRANS64 P0, [R0+URZ+0x68], R5 ;  /* 0x00006805000085a7 */ /* 0x000f2400080010ff */
[----:B----4-:R-:W-:Y:S05]  /*12030*/  @!P0 BRA `(.L_x_256) ;  /* 0xfffffffc00f08947 */ /* 0x010fea000383ffff */
[----:B------:R-:W-:Y:S05]  /*12040*/  BRA `(.L_x_257) ;  /* 0xffffff7400447947 */ /* 0x000fea000383ffff */
.L_x_119:
[----:B----4-:R-:W-:Y:S07]  /*12050*/  MOV R0, UR8 ;  /* 0x0000000800007c02 */ /* 0x010fee0008000f00 */
.L_x_258:
[----:B-1----:R1:W4:Y:S02]  /*12060*/  SYNCS.PHASECHK.TRANS64.TRYWAIT P0, [R0+URZ+0x160], R5 ;  /* 0x00016005000075a7 */ /* 0x00232400080011ff */
[----:B----4-:R-:W-:Y:S05]  /*12070*/  @!P0 NANOSLEEP.SYNCS 0x989680 ;  /* 0x009896800000895d */ /* 0x010fea0003900000 */
[----:B------:R-:W4:Y:S02]  /*12080*/  @!P0 SYNCS.PHASECHK.TRANS64 P0, [R0+URZ+0x160], R5 ;  /* 0x00016005000085a7 */ /* 0x000f2400080010ff */
[----:B----4-:R-:W-:Y:S05]  /*12090*/  @!P0 BRA `(.L_x_258) ;  /* 0xfffffffc00f08947 */ /* 0x010fea000383ffff */
[----:B------:R-:W-:Y:S05]  /*120a0*/  BRA `(.L_x_259) ;  /* 0xffffff7400ac7947 */ /* 0x000fea000383ffff */
.L_x_123:
[----:B------:R-:W-:-:S07]  /*120b0*/  MOV R0, UR24 ;  /* 0x0000001800007c02 */ /* 0x000fce0008000f00 */
.L_x_260:
[----:B-1----:R1:W2:Y:S02]  /*120c0*/  SYNCS.PHASECHK.TRANS64.TRYWAIT P0, [R0+URZ+0x50], R3 ;  /* 0x00005003000075a7 */ /* 0x0022a400080011ff */
[----:B--2---:R-:W-:Y:S05]  /*120d0*/  @!P0 NANOSLEEP.SYNCS 0x989680 ;  /* 0x009896800000895d */ /* 0x004fea0003900000 */
[----:B------:R-:W2:Y:S02]  /*120e0*/  @!P0 SYNCS.PHASECHK.TRANS64 P0, [R0+URZ+0x50], R3 ;  /* 0x00005003000085a7 */ /* 0x000ea400080010ff */
[----:B--2---:R-:W-:Y:S05]  /*120f0*/  @!P0 BRA `(.L_x_260) ;  /* 0xfffffffc00f08947 */ /* 0x004fea000383ffff */
[----:B------:R-:W-:Y:S05]  /*12100*/  BRA `(.L_x_261) ;  /* 0xffffff7800187947 */ /* 0x000fea000383ffff */
.L_x_125:
[----:B-1----:R-:W-:-:S07]  /*12110*/  MOV R0, UR24 ;  /* 0x0000001800007c02 */ /* 0x002fce0008000f00 */
.L_x_262:
[----:B-1----:R1:W2:Y:S02]  /*12120*/  SYNCS.PHASECHK.TRANS64.TRYWAIT P0, [R0+URZ+0x58], R3 ;  /* 0x00005803000075a7 */ /* 0x0022a400080011ff */
[----:B--2---:R-:W-:Y:S05]  /*12130*/  @!P0 NANOSLEEP.SYNCS 0x989680 ;  /* 0x009896800000895d */ /* 0x004fea0003900000 */
[----:B------:R-:W2:Y:S02]  /*12140*/  @!P0 SYNCS.PHASECHK.TRANS64 P0, [R0+URZ+0x58], R3 ;  /* 0x00005803000085a7 */ /* 0x000ea400080010ff */
[----:B--2---:R-:W-:Y:S05]  /*12150*/  @!P0 BRA `(.L_x_262) ;  /* 0xfffffffc00f08947 */ /* 0x004fea000383ffff */
[----:B------:R-:W-:Y:S05]  /*12160*/  BRA `(.L_x_263) ;  /* 0xffffff7800107947 */ /* 0x000fea000383ffff */
.L_x_127:
[----:B-1----:R-:W-:-:S07]  /*12170*/  MOV R0, UR24 ;  /* 0x0000001800007c02 */ /* 0x002fce0008000f00 */
.L_x_264:
[----:B-1----:R1:W2:Y:S02]  /*12180*/  SYNCS.PHASECHK.TRANS64.TRYWAIT P0, [R0+URZ+0x60], R3 ;  /* 0x00006003000075a7 */ /* 0x0022a400080011ff */
[----:B--2---:R-:W-:Y:S05]  /*12190*/  @!P0 NANOSLEEP.SYNCS 0x989680 ;  /* 0x009896800000895d */ /* 0x004fea0003900000 */
[----:B------:R-:W2:Y:S02]  /*121a0*/  @!P0 SYNCS.PHASECHK.TRANS64 P0, [R0+URZ+0x60], R3 ;  /* 0x00006003000085a7 */ /* 0x000ea400080010ff */
[----:B--2---:R-:W-:Y:S05]  /*121b0*/  @!P0 BRA `(.L_x_264) ;  /* 0xfffffffc00f08947 */ /* 0x004fea000383ffff */
[----:B------:R-:W-:Y:S05]  /*121c0*/  BRA `(.L_x_265) ;  /* 0xffffff7800087947 */ /* 0x000fea000383ffff */
.L_x_136:
[----:B------:R-:W-:Y:S07]  /*121d0*/  MOV R0, UR6 ;  /* 0x0000000600007c02 */ /* 0x000fee0008000f00 */
.L_x_266:
[----:B---3--:R3:W1:Y:S02]  /*121e0*/  SYNCS.PHASECHK.TRANS64.TRYWAIT P0, [R0+URZ+0x160], R3 ;  /* 0x00016003000075a7 */ /* 0x00866400080011ff */
[----:B-1----:R-:W-:Y:S05]  /*121f0*/  @!P0 NANOSLEEP.SYNCS 0x989680 ;  /* 0x009896800000895d */ /* 0x002fea0003900000 */
[----:B------:R-:W1:Y:S02]  /*12200*/  @!P0 SYNCS.PHASECHK.TRANS64 P0, [R0+URZ+0x160], R3 ;  /* 0x00016003000085a7 */ /* 0x000e6400080010ff */
[----:B-1----:R-:W-:Y:S05]  /*12210*/  @!P0 BRA `(.L_x_266) ;  /* 0xfffffffc00f08947 */ /* 0x002fea000383ffff */
[----:B------:R-:W-:Y:S05]  /*12220*/  BRA `(.L_x_267) ;  /* 0xffffff8000b47947 */ /* 0x000fea000383ffff */
.L_x_145:
[----:B------:R-:W-:Y:S07]  /*12230*/  MOV R15, 0xffffffff ;  /* 0xffffffff000f7802 */ /* 0x000fee0000000f00 */
[----:B---345:R-:W-:Y:S05]  /*12240*/  WARPSYNC.COLLECTIVE R15, `(.L_x_268) ;  /* 0x000000000f0c7348 */ /* 0x038fea0003c00000 */
[----:B------:R-:W-:Y:S02]  /*12250*/  ELECT P6, UR79, PT ;  /* 0x00000000004f782f */ /* 0x000fe400038c0000 */
[----:B----4-:R-:W-:Y:S01]  /*12260*/  MOV R14, UR79 ;  /* 0x0000004f000e7c02 */ /* 0x010fe20008000f00 */
[----:B---3-5:R-:W-:Y:S10]  /*12270*/  ENDCOLLECTIVE ;  /* 0x000000000000791b */ /* 0x028ff40003800000 */
.L_x_268:
[----:B------:R-:W-:Y:S05]  /*12280*/  BRA `(.L_x_269) ;  /* 0xffffff8400c47947 */ /* 0x000fea000383ffff */
.L_x_150:
[----:B--2---:R-:W-:Y:S04]  /*12290*/  MOV R3, UR43 ;  /* 0x0000002b00037c02 */ /* 0x004fe80008000f00 */
[----:B------:R2:W1:Y:S03]  /*122a0*/  SYNCS.PHASECHK.TRANS64.TRYWAIT P0, [R3+URZ+0x30], R2 ;  /* 0x00003002030075a7 */ /* 0x00046600080011ff */
[----:B-1----:R-:W-:Y:S05]  /*122b0*/  @!P0 NANOSLEEP.SYNCS 0x989680 ;  /* 0x009896800000895d */ /* 0x002fea0003900000 */
[----:B------:R-:W1:Y:S02]  /*122c0*/  @!P0 SYNCS.PHASECHK.TRANS64 P0, [R3+URZ+0x30], R2 ;  /* 0x00003002030085a7 */ /* 0x000e6400080010ff */
[----:B-1----:R-:W-:Y:S05]  /*122d0*/  @!P0 BRA `(.L_x_150) ;  /* 0xfffffffc00ec8947 */ /* 0x002fea000383ffff */
[----:B------:R-:W-:Y:S05]  /*122e0*/  BRA `(.L_x_149) ;  /* 0xffffff8800647947 */ /* 0x000fea000383ffff */
.L_x_154:
[----:B------:R1:W1:Y:S02]  /*122f0*/  SYNCS.PHASECHK.TRANS64.TRYWAIT P1, [R97+URZ+0x100], R0 ;  /* 0x00010000610075a7 */ /* 0x00026400080211ff */
[----:B-1----:R-:W-:Y:S05]  /*12300*/  @!P1 NANOSLEEP.SYNCS 0x989680 ;  /* 0x009896800000995d */ /* 0x002fea0003900000 */
[----:B------:R-:W1:Y:S02]  /*12310*/  @!P1 SYNCS.PHASECHK.TRANS64 P1, [R97+URZ+0x100], R0 ;  /* 0x00010000610095a7 */ /* 0x000e6400080210ff */
[----:B-1----:R-:W-:Y:S05]  /*12320*/  @!P1 BRA `(.L_x_154) ;  /* 0xfffffffc00f09947 */ /* 0x002fea000383ffff */
[----:B------:R-:W-:Y:S05]  /*12330*/  BRA `(.L_x_153) ;  /* 0xffffff8800fc7947 */ /* 0x000fea000383ffff */
.L_x_161:
[----:B--2---:R-:W-:Y:S04]  /*12340*/  MOV R3, UR43 ;  /* 0x0000002b00037c02 */ /* 0x004fe80008000f00 */
[----:B------:R2:W3:Y:S03]  /*12350*/  SYNCS.PHASECHK.TRANS64.TRYWAIT P1, [R3+URZ+0x38], R0 ;  /* 0x00003800030075a7 */ /* 0x0004e600080211ff */
[----:B---3--:R-:W-:Y:S05]  /*12360*/  @!P1 NANOSLEEP.SYNCS 0x989680 ;  /* 0x009896800000995d */ /* 0x008fea0003900000 */
[----:B------:R-:W3:Y:S02]  /*12370*/  @!P1 SYNCS.PHASECHK.TRANS64 P1, [R3+URZ+0x38], R0 ;  /* 0x00003800030095a7 */ /* 0x000ee400080210ff */
[----:B---3--:R-:W-:Y:S05]  /*12380*/  @!P1 BRA `(.L_x_161) ;  /* 0xfffffffc00ec9947 */ /* 0x008fea000383ffff */
[----:B------:R-:W-:Y:S05]  /*12390*/  BRA `(.L_x_160) ;  /* 0xffffff9800147947 */ /* 0x000fea000383ffff */
.L_x_169:
[----:B--2---:R-:W-:Y:S04]  /*123a0*/  MOV R0, UR43 ;  /* 0x0000002b00007c02 */ /* 0x004fe80008000f00 */
[----:B------:R2:W1:Y:S03]  /*123b0*/  SYNCS.PHASECHK.TRANS64.TRYWAIT P1, [R0+URZ+0x40], R3 ;  /* 0x00004003000075a7 */ /* 0x00046600080211ff */
[----:B-1----:R-:W-:Y:S05]  /*123c0*/  @!P1 NANOSLEEP.SYNCS 0x989680 ;  /* 0x009896800000995d */ /* 0x002fea0003900000 */
[----:B------:R-:W1:Y:S02]  /*123d0*/  @!P1 SYNCS.PHASECHK.TRANS64 P1, [R0+URZ+0x40], R3 ;  /* 0x00004003000095a7 */ /* 0x000e6400080210ff */
[----:B-1----:R-:W-:Y:S05]  /*123e0*/  @!P1 BRA `(.L_x_169) ;  /* 0xfffffffc00ec9947 */ /* 0x002fea000383ffff */
[----:B------:R-:W-:Y:S05]  /*123f0*/  BRA `(.L_x_168) ;  /* 0xffffffa4007c7947 */ /* 0x000fea000383ffff */
.L_x_177:
[----:B--2---:R-:W-:Y:S04]  /*12400*/  MOV R0, UR43 ;  /* 0x0000002b00007c02 */ /* 0x004fe80008000f00 */
[----:B------:R2:W1:Y:S03]  /*12410*/  SYNCS.PHASECHK.TRANS64.TRYWAIT P1, [R0+URZ+0x48], R3 ;  /* 0x00004803000075a7 */ /* 0x00046600080211ff */
[----:B-1----:R-:W-:Y:S05]  /*12420*/  @!P1 NANOSLEEP.SYNCS 0x989680 ;  /* 0x009896800000995d */ /* 0x002fea0003900000 */
[----:B------:R-:W1:Y:S02]  /*12430*/  @!P1 SYNCS.PHASECHK.TRANS64 P1, [R0+URZ+0x48], R3 ;  /* 0x00004803000095a7 */ /* 0x000e6400080210ff */
[----:B-1----:R-:W-:Y:S05]  /*12440*/  @!P1 BRA `(.L_x_177) ;  /* 0xfffffffc00ec9947 */ /* 0x002fea000383ffff */
[----:B------:R-:W-:Y:S05]  /*12450*/  BRA `(.L_x_176) ;  /* 0xffffffb000f47947 */ /* 0x000fea000383ffff */
.L_x_189:
[----:B------:R-:W-:Y:S07]  /*12460*/  MOV R4, UR25 ;  /* 0x0000001900047c02 */ /* 0x000fee0008000f00 */
.L_x_270:
[----:B--2---:R2:W4:Y:S02]  /*12470*/  SYNCS.PHASECHK.TRANS64.TRYWAIT P0, [R4+URZ+0x80], R5 ;  /* 0x00008005040075a7 */ /* 0x00452400080011ff */
[----:B----4-:R-:W-:Y:S05]  /*12480*/  @!P0 NANOSLEEP.SYNCS 0x989680 ;  /* 0x009896800000895d */ /* 0x010fea0003900000 */
[----:B------:R-:W4:Y:S02]  /*12490*/  @!P0 SYNCS.PHASECHK.TRANS64 P0, [R4+URZ+0x80], R5 ;  /* 0x00008005040085a7 */ /* 0x000f2400080010ff */
[----:B----4-:R-:W-:Y:S05]  /*124a0*/  @!P0 BRA `(.L_x_270) ;  /* 0xfffffffc00f08947 */ /* 0x010fea000383ffff */
[----:B------:R-:W-:Y:S05]  /*124b0*/  BRA `(.L_x_271) ;  /* 0xffffffcc00107947 */ /* 0x000fea000383ffff */
.L_x_192:
[----:B------:R-:W-:Y:S07]  /*124c0*/  MOV R4, UR25 ;  /* 0x0000001900047c02 */ /* 0x000fee0008000f00 */
.L_x_272:
[----:B-1----:R1:W2:Y:S02]  /*124d0*/  SYNCS.PHASECHK.TRANS64.TRYWAIT P1, [R4+URZ+0x1a0], R5 ;  /* 0x0001a005040075a7 */ /* 0x0022a400080211ff */
[----:B--2---:R-:W-:Y:S05]  /*124e0*/  @!P1 NANOSLEEP.SYNCS 0x989680 ;  /* 0x009896800000995d */ /* 0x004fea0003900000 */
[----:B------:R-:W2:Y:S02]  /*124f0*/  @!P1 SYNCS.PHASECHK.TRANS64 P1, [R4+URZ+0x1a0], R5 ;  /* 0x0001a005040095a7 */ /* 0x000ea400080210ff */
[----:B--2---:R-:W-:Y:S05]  /*12500*/  @!P1 BRA `(.L_x_272) ;  /* 0xfffffffc00f09947 */ /* 0x004fea000383ffff */
[----:B------:R-:W-:Y:S05]  /*12510*/  BRA `(.L_x_273) ;  /* 0xffffffcc006c7947 */ /* 0x000fea000383ffff */
.L_x_208:
[----:B--2---:R-:W-:-:S04]  /*12520*/  MOV R0, UR6 ;  /* 0x0000000600007c02 */ /* 0x004fc80008000f00 */
[----:B------:R2:W3:Y:S03]  /*12530*/  SYNCS.PHASECHK.TRANS64.TRYWAIT P0, [R0+URZ+0x8], R5 ;  /* 0x00000805000075a7 */ /* 0x0004e600080011ff */
[----:B---3--:R-:W-:Y:S05]  /*12540*/  @!P0 NANOSLEEP.SYNCS 0x989680 ;  /* 0x009896800000895d */ /* 0x008fea0003900000 */
[----:B------:R-:W3:Y:S02]  /*12550*/  @!P0 SYNCS.PHASECHK.TRANS64 P0, [R0+URZ+0x8], R5 ;  /* 0x00000805000085a7 */ /* 0x000ee400080010ff */
[----:B---3--:R-:W-:Y:S05]  /*12560*/  @!P0 BRA `(.L_x_208) ;  /* 0xfffffffc00ec8947 */ /* 0x008fea000383ffff */
[----:B------:R-:W-:Y:S05]  /*12570*/  BRA `(.L_x_207) ;  /* 0xffffffe000647947 */ /* 0x000fea000383ffff */
.L_x_210:
[----:B------:R-:W-:Y:S01]  /*12580*/  BSSY B0, `(.L_x_274) ;  /* 0x0000006000007945 */ /* 0x000fe20003800000 */
[----:B------:R-:W-:-:S07]  /*12590*/  MOV R15, 0xffffffff ;  /* 0xffffffff000f7802 */ /* 0x000fce0000000f00 */
[----:B-12-45:R-:W-:Y:S05]  /*125a0*/  WARPSYNC.COLLECTIVE R15, `(.L_x_275) ;  /* 0x000000000f0c7348 */ /* 0x036fea0003c00000 */
[----:B------:R-:W-:Y:S02]  /*125b0*/  ELECT P6, UR79, PT ;  /* 0x00000000004f782f */ /* 0x000fe400038c0000 */
[----:B----4-:R-:W-:Y:S01]  /*125c0*/  MOV R14, UR79 ;  /* 0x0000004f000e7c02 */ /* 0x010fe20008000f00 */
[----:B-12--5:R-:W-:Y:S10]  /*125d0*/  ENDCOLLECTIVE ;  /* 0x000000000000791b */ /* 0x026ff40003800000 */
.L_x_275:
[----:B------:R-:W-:Y:S05]  /*125e0*/  BSYNC B0 ;  /* 0x0000000000007941 */ /* 0x000fea0003800000 */
.L_x_274:
[----:B------:R-:W-:Y:S05]  /*125f0*/  BRA `(.L_x_276) ;  /* 0xffffffe000947947 */ /* 0x000fea000383ffff */
.L_x_212:
[----:B--2---:R-:W-:-:S04]  /*12600*/  MOV R0, UR6 ;  /* 0x0000000600007c02 */ /* 0x004fc80008000f00 */
[----:B------:R2:W3:Y:S03]  /*12610*/  SYNCS.PHASECHK.TRANS64.TRYWAIT P0, [R0+URZ+0x8], R3 ;  /* 0x00000803000075a7 */ /* 0x0004e600080011ff */
[----:B---3--:R-:W-:Y:S05]  /*12620*/  @!P0 NANOSLEEP.SYNCS 0x989680 ;  /* 0x009896800000895d */ /* 0x008fea0003900000 */
[----:B------:R-:W3:Y:S02]  /*12630*/  @!P0 SYNCS.PHASECHK.TRANS64 P0, [R0+URZ+0x8], R3 ;  /* 0x00000803000085a7 */ /* 0x000ee400080010ff */
[----:B---3--:R-:W-:Y:S05]  /*12640*/  @!P0 BRA `(.L_x_212) ;  /* 0xfffffffc00ec8947 */ /* 0x008fea000383ffff */
[----:B------:R-:W-:Y:S05]  /*12650*/  BRA `(.L_x_211) ;  /* 0xffffffe000987947 */ /* 0x000fea000383ffff */
.L_x_215:
[----:B-1----:R-:W-:-:S07]  /*12660*/  MOV R3, UR8 ;  /* 0x0000000800037c02 */ /* 0x002fce0008000f00 */
.L_x_277:
[----:B-1----:R1:W3:Y:S02]  /*12670*/  SYNCS.PHASECHK.TRANS64.TRYWAIT P0, [R3+URZ+0x120], R4 ;  /* 0x00012004030075a7 */ /* 0x0022e400080011ff */
[----:B---3--:R-:W-:Y:S05]  /*12680*/  @!P0 NANOSLEEP.SYNCS 0x989680 ;  /* 0x009896800000895d */ /* 0x008fea0003900000 */
[----:B------:R-:W3:Y:S02]  /*12690*/  @!P0 SYNCS.PHASECHK.TRANS64 P0, [R3+URZ+0x120], R4 ;  /* 0x00012004030085a7 */ /* 0x000ee400080010ff */
[----:B---3--:R-:W-:Y:S05]  /*126a0*/  @!P0 BRA `(.L_x_277) ;  /* 0xfffffffc00f08947 */ /* 0x008fea000383ffff */
[----:B------:R-:W-:Y:S05]  /*126b0*/  BRA `(.L_x_278) ;  /* 0xffffffe400847947 */ /* 0x000fea000383ffff */
.L_x_217:
[----:B------:R-:W-:Y:S07]  /*126c0*/  MOV R3, UR13 ;  /* 0x0000000d00037c02 */ /* 0x000fee0008000f00 */
.L_x_279:
[----:B-1----:R1:W2:Y:S02]  /*126d0*/  SYNCS.PHASECHK.TRANS64.TRYWAIT P0, [R3+URZ], R4 ;  /* 0x00000004030075a7 */ /* 0x0022a400080011ff */
[----:B--2---:R-:W-:Y:S05]  /*126e0*/  @!P0 NANOSLEEP.SYNCS 0x989680 ;  /* 0x009896800000895d */ /* 0x004fea0003900000 */
[----:B------:R-:W2:Y:S02]  /*126f0*/  @!P0 SYNCS.PHASECHK.TRANS64 P0, [R3+URZ], R4 ;  /* 0x00000004030085a7 */ /* 0x000ea400080010ff */
[----:B--2---:R-:W-:Y:S05]  /*12700*/  @!P0 BRA `(.L_x_279) ;  /* 0xfffffffc00f08947 */ /* 0x004fea000383ffff */
[----:B------:R-:W-:Y:S05]  /*12710*/  BRA `(.L_x_216) ;  /* 0xffffffe400e47947 */ /* 0x000fea000383ffff */
.L_x_221:
[----:B------:R-:W-:-:S07]  /*12720*/  MOV R3, UR6 ;  /* 0x0000000600037c02 */ /* 0x000fce0008000f00 */
.L_x_280:
[----:B-1----:R1:W2:Y:S02]  /*12730*/  SYNCS.PHASECHK.TRANS64.TRYWAIT P0, [R3+URZ+0x160], R4 ;  /* 0x00016004030075a7 */ /* 0x0022a400080011ff */
[----:B--2---:R-:W-:Y:S05]  /*12740*/  @!P0 NANOSLEEP.SYNCS 0x989680 ;  /* 0x009896800000895d */ /* 0x004fea0003900000 */
[----:B------:R-:W2:Y:S02]  /*12750*/  @!P0 SYNCS.PHASECHK.TRANS64 P0, [R3+URZ+0x160], R4 ;  /* 0x00016004030085a7 */ /* 0x000ea400080010ff */
[----:B--2---:R-:W-:Y:S05]  /*12760*/  @!P0 BRA `(.L_x_280) ;  /* 0xfffffffc00f08947 */ /* 0x004fea000383ffff */
[----:B------:R-:W-:Y:S05]  /*12770*/  BRA `(.L_x_281) ;  /* 0xffffffec00107947 */ /* 0x000fea000383ffff */
.L_x_226:
[----:B-1----:R-:W-:-:S07]  /*12780*/  MOV R0, UR6 ;  /* 0x0000000600007c02 */ /* 0x002fce0008000f00 */
.L_x_282:
[----:B-1----:R1:W3:Y:S02]  /*12790*/  SYNCS.PHASECHK.TRANS64.TRYWAIT P0, [R0+URZ+0x120], R3 ;  /* 0x00012003000075a7 */ /* 0x0022e400080011ff */
[----:B---3--:R-:W-:Y:S05]  /*127a0*/  @!P0 NANOSLEEP.SYNCS 0x989680 ;  /* 0x009896800000895d */ /* 0x008fea0003900000 */
[----:B------:R-:W3:Y:S02]  /*127b0*/  @!P0 SYNCS.PHASECHK.TRANS64 P0, [R0+URZ+0x120], R3 ;  /* 0x00012003000085a7 */ /* 0x000ee400080010ff */
[----:B---3--:R-:W-:Y:S05]  /*127c0*/  @!P0 BRA `(.L_x_282) ;  /* 0xfffffffc00f08947 */ /* 0x008fea000383ffff */
[----:B------:R-:W-:Y:S05]  /*127d0*/  BRA `(.L_x_283) ;  /* 0xffffffec00987947 */ /* 0x000fea000383ffff */
.L_x_228:
[----:B------:R-:W-:-:S07]  /*127e0*/  MOV R0, UR7 ;  /* 0x0000000700007c02 */ /* 0x000fce0008000f00 */
.L_x_284:
[----:B-1----:R1:W3:Y:S02]  /*127f0*/  SYNCS.PHASECHK.TRANS64.TRYWAIT P0, [R0+URZ+0x120], R3 ;  /* 0x00012003000075a7 */ /* 0x0022e400080011ff */
[----:B---3--:R-:W-:Y:S05]  /*12800*/  @!P0 NANOSLEEP.SYNCS 0x989680 ;  /* 0x009896800000895d */ /* 0x008fea0003900000 */
[----:B------:R-:W3:Y:S02]  /*12810*/  @!P0 SYNCS.PHASECHK.TRANS64 P0, [R0+URZ+0x120], R3 ;  /* 0x00012003000085a7 */ /* 0x000ee400080010ff */
[----:B---3--:R-:W-:Y:S05]  /*12820*/  @!P0 BRA `(.L_x_284) ;  /* 0xfffffffc00f08947 */ /* 0x008fea000383ffff */
[----:B------:R-:W-:Y:S05]  /*12830*/  BRA `(.L_x_285) ;  /* 0xffffffec00b07947 */ /* 0x000fea000383ffff */
.L_x_230:
[----:B------:R-:W-:-:S07]  /*12840*/  MOV R0, UR7 ;  /* 0x0000000700007c02 */ /* 0x000fce0008000f00 */
.L_x_286:
[----:B-1----:R1:W3:Y:S02]  /*12850*/  SYNCS.PHASECHK.TRANS64.TRYWAIT P0, [R0+URZ+0x120], R3 ;  /* 0x00012003000075a7 */ /* 0x0022e400080011ff */
[----:B---3--:R-:W-:Y:S05]  /*12860*/  @!P0 NANOSLEEP.SYNCS 0x989680 ;  /* 0x009896800000895d */ /* 0x008fea0003900000 */
[----:B------:R-:W3:Y:S02]  /*12870*/  @!P0 SYNCS.PHASECHK.TRANS64 P0, [R0+URZ+0x120], R3 ;  /* 0x00012003000085a7 */ /* 0x000ee400080010ff */
[----:B---3--:R-:W-:Y:S05]  /*12880*/  @!P0 BRA `(.L_x_286) ;  /* 0xfffffffc00f08947 */ /* 0x008fea000383ffff */
[----:B------:R-:W-:Y:S05]  /*12890*/  BRA `(.L_x_287) ;  /* 0xffffffec00c87947 */ /* 0x000fea000383ffff */
.L_x_234:
[----:B------:R-:W-:-:S07]  /*128a0*/  MOV R0, UR4 ;  /* 0x0000000400007c02 */ /* 0x000fce0008000f00 */
.L_x_288:
[----:B-1----:R1:W3:Y:S02]  /*128b0*/  SYNCS.PHASECHK.TRANS64.TRYWAIT P1, [R0+URZ+0x150], R3 ;  /* 0x00015003000075a7 */ /* 0x0022e400080211ff */
[----:B---3--:R-:W-:Y:S05]  /*128c0*/  @!P1 NANOSLEEP.SYNCS 0x989680 ;  /* 0x009896800000995d */ /* 0x008fea0003900000 */
[----:B------:R-:W3:Y:S02]  /*128d0*/  @!P1 SYNCS.PHASECHK.TRANS64 P1, [R0+URZ+0x150], R3 ;  /* 0x00015003000095a7 */ /* 0x000ee400080210ff */
[----:B---3--:R-:W-:Y:S05]  /*128e0*/  @!P1 BRA `(.L_x_288) ;  /* 0xfffffffc00f09947 */ /* 0x008fea000383ffff */
[----:B------:R-:W-:Y:S05]  /*128f0*/  BRA `(.L_x_289) ;  /* 0xfffffff0001c7947 */ /* 0x000fea000383ffff */
        .weak           $__internal_0_$__cuda_sm10x_tcgen05_guardrail_trap_col_being_dealloced_not_returned_by_alloc
        .type           $__internal_0_$__cuda_sm10x_tcgen05_guardrail_trap_col_being_dealloced_not_returned_by_alloc,@function
        .size           $__internal_0_$__cuda_sm10x_tcgen05_guardrail_trap_col_being_dealloced_not_returned_by_alloc,($__internal_1_$__cuda_sm10x_tcgen05_guardrail_trap_phase_invalid_during_alloc - $__internal_0_$__cuda_sm10x_tcgen05_guardrail_trap_col_being_dealloced_not_returned_by_alloc)
$__internal_0_$__cuda_sm10x_tcgen05_guardrail_trap_col_being_dealloced_not_returned_by_alloc:
[----:B------:R-:W-:Y:S05]  /*12900*/  BPT.TRAP 0x1 ;  /* 0x000000040000795c */ /* 0x000fea0000300000 */
[----:B------:R-:W-:-:S04]  /*12910*/  HFMA2 R3, -RZ, RZ, 0, 0 ;  /* 0x00000000ff037431 */ /* 0x000fc800000001ff */
[----:B------:R-:W-:Y:S05]  /*12920*/  RET.REL.NODEC R2 `(_ZN7cutlass13device_kernelINS_4gemm6kernel13GemmUniversalINS1_17GroupProblemShapeIN4cute5tupleIJiiiEEEEENS1_10collective13CollectiveMmaINS1_40MainloopSm100ArrayTmaUmmaWarpSpecializedILi3ELi8ELi4ENS6_IJNS5_1CILi2EEENSC_ILi1EEESE_EEEEENS6_IJNSC_ILi128EEENSC_ILi256EEESH_EEENS_6half_tEPNS6_IJlSE_NSC_ILi0EEEEEESK_SN_NS5_8TiledMMAINS5_8MMA_AtomIJNS5_26SM100_MMA_F16BF16_2x1SM_SSISK_SK_fLi128ELi256ELNS5_4UMMA5MajorE0ELSS_0ELNSR_7ScaleInE0ELST_0EEEEEENS5_6LayoutINS6_IJSE_SE_SE_EEENS6_IJSL_SL_SL_EEEEENS6_IJNS5_10UnderscoreES10_S10_EEEEENS5_18SM100_TMA_2SM_LOADENS5_14ComposedLayoutINS5_7SwizzleILi3ELi4ELi3EEENS5_18smem_ptr_flag_bitsILi16EEENSW_INS6_IJNSC_ILi8EEENSC_ILi64EEEEEENS6_IJS1A_SE_EEEEEEEvNS5_8identityES13_S1E_vS1F_EENS_8epilogue10collective18CollectiveEpilogueINS1H_31Sm100PtrArrayTmaWarpSpecializedILi4ELi2ELi32ELb1ELb0EEEJNS6_IJS1A_SI_SH_EEENS6_IJNSW_IS1A_SE_EENSW_INS6_IJNSC_ILi32EEESD_EEENS6_IJSE_SH_EEEEEEEESK_PNS6_IJSE_lSL_EEESK_S1U_NS1H_6fusion15FusionCallbacksIS1L_NS1V_17LinearCombinationISK_fSK_fLNS_15FloatRoundStyleE2EEES1M_S1S_JEEENS5_5SM1004TMEM4LOAD26SM100_TMEM_LOAD_16dp256b4xENS5_13SM90_TMA_LOADENS14_IS16_S18_NSW_INS6_IJS1A_S19_EEENS6_IJSE_S1A_EEEEEEENS5_17SM75_U16x8_LDSM_TENS5_14SM90_TMA_STOREES29_NS5_17SM90_U16x8_STSM_TENS5_39AutoVectorizingCopyWithAssumedAlignmentILi128EEEEEEvvEEEEvNT_6ParamsE) ;  /* 0xfffffed402b47950 */ /* 0x000fea0003c3ffff */
        .weak           $__internal_1_$__cuda_sm10x_tcgen05_guardrail_trap_phase_invalid_during_alloc
        .type           $__internal_1_$__cuda_sm10x_tcgen05_guardrail_trap_phase_invalid_during_alloc,@function
        .size           $__internal_1_$__cuda_sm10x_tcgen05_guardrail_trap_phase_invalid_during_alloc,($__internal_2_$__cuda_sm10x_tcgen05_guardrail_trap_unallocated_columns_being_dealloced - $__internal_1_$__cuda_sm10x_tcgen05_guardrail_trap_phase_invalid_during_alloc)
$__internal_1_$__cuda_sm10x_tcgen05_guardrail_trap_phase_invalid_during_alloc:
[----:B------:R-:W-:Y:S05]  /*12930*/  BPT.TRAP 0x1 ;  /* 0x000000040000795c */ /* 0x000fea0000300000 */
[----:B------:R-:W-:-:S04]  /*12940*/  MOV R3, 0x0 ;  /* 0x0000000000037802 */ /* 0x000fc80000000f00 */
[----:B------:R-:W-:Y:S05]  /*12950*/  RET.REL.NODEC R2 `(_ZN7cutlass13device_kernelINS_4gemm6kernel13GemmUniversalINS1_17GroupProblemShapeIN4cute5tupleIJiiiEEEEENS1_10collective13CollectiveMmaINS1_40MainloopSm100ArrayTmaUmmaWarpSpecializedILi3ELi8ELi4ENS6_IJNS5_1CILi2EEENSC_ILi1EEESE_EEEEENS6_IJNSC_ILi128EEENSC_ILi256EEESH_EEENS_6half_tEPNS6_IJlSE_NSC_ILi0EEEEEESK_SN_NS5_8TiledMMAINS5_8MMA_AtomIJNS5_26SM100_MMA_F16BF16_2x1SM_SSISK_SK_fLi128ELi256ELNS5_4UMMA5MajorE0ELSS_0ELNSR_7ScaleInE0ELST_0EEEEEENS5_6LayoutINS6_IJSE_SE_SE_EEENS6_IJSL_SL_SL_EEEEENS6_IJNS5_10UnderscoreES10_S10_EEEEENS5_18SM100_TMA_2SM_LOADENS5_14ComposedLayoutINS5_7SwizzleILi3ELi4ELi3EEENS5_18smem_ptr_flag_bitsILi16EEENSW_INS6_IJNSC_ILi8EEENSC_ILi64EEEEEENS6_IJS1A_SE_EEEEEEEvNS5_8identityES13_S1E_vS1F_EENS_8epilogue10collective18CollectiveEpilogueINS1H_31Sm100PtrArrayTmaWarpSpecializedILi4ELi2ELi32ELb1ELb0EEEJNS6_IJS1A_SI_SH_EEENS6_IJNSW_IS1A_SE_EENSW_INS6_IJNSC_ILi32EEESD_EEENS6_IJSE_SH_EEEEEEEESK_PNS6_IJSE_lSL_EEESK_S1U_NS1H_6fusion15FusionCallbacksIS1L_NS1V_17LinearCombinationISK_fSK_fLNS_15FloatRoundStyleE2EEES1M_S1S_JEEENS5_5SM1004TMEM4LOAD26SM100_TMEM_LOAD_16dp256b4xENS5_13SM90_TMA_LOADENS14_IS16_S18_NSW_INS6_IJS1A_S19_EEENS6_IJSE_S1A_EEEEEEENS5_17SM75_U16x8_LDSM_TENS5_14SM90_TMA_STOREES29_NS5_17SM90_U16x8_STSM_TENS5_39AutoVectorizingCopyWithAssumedAlignmentILi128EEEEEEvvEEEEvNT_6ParamsE) ;  /* 0xfffffed402a87950 */ /* 0x000fea0003c3ffff */
        .weak           $__internal_2_$__cuda_sm10x_tcgen05_guardrail_trap_unallocated_columns_being_dealloced
        .type           $__internal_2_$__cuda_sm10x_tcgen05_guardrail_trap_unallocated_columns_being_dealloced,@function
        .size           $__internal_2_$__cuda_sm10x_tcgen05_guardrail_trap_unallocated_columns_being_dealloced,($__internal_3_$__cuda_sm20_div_u64 - $__internal_2_$__cuda_sm10x_tcgen05_guardrail_trap_unallocated_columns_being_dealloced)
$__internal_2_$__cuda_sm10x_tcgen05_guardrail_trap_unallocated_columns_being_dealloced:
[----:B------:R-:W-:Y:S05]  /*12960*/  BPT.TRAP 0x1 ;  /* 0x000000040000795c */ /* 0x000fea0000300000 */
[----:B------:R-:W-:-:S04]  /*12970*/  HFMA2 R3, -RZ, RZ, 0, 0 ;  /* 0x00000000ff037431 */ /* 0x000fc800000001ff */
[----:B------:R-:W-:Y:S05]  /*12980*/  RET.REL.NODEC R2 `(_ZN7cutlass13device_kernelINS_4gemm6kernel13GemmUniversalINS1_17GroupProblemShapeIN4cute5tupleIJiiiEEEEENS1_10collective13CollectiveMmaINS1_40MainloopSm100ArrayTmaUmmaWarpSpecializedILi3ELi8ELi4ENS6_IJNS5_1CILi2EEENSC_ILi1EEESE_EEEEENS6_IJNSC_ILi128EEENSC_ILi256EEESH_EEENS_6half_tEPNS6_IJlSE_NSC_ILi0EEEEEESK_SN_NS5_8TiledMMAINS5_8MMA_AtomIJNS5_26SM100_MMA_F16BF16_2x1SM_SSISK_SK_fLi128ELi256ELNS5_4UMMA5MajorE0ELSS_0ELNSR_7ScaleInE0ELST_0EEEEEENS5_6LayoutINS6_IJSE_SE_SE_EEENS6_IJSL_SL_SL_EEEEENS6_IJNS5_10UnderscoreES10_S10_EEEEENS5_18SM100_TMA_2SM_LOADENS5_14ComposedLayoutINS5_7SwizzleILi3ELi4ELi3EEENS5_18smem_ptr_flag_bitsILi16EEENSW_INS6_IJNSC_ILi8EEENSC_ILi64EEEEEENS6_IJS1A_SE_EEEEEEEvNS5_8identityES13_S1E_vS1F_EENS_8epilogue10collective18CollectiveEpilogueINS1H_31Sm100PtrArrayTmaWarpSpecializedILi4ELi2ELi32ELb1ELb0EEEJNS6_IJS1A_SI_SH_EEENS6_IJNSW_IS1A_SE_EENSW_INS6_IJNSC_ILi32EEESD_EEENS6_IJSE_SH_EEEEEEEESK_PNS6_IJSE_lSL_EEESK_S1U_NS1H_6fusion15FusionCallbacksIS1L_NS1V_17LinearCombinationISK_fSK_fLNS_15FloatRoundStyleE2EEES1M_S1S_JEEENS5_5SM1004TMEM4LOAD26SM100_TMEM_LOAD_16dp256b4xENS5_13SM90_TMA_LOADENS14_IS16_S18_NSW_INS6_IJS1A_S19_EEENS6_IJSE_S1A_EEEEEEENS5_17SM75_U16x8_LDSM_TENS5_14SM90_TMA_STOREES29_NS5_17SM90_U16x8_STSM_TENS5_39AutoVectorizingCopyWithAssumedAlignmentILi128EEEEEEvvEEEEvNT_6ParamsE) ;  /* 0xfffffed4029c7950 */ /* 0x000fea0003c3ffff */
        .weak           $__internal_3_$__cuda_sm20_div_u64
        .type           $__internal_3_$__cuda_sm20_div_u64,@function
        .size           $__internal_3_$__cuda_sm20_div_u64,(.L_x_64 - $__internal_3_$__cuda_sm20_div_u64)
$__internal_3_$__cuda_sm20_div_u64:
[----:B------:R-:W1:Y:S08]  /*12990*/  I2F.U64.RP R16, UR4 ;  /* 0x0000000400107d12 */ /* 0x000e700008309000 */
[----:B-1----:R-:W1:Y:S02]  /*129a0*/  MUFU.RCP R3, R16 ;  /* 0x0000001000037308 */ /* 0x002e640000001000 */
[----:B-1----:R-:W-:-:S06]  /*129b0*/  VIADD R3, R3, 0x1ffffffe ;  /* 0x1ffffffe03037836 */ /* 0x002fcc0000000000 */
[----:B------:R-:W1:Y:S02]  /*129c0*/  F2I.U64.TRUNC R18, R3 ;  /* 0x0000000300127311 */ /* 0x000e64000020d800 */
[----:B-1----:R-:W-:Y:S01]  /*129d0*/  R2UR UR12, R18 ;  /* 0x00000000120c72ca */ /* 0x002fe200000e0000 */
[----:B------:R-:W-:Y:S01]  /*129e0*/  IMAD.MOV.U32 R3, RZ, RZ, 0x0 ;  /* 0x00000000ff037424 */ /* 0x000fe200078e00ff */
[----:B------:R-:W-:-:S11]  /*129f0*/  R2UR UR13, R19 ;  /* 0x00000000130d72ca */ /* 0x000fd600000e0000 */
[----:B------:R-:W-:-:S04]  /*12a00*/  UIMAD.WIDE.U32 UR14, UR12, UR4, URZ ;  /* 0x000000040c0e72a5 */ /* 0x000fc8000f8e00ff */
[----:B------:R-:W-:Y:S02]  /*12a10*/  UIADD3 UR11, UP0, UPT, URZ, -UR14, URZ ;  /* 0x8000000eff0b7290 */ /* 0x000fe4000ff1e0ff */
[----:B------:R-:W-:Y:S02]  /*12a20*/  UIMAD UR10, UR12, UR5, UR15 ;  /* 0x000000050c0a72a4 */ /* 0x000fe4000f8e020f */
[----:B------:R-:W-:Y:S02]  /*12a30*/  UIMAD.WIDE.U32 UR14, UR12, UR11, URZ ;  /* 0x0000000b0c0e72a5 */ /* 0x000fe4000f8e00ff */
[----:B------:R-:W-:-:S04]  /*12a40*/  UIMAD UR10, UR13, UR4, UR10 ;  /* 0x000000040d0a72a4 */ /* 0x000fc8000f8e020a */
[----:B------:R-:W-:Y:S01]  /*12a50*/  UIADD3.X UR10, UPT, UPT, URZ, ~UR10, URZ, UP0, !UPT ;  /* 0x8000000aff0a7290 */ /* 0x000fe200087fe4ff */
[----:B------:R-:W-:Y:S01]  /*12a60*/  UMOV UR14, UR15 ;  /* 0x0000000f000e7c82 */ /* 0x000fe20008000000 */
[----:B------:R-:W-:Y:S02]  /*12a70*/  UMOV UR15, UR12 ;  /* 0x0000000c000f7c82 */ /* 0x000fe40008000000 */
[----:B------:R-:W-:Y:S02]  /*12a80*/  UIMAD.WIDE.U32 UR18, UR13, UR10, URZ ;  /* 0x0000000a0d1272a5 */ /* 0x000fe4000f8e00ff */
[----:B------:R-:W-:Y:S02]  /*12a90*/  UIMAD.WIDE.U32 UR14, UP2, UR12, UR10, UR14 ;  /* 0x0000000a0c0e72a5 */ /* 0x000fe4000f84000e */
[----:B------:R-:W-:Y:S02]  /*12aa0*/  UIMAD UR10, UR13, UR10, URZ ;  /* 0x0000000a0d0a72a4 */ /* 0x000fe4000f8e02ff */
[----:B------:R-:W-:-:S03]  /*12ab0*/  UIMAD.WIDE.U32 UR14, UP1, UR13, UR11, UR14 ;  /* 0x0000000b0d0e72a5 */ /* 0x000fc6000f82000e */
[----:B------:R-:W-:Y:S01]  /*12ac0*/  UMOV UR11, UR19 ;  /* 0x00000013000b7c82 */ /* 0x000fe20008000000 */
[----:B------:R-:W-:Y:S02]  /*12ad0*/  UIADD3 UR15, UP0, UPT, UR10, UR15, URZ ;  /* 0x0000000f0a0f7290 */ /* 0x000fe4000ff1e0ff */
[----:B------:R-:W-:Y:S02]  /*12ae0*/  UIADD3.X UR11, UPT, UPT, UR11, UR13, URZ, UP2, !UPT ;  /* 0x0000000d0b0b7290 */ /* 0x000fe400097fe4ff */
[----:B------:R-:W-:Y:S02]  /*12af0*/  UIMAD.WIDE.U32 UR18, UR15, UR4, URZ ;  /* 0x000000040f1272a5 */ /* 0x000fe4000f8e00ff */
[----:B------:R-:W-:Y:S02]  /*12b00*/  UIADD3.X UR12, UPT, UPT, URZ, URZ, UR11, UP0, UP1 ;  /* 0x000000ffff0c7290 */ /* 0x000fe400087e240b */
[----:B------:R-:W-:Y:S02]  /*12b10*/  UIADD3 UR10, UP0, UPT, URZ, -UR18, URZ ;  /* 0x80000012ff0a7290 */ /* 0x000fe4000ff1e0ff */
[----:B------:R-:W-:-:S02]  /*12b20*/  UIMAD UR11, UR15, UR5, UR19 ;  /* 0x000000050f0b72a4 */ /* 0x000fc4000f8e0213 */
[----:B------:R-:W-:Y:S02]  /*12b30*/  UIMAD.WIDE.U32 UR18, UR15, UR10, URZ ;  /* 0x0000000a0f1272a5 */ /* 0x000fe4000f8e00ff */
[----:B------:R-:W-:-:S04]  /*12b40*/  UIMAD UR11, UR12, UR4, UR11 ;  /* 0x000000040c0b72a4 */ /* 0x000fc8000f8e020b */
[----:B------:R-:W-:Y:S01]  /*12b50*/  UIADD3.X UR11, UPT, UPT, URZ, ~UR11, URZ, UP0, !UPT ;  /* 0x8000000bff0b7290 */ /* 0x000fe200087fe4ff */
[----:B------:R-:W-:-:S03]  /*12b60*/  UMOV UR14, UR19 ;  /* 0x00000013000e7c82 */ /* 0x000fc60008000000 */
[----:B------:R-:W-:Y:S02]  /*12b70*/  UIMAD.WIDE.U32 UR18, UP2, UR15, UR11, UR14 ;  /* 0x0000000b0f1272a5 */ /* 0x000fe4000f84000e */
[----:B------:R-:W-:Y:S02]  /*12b80*/  UIMAD.WIDE.U32 UR14, UR12, UR11, URZ ;  /* 0x0000000b0c0e72a5 */ /* 0x000fe4000f8e00ff */
[----:B------:R-:W-:Y:S02]  /*12b90*/  UIMAD.WIDE.U32 UR18, UP1, UR12, UR10, UR18 ;  /* 0x0000000a0c1272a5 */ /* 0x000fe4000f820012 */
[----:B------:R-:W-:-:S05]  /*12ba0*/  UIMAD UR10, UR12, UR11, URZ ;  /* 0x0000000b0c0a72a4 */ /* 0x000fca000f8e02ff */
[----:B------:R-:W-:Y:S02]  /*12bb0*/  UMOV UR11, UR19 ;  /* 0x00000013000b7c82 */ /* 0x000fe40008000000 */
[----:B------:R-:W-:-:S03]  /*12bc0*/  UIADD3 UR10, UP0, UPT, UR10, UR11, URZ ;  /* 0x0000000b0a0a7290 */ /* 0x000fc6000ff1e0ff */
[----:B------:R-:W-:Y:S01]  /*12bd0*/  UMOV UR11, UR15 ;  /* 0x0000000f000b7c82 */ /* 0x000fe20008000000 */
[----:B------:R-:W-:Y:S02]  /*12be0*/  UIMAD.WIDE.U32 UR18, UR10, UR6, URZ ;  /* 0x000000060a1272a5 */ /* 0x000fe4000f8e00ff */
[----:B------:R-:W-:-:S04]  /*12bf0*/  UIADD3.X UR11, UPT, UPT, UR11, UR12, URZ, UP2, !UPT ;  /* 0x0000000c0b0b7290 */ /* 0x000fc800097fe4ff */
[----:B------:R-:W-:Y:S01]  /*12c00*/  UIADD3.X UR14, UPT, UPT, URZ, URZ, UR11, UP0, UP1 ;  /* 0x000000ffff0e7290 */ /* 0x000fe200087e240b */
[----:B------:R-:W-:Y:S01]  /*12c10*/  UMOV UR18, UR19 ;  /* 0x0000001300127c82 */ /* 0x000fe20008000000 */
[----:B------:R-:W-:Y:S02]  /*12c20*/  UMOV UR19, URZ ;  /* 0x000000ff00137c82 */ /* 0x000fe40008000000 */
[----:B------:R-:W-:Y:S02]  /*12c30*/  UIMAD.WIDE.U32 UR12, UR14, UR9, URZ ;  /* 0x000000090e0c72a5 */ /* 0x000fe4000f8e00ff */
[----:B------:R-:W-:-:S04]  /*12c40*/  UIMAD.WIDE.U32 UR10, UR10, UR9, UR18 ;  /* 0x000000090a0a72a5 */ /* 0x000fc8000f8e0012 */
[----:B------:R-:W-:Y:S02]  /*12c50*/  UIMAD.WIDE.U32 UR10, UP1, UR14, UR6, UR10 ;  /* 0x000000060e0a72a5 */ /* 0x000fe4000f82000a */
[----:B------:R-:W-:-:S04]  /*12c60*/  UIMAD UR14, UR14, UR9, URZ ;  /* 0x000000090e0e72a4 */ /* 0x000fc8000f8e02ff */
[----:B------:R-:W-:-:S03]  /*12c70*/  UIADD3 UR14, UP0, UPT, UR14, UR11, URZ ;  /* 0x0000000b0e0e7290 */ /* 0x000fc6000ff1e0ff */
[----:B------:R-:W-:Y:S01]  /*12c80*/  UMOV UR11, UR13 ;  /* 0x0000000d000b7c82 */ /* 0x000fe20008000000 */
[----:B------:R-:W-:Y:S02]  /*12c90*/  UIMAD.WIDE.U32 UR18, UR14, UR4, URZ ;  /* 0x000000040e1272a5 */ /* 0x000fe4000f8e00ff */
[----:B------:R-:W-:Y:S02]  /*12ca0*/  UIADD3.X UR11, UPT, UPT, UR11, URZ, URZ, UP1, !UPT ;  /* 0x000000ff0b0b7290 */ /* 0x000fe40008ffe4ff */
[----:B------:R-:W-:Y:S02]  /*12cb0*/  UIADD3 UR13, UPT, UPT, UR14, 0x1, URZ ;  /* 0x000000010e0d7890 */ /* 0x000fe4000fffe0ff */
[----:B------:R-:W-:Y:S02]  /*12cc0*/  UIADD3.X UR12, UPT, UPT, URZ, UR11, URZ, UP0, !UPT ;  /* 0x0000000bff0c7290 */ /* 0x000fe400087fe4ff */
[----:B------:R-:W-:Y:S02]  /*12cd0*/  UIMAD UR11, UR14, UR5, UR19 ;  /* 0x000000050e0b72a4 */ /* 0x000fe4000f8e0213 */
[----:B------:R-:W-:-:S02]  /*12ce0*/  UIADD3 UR10, UP0, UPT, -UR18, UR6, URZ ;  /* 0x00000006120a7290 */ /* 0x000fc4000ff1e1ff */
[----:B------:R-:W-:Y:S02]  /*12cf0*/  UIMAD UR11, UR12, UR4, UR11 ;  /* 0x000000040c0b72a4 */ /* 0x000fe4000f8e020b */
[----:B------:R-:W-:Y:S02]  /*12d00*/  UISETP.GE.U32.AND UP1, UPT, UR10, UR4, UPT ;  /* 0x000000040a00728c */ /* 0x000fe4000bf26070 */
[----:B------:R-:W-:Y:S02]  /*12d10*/  UIADD3.X UR9, UPT, UPT, ~UR11, UR9, URZ, UP0, !UPT ;  /* 0x000000090b097290 */ /* 0x000fe400087fe5ff */
[----:B------:R-:W-:Y:S02]  /*12d20*/  UIADD3 UR12, UP0, UPT, -UR4, UR10, URZ ;  /* 0x0000000a040c7290 */ /* 0x000fe4000ff1e1ff */
[----:B------:R-:W-:Y:S02]  /*12d30*/  UISETP.GE.U32.AND.EX UP1, UPT, UR9, UR5, UPT, UP1 ;  /* 0x000000050900728c */ /* 0x000fe4000bf26110 */
[----:B------:R-:W-:-:S02]  /*12d40*/  UIADD3.X UR11, UPT, UPT, ~UR5, UR9, URZ, UP0, !UPT ;  /* 0x00000009050b7290 */ /* 0x000fc400087fe5ff */
[----:B------:R-:W-:Y:S02]  /*12d50*/  USEL UR12, UR12, UR10, UP1 ;  /* 0x0000000a0c0c7287 */ /* 0x000fe40008800000 */
[----:B------:R-:W-:Y:S02]  /*12d60*/  USEL UR11, UR11, UR9, UP1 ;  /* 0x000000090b0b7287 */ /* 0x000fe40008800000 */
[----:B------:R-:W-:Y:S02]  /*12d70*/  USEL UR13, UR13, UR14, UP1 ;  /* 0x0000000e0d0d7287 */ /* 0x000fe40008800000 */
[----:B------:R-:W-:Y:S02]  /*12d80*/  UISETP.GE.U32.AND UP1, UPT, UR12, UR4, UPT ;  /* 0x000000040c00728c */ /* 0x000fe4000bf26070 */
[----:B------:R-:W-:Y:S02]  /*12d90*/  UISETP.NE.U32.AND UP0, UPT, UR4, URZ, UPT ;  /* 0x000000ff0400728c */ /* 0x000fe4000bf05070 */
[----:B------:R-:W-:-:S02]  /*12da0*/  UIADD3 UR9, UPT, UPT, UR13, 0x1, URZ ;  /* 0x000000010d097890 */ /* 0x000fc4000fffe0ff */
[----:B------:R-:W-:Y:S02]  /*12db0*/  UISETP.GE.U32.AND.EX UP1, UPT, UR11, UR5, UPT, UP1 ;  /* 0x000000050b00728c */ /* 0x000fe4000bf26110 */
[----:B------:R-:W-:Y:S02]  /*12dc0*/  UISETP.NE.AND.EX UP0, UPT, UR5, URZ, UPT, UP0 ;  /* 0x000000ff0500728c */ /* 0x000fe4000bf05300 */
[----:B------:R-:W-:-:S04]  /*12dd0*/  USEL UR9, UR9, UR13, UP1 ;  /* 0x0000000d09097287 */ /* 0x000fc80008800000 */
[----:B------:R-:W-:Y:S01]  /*12de0*/  USEL UR12, UR9, 0xffffffff, UP0 ;  /* 0xffffffff090c7887 */ /* 0x000fe20008000000 */
[----:B------:R-:W-:Y:S11]  /*12df0*/  RET.REL.NODEC R2 `(_ZN7cutlass13device_kernelINS_4gemm6kernel13GemmUniversalINS1_17GroupProblemShapeIN4cute5tupleIJiiiEEEEENS1_10collective13CollectiveMmaINS1_40MainloopSm100ArrayTmaUmmaWarpSpecializedILi3ELi8ELi4ENS6_IJNS5_1CILi2EEENSC_ILi1EEESE_EEEEENS6_IJNSC_ILi128EEENSC_ILi256EEESH_EEENS_6half_tEPNS6_IJlSE_NSC_ILi0EEEEEESK_SN_NS5_8TiledMMAINS5_8MMA_AtomIJNS5_26SM100_MMA_F16BF16_2x1SM_SSISK_SK_fLi128ELi256ELNS5_4UMMA5MajorE0ELSS_0ELNSR_7ScaleInE0ELST_0EEEEEENS5_6LayoutINS6_IJSE_SE_SE_EEENS6_IJSL_SL_SL_EEEEENS6_IJNS5_10UnderscoreES10_S10_EEEEENS5_18SM100_TMA_2SM_LOADENS5_14ComposedLayoutINS5_7SwizzleILi3ELi4ELi3EEENS5_18smem_ptr_flag_bitsILi16EEENSW_INS6_IJNSC_ILi8EEENSC_ILi64EEEEEENS6_IJS1A_SE_EEEEEEEvNS5_8identityES13_S1E_vS1F_EENS_8epilogue10collective18CollectiveEpilogueINS1H_31Sm100PtrArrayTmaWarpSpecializedILi4ELi2ELi32ELb1ELb0EEEJNS6_IJS1A_SI_SH_EEENS6_IJNSW_IS1A_SE_EENSW_INS6_IJNSC_ILi32EEESD_EEENS6_IJSE_SH_EEEEEEEESK_PNS6_IJSE_lSL_EEESK_S1U_NS1H_6fusion15FusionCallbacksIS1L_NS1V_17LinearCombinationISK_fSK_fLNS_15FloatRoundStyleE2EEES1M_S1S_JEEENS5_5SM1004TMEM4LOAD26SM100_TMEM_LOAD_16dp256b4xENS5_13SM90_TMA_LOADENS14_IS16_S18_NSW_INS6_IJS1A_S19_EEENS6_IJSE_S1A_EEEEEEENS5_17SM75_U16x8_LDSM_TENS5_14SM90_TMA_STOREES29_NS5_17SM90_U16x8_STSM_TENS5_39AutoVectorizingCopyWithAssumedAlignmentILi128EEEEEEvvEEEEvNT_6ParamsE) ;  /* 0xfffffed002807950 */ /* 0x000ff60003c3ffff */
.L_x_64:
[----:B------:R-:W-:Y:S01]  /*12e00*/  MOV R28, R16 ;  /* 0x00000010001c7202 */ /* 0x000fe20000000f00 */
[----:B------:R-:W-:-:S05]  /*12e10*/  IMAD.MOV.U32 R29, RZ, RZ, R3 ;  /* 0x000000ffff1d7224 */ /* 0x000fca00078e0003 */
[----:B------:R-:W1:Y:S08]  /*12e20*/  I2F.U64.RP R28, R28 ;  /* 0x0000001c001c7312 */ /* 0x000e700000309000 */
[----:B-1----:R-:W1:Y:S02]  /*12e30*/  MUFU.RCP R22, R28 ;  /* 0x0000001c00167308 */ /* 0x002e640000001000 */
[----:B-1----:R-:W-:-:S06]  /*12e40*/  IADD3 R22, PT, PT, R22, 0x1ffffffe, RZ ;  /* 0x1ffffffe16167810 */ /* 0x002fcc0007ffe0ff */
[----:B------:R-:W1:Y:S02]  /*12e50*/  F2I.U64.TRUNC R22, R22 ;  /* 0x0000001600167311 */ /* 0x000e64000020d800 */
[----:B-1----:R-:W-:-:S04]  /*12e60*/  IMAD.WIDE.U32 R24, R22, R16, RZ ;  /* 0x0000001016187225 */ /* 0x002fc800078e00ff */
[----:B------:R-:W-:Y:S01]  /*12e70*/  IMAD R27, R22, R3, R25 ;  /* 0x00000003161b7224 */ /* 0x000fe200078e0219 */
[----:B------:R-:W-:-:S03]  /*12e80*/  IADD3 R25, P0, PT, RZ, -R24, RZ ;  /* 0x80000018ff197210 */ /* 0x000fc60007f1e0ff */
[----:B------:R-:W-:Y:S01]  /*12e90*/  IMAD R20, R23, R16, R27 ;  /* 0x0000001017147224 */ /* 0x000fe200078e021b */
[----:B------:R-:W-:Y:S01]  /*12ea0*/  MOV R27, R22 ;  /* 0x00000016001b7202 */ /* 0x000fe20000000f00 */
[----:B------:R-:W-:-:S04]  /*12eb0*/  IMAD.HI.U32 R26, R22, R25, RZ ;  /* 0x00000019161a7227 */ /* 0x000fc800078e00ff */
[----:B------:R-:W-:-:S04]  /*12ec0*/  IMAD.X R20, RZ, RZ, ~R20, P0 ;  /* 0x000000ffff147224 */ /* 0x000fc800000e0e14 */
[----:B------:R-:W-:-:S04]  /*12ed0*/  IMAD.WIDE.U32 R26, P2, R22, R20, R26 ;  /* 0x00000014161a7225 */ /* 0x000fc8000784001a */
[C---:B------:R-:W-:Y:S02]  /*12ee0*/  IMAD R24, R23.reuse, R20, RZ ;  /* 0x0000001417187224 */ /* 0x040fe400078e02ff */
[----:B------:R-:W-:-:S04]  /*12ef0*/  IMAD.HI.U32 R25, P1, R23, R25, R26 ;  /* 0x0000001917197227 */ /* 0x000fc8000782001a */
[----:B------:R-:W-:Y:S01]  /*12f00*/  IMAD.HI.U32 R20, R23, R20, RZ ;  /* 0x0000001417147227 */ /* 0x000fe200078e00ff */
[----:B------:R-:W-:-:S03]  /*12f10*/  IADD3 R25, P0, PT, R24, R25, RZ ;  /* 0x0000001918197210 */ /* 0x000fc60007f1e0ff */
[----:B------:R-:W-:Y:S02]  /*12f20*/  IMAD.X R23, R20, 0x1, R23, P2 ;  /* 0x0000000114177824 */ /* 0x000fe400010e0617 */
[----:B------:R-:W-:-:S03]  /*12f30*/  IMAD.WIDE.U32 R26, R25, R16, RZ ;  /* 0x00000010191a7225 */ /* 0x000fc600078e00ff */
[----:B------:R-:W-:Y:S01]  /*12f40*/  IADD3.X R23, PT, PT, RZ, RZ, R23, P0, P1 ;  /* 0x000000ffff177210 */ /* 0x000fe200007e2417 */
[----:B------:R-:W-:Y:S01]  /*12f50*/  IMAD R20, R25, R3, R27 ;  /* 0x0000000319147224 */ /* 0x000fe200078e021b */
[----:B------:R-:W-:-:S03]  /*12f60*/  IADD3 R22, P0, PT, RZ, -R26, RZ ;  /* 0x8000001aff167210 */ /* 0x000fc60007f1e0ff */
[----:B------:R-:W-:Y:S02]  /*12f70*/  IMAD R20, R23, R16, R20 ;  /* 0x0000001017147224 */ /* 0x000fe400078e0214 */
[----:B------:R-:W-:-:S03]  /*12f80*/  IMAD.HI.U32 R24, R25, R22, RZ ;  /* 0x0000001619187227 */ /* 0x000fc600078e00ff */
[----:B------:R-:W-:-:S05]  /*12f90*/  IADD3.X R20, PT, PT, RZ, ~R20, RZ, P0, !PT ;  /* 0x80000014ff147210 */ /* 0x000fca00007fe4ff */
[----:B------:R-:W-:-:S04]  /*12fa0*/  IMAD.WIDE.U32 R26, P2, R25, R20, R24 ;  /* 0x00000014191a7225 */ /* 0x000fc80007840018 */
[C---:B------:R-:W-:Y:S02]  /*12fb0*/  IMAD R24, R23.reuse, R20, RZ ;  /* 0x0000001417187224 */ /* 0x040fe400078e02ff */
[----:B------:R-:W-:-:S04]  /*12fc0*/  IMAD.HI.U32 R25, P1, R23, R22, R26 ;  /* 0x0000001617197227 */ /* 0x000fc8000782001a */
[----:B------:R-:W-:Y:S01]  /*12fd0*/  IMAD.HI.U32 R20, R23, R20, RZ ;  /* 0x0000001417147227 */ /* 0x000fe200078e00ff */
[----:B------:R-:W-:-:S03]  /*12fe0*/  IADD3 R24, P0, PT, R24, R25, RZ ;  /* 0x0000001918187210 */ /* 0x000fc60007f1e0ff */
[----:B------:R-:W-:Y:S02]  /*12ff0*/  IMAD.X R20, R20, 0x1, R23, P2 ;  /* 0x0000000114147824 */ /* 0x000fe400010e0617 */
[----:B------:R-:W-:Y:S02]  /*13000*/  HFMA2 R23, -RZ, RZ, 0, 0 ;  /* 0x00000000ff177431 */ /* 0x000fe400000001ff */
[----:B------:R-:W-:Y:S01]  /*13010*/  IMAD.HI.U32 R22, R24, R19, RZ ;  /* 0x0000001318167227 */ /* 0x000fe200078e00ff */
[----:B------:R-:W-:-:S05]  /*13020*/  IADD3.X R25, PT, PT, RZ, RZ, R20, P0, P1 ;  /* 0x000000ffff197210 */ /* 0x000fca00007e2414 */
[-C--:B------:R-:W-:Y:S02]  /*13030*/  IMAD R20, R25, R18.reuse, RZ ;  /* 0x0000001219147224 */ /* 0x080fe400078e02ff */
[----:B------:R-:W-:-:S04]  /*13040*/  IMAD.WIDE.U32 R22, R24, R18, R22 ;  /* 0x0000001218167225 */ /* 0x000fc800078e0016 */
[----:B------:R-:W-:-:S04]  /*13050*/  IMAD.HI.U32 R23, P1, R25, R19, R22 ;  /* 0x0000001319177227 */ /* 0x000fc80007820016 */
[----:B------:R-:W-:Y:S01]  /*13060*/  IMAD.HI.U32 R22, R25, R18, RZ ;  /* 0x0000001219167227 */ /* 0x000fe200078e00ff */
[----:B------:R-:W-:-:S04]  /*13070*/  IADD3 R20, P0, PT, R20, R23, RZ ;  /* 0x0000001714147210 */ /* 0x000fc80007f1e0ff */
[----:B------:R-:W-:Y:S01]  /*13080*/  IADD3.X R22, PT, PT, R22, RZ, RZ, P1, !PT ;  /* 0x000000ff16167210 */ /* 0x000fe20000ffe4ff */
[----:B------:R-:W-:-:S04]  /*13090*/  IMAD.WIDE.U32 R24, R20, R16, RZ ;  /* 0x0000001014187225 */ /* 0x000fc800078e00ff */
[----:B------:R-:W-:Y:S01]  /*130a0*/  IMAD.X R22, RZ, RZ, R22, P0 ;  /* 0x000000ffff167224 */ /* 0x000fe200000e0616 */
[----:B------:R-:W-:Y:S01]  /*130b0*/  IADD3 R19, P0, PT, -R24, R19, RZ ;  /* 0x0000001318137210 */ /* 0x000fe20007f1e1ff */
[C---:B------:R-:W-:Y:S02]  /*130c0*/  IMAD R23, R20.reuse, R3, R25 ;  /* 0x0000000314177224 */ /* 0x040fe400078e0219 */
[----:B------:R-:W-:Y:S01]  /*130d0*/  VIADD R25, R20, 0x1 ;  /* 0x0000000114197836 */ /* 0x000fe20000000000 */
[-C--:B------:R-:W-:Y:S01]  /*130e0*/  ISETP.GE.U32.AND P2, PT, R19, R16.reuse, PT ;  /* 0x000000101300720c */ /* 0x080fe20003f46070 */
[----:B------:R-:W-:Y:S01]  /*130f0*/  IMAD R23, R22, R16, R23 ;  /* 0x0000001016177224 */ /* 0x000fe200078e0217 */
[----:B------:R-:W-:-:S04]  /*13100*/  IADD3 R22, P1, PT, -R16, R19, RZ ;  /* 0x0000001310167210 */ /* 0x000fc80007f3e1ff */
[----:B------:R-:W-:-:S04]  /*13110*/  IADD3.X R18, PT, PT, ~R23, R18, RZ, P0, !PT ;  /* 0x0000001217127210 */ /* 0x000fc800007fe5ff */
[----:B------:R-:W-:Y:S02]  /*13120*/  ISETP.GE.U32.AND.EX P0, PT, R18, R3, PT, P2 ;  /* 0x000000031200720c */ /* 0x000fe40003f06120 */
[-C--:B------:R-:W-:Y:S02]  /*13130*/  IADD3.X R23, PT, PT, ~R3, R18.reuse, RZ, P1, !PT ;  /* 0x0000001203177210 */ /* 0x080fe40000ffe5ff */
[----:B------:R-:W-:Y:S02]  /*13140*/  SEL R19, R22, R19, P0 ;  /* 0x0000001316137207 */ /* 0x000fe40000000000 */
[----:B------:R-:W-:Y:S02]  /*13150*/  SEL R18, R23, R18, P0 ;  /* 0x0000001217127207 */ /* 0x000fe40000000000 */
[----:B------:R-:W-:Y:S02]  /*13160*/  SEL R25, R25, R20, P0 ;  /* 0x0000001419197207 */ /* 0x000fe40000000000 */
[----:B------:R-:W-:-:S02]  /*13170*/  ISETP.GE.U32.AND P1, PT, R19, R16, PT ;  /* 0x000000101300720c */ /* 0x000fc40003f26070 */
[----:B------:R-:W-:Y:S02]  /*13180*/  ISETP.NE.U32.AND P0, PT, R16, RZ, PT ;  /* 0x000000ff1000720c */ /* 0x000fe40003f05070 */
[----:B------:R-:W-:Y:S02]  /*13190*/  IADD3 R20, PT, PT, R25, 0x1, RZ ;  /* 0x0000000119147810 */ /* 0x000fe40007ffe0ff */
[----:B------:R-:W-:Y:S02]  /*131a0*/  ISETP.GE.U32.AND.EX P1, PT, R18, R3, PT, P1 ;  /* 0x000000031200720c */ /* 0x000fe40003f26110 */
[----:B------:R-:W-:Y:S02]  /*131b0*/  ISETP.NE.AND.EX P0, PT, R3, RZ, PT, P0 ;  /* 0x000000ff0300720c */ /* 0x000fe40003f05300 */
[----:B------:R-:W-:Y:S02]  /*131c0*/  MOV R3, 0x0 ;  /* 0x0000000000037802 */ /* 0x000fe40000000f00 */
[----:B------:R-:W-:-:S04]  /*131d0*/  SEL R20, R20, R25, P1 ;  /* 0x0000001914147207 */ /* 0x000fc80000800000 */
[----:B------:R-:W-:Y:S01]  /*131e0*/  SEL R20, R20, 0xffffffff, P0 ;  /* 0xffffffff14147807 */ /* 0x000fe20000000000 */
[----:B------:R-:W-:Y:S06]  /*131f0*/  RET.REL.NODEC R2 `(_ZN7cutlass13device_kernelINS_4gemm6kernel13GemmUniversalINS1_17GroupProblemShapeIN4cute5tupleIJiiiEEEEENS1_10collective13CollectiveMmaINS1_40MainloopSm100ArrayTmaUmmaWarpSpecializedILi3ELi8ELi4ENS6_IJNS5_1CILi2EEENSC_ILi1EEESE_EEEEENS6_IJNSC_ILi128EEENSC_ILi256EEESH_EEENS_6half_tEPNS6_IJlSE_NSC_ILi0EEEEEESK_SN_NS5_8TiledMMAINS5_8MMA_AtomIJNS5_26SM100_MMA_F16BF16_2x1SM_SSISK_SK_fLi128ELi256ELNS5_4UMMA5MajorE0ELSS_0ELNSR_7ScaleInE0ELST_0EEEEEENS5_6LayoutINS6_IJSE_SE_SE_EEENS6_IJSL_SL_SL_EEEEENS6_IJNS5_10UnderscoreES10_S10_EEEEENS5_18SM100_TMA_2SM_LOADENS5_14ComposedLayoutINS5_7SwizzleILi3ELi4ELi3EEENS5_18smem_ptr_flag_bitsILi16EEENSW_INS6_IJNSC_ILi8EEENSC_ILi64EEEEEENS6_IJS1A_SE_EEEEEEEvNS5_8identityES13_S1E_vS1F_EENS_8epilogue10collective18CollectiveEpilogueINS1H_31Sm100PtrArrayTmaWarpSpecializedILi4ELi2ELi32ELb1ELb0EEEJNS6_IJS1A_SI_SH_EEENS6_IJNSW_IS1A_SE_EENSW_INS6_IJNSC_ILi32EEESD_EEENS6_IJSE_SH_EEEEEEEESK_PNS6_IJSE_lSL_EEESK_S1U_NS1H_6fusion15FusionCallbacksIS1L_NS1V_17LinearCombinationISK_fSK_fLNS_15FloatRoundStyleE2EEES1M_S1S_JEEENS5_5SM1004TMEM4LOAD26SM100_TMEM_LOAD_16dp256b4xENS5_13SM90_TMA_LOADENS14_IS16_S18_NSW_INS6_IJS1A_S19_EEENS6_IJSE_S1A_EEEEEEENS5_17SM75_U16x8_LDSM_TENS5_14SM90_TMA_STOREES29_NS5_17SM90_U16x8_STSM_TENS5_39AutoVectorizingCopyWithAssumedAlignmentILi128EEEEEEvvEEEEvNT_6ParamsE) ;  /* 0xfffffecc02807950 */ /* 0x000fec0003c3ffff */
.L_x_290:
[----:B------:R-:W-:-:S00]  /*13200*/  BRA `(.L_x_290) ;  /* 0xfffffffc00fc7947 */ /* 0x000fc0000383ffff */
[----:B------:R-:W-:-:S00]  /*13210*/  NOP ;  /* 0x0000000000007918 */ /* 0x000fc00000000000 */
        /* <DEDUP_REMOVED lines=14> */
.L_x_302:


//--------------------- .nv.global.init           --------------------------
	.section	.nv.global.init,"aw",@progbits
.nv.global.init:
	.type		$str$26,@object
	.size		$str$26,($str$27 - $str$26)
$str$26:
        /*0000*/ 	.byte	0x28, 0x61, 0x64, 0x64, 0x72, 0x65, 0x73, 0x73, 0x20, 0x26, 0x20, 0x6d, 0x61, 0x73, 0x6b, 0x29
        /*0010*/ 	.byte	0x20, 0x3d, 0x3d, 0x20, 0x30, 0x00
	.type		$str$27,@object
	.size		$str$27,($str$25 - $str$27)
$str$27:
        /*0016*/ 	.byte	0x2f, 0x74, 0x6d, 0x70, 0x2f, 0x63, 0x75, 0x74, 0x6c, 0x61, 0x73, 0x73, 0x5f, 0x73, 0x77, 0x65
        /*0026*/ 	.byte	0x65, 0x70, 0x5f, 0x73, 0x72, 0x63, 0x2f, 0x69, 0x6e, 0x63, 0x6c, 0x75, 0x64, 0x65, 0x2f, 0x63
        /*0036*/ 	.byte	0x75, 0x74, 0x65, 0x2f, 0x70, 0x6f, 0x69, 0x6e, 0x74, 0x65, 0x72, 0x5f, 0x66, 0x6c, 0x61, 0x67
        /*0046*/ 	.byte	0x67, 0x65, 0x64, 0x2e, 0x68, 0x70, 0x70, 0x00
	.type		$str$25,@object
	.size		$str$25,($str$24 - $str$25)
$str$25:
        /*004e*/ 	.byte	0x2f, 0x74, 0x6d, 0x70, 0x2f, 0x63, 0x75, 0x74, 0x6c, 0x61, 0x73, 0x73, 0x5f, 0x73, 0x77, 0x65
        /*005e*/ 	.byte	0x65, 0x70, 0x5f, 0x73, 0x72, 0x63, 0x2f, 0x69, 0x6e, 0x63, 0x6c, 0x75, 0x64, 0x65, 0x2f, 0x63
        /*006e*/ 	.byte	0x75, 0x74, 0x65, 0x2f, 0x61, 0x74, 0x6f, 0x6d, 0x2f, 0x63, 0x6f, 0x70, 0x79, 0x5f, 0x74, 0x72
        /*007e*/ 	.byte	0x61, 0x69, 0x74, 0x73, 0x5f, 0x73, 0x6d, 0x31, 0x30, 0x30, 0x2e, 0x68, 0x70, 0x70, 0x00
	.type		$str$24,@object
	.size		$str$24,(__unnamed_1 - $str$24)
$str$24:
        /*008d*/ 	.byte	0x28, 0x28, 0x75, 0x69, 0x6e, 0x74, 0x33, 0x32, 0x5f, 0x74, 0x28, 0x74, 0x68, 0x72, 0x65, 0x61
        /*009d*/ 	.byte	0x64, 0x49, 0x64, 0x78, 0x2e, 0x78, 0x29, 0x20, 0x2f, 0x20, 0x33, 0x32, 0x29, 0x20, 0x25, 0x20
        /*00ad*/ 	.byte	0x34, 0x29, 0x20, 0x3d, 0x3d, 0x20, 0x28, 0x28, 0x28, 0x74, 0x6d, 0x65, 0x6d, 0x5f, 0x61, 0x64
        /*00bd*/ 	.byte	0x64, 0x72, 0x20, 0x3e, 0x3e, 0x20, 0x31, 0x36, 0x29, 0x20, 0x2f, 0x20, 0x33, 0x32, 0x29, 0x20
        /*00cd*/ 	.byte	0x25, 0x20, 0x34, 0x29, 0x00
	.type		__unnamed_1,@object
	.size		__unnamed_1,(__unnamed_2 - __unnamed_1)
__unnamed_1:
        /*00d2*/ 	.byte	0x61, 0x75, 0x74, 0x6f, 0x20, 0x63, 0x75, 0x74, 0x65, 0x3a, 0x3a, 0x61, 0x73, 0x5f, 0x70, 0x6f
        /* <DEDUP_REMOVED lines=24> */
        /*0262*/ 	.byte	0x3e, 0x3e, 0x3e, 0x5d, 0x00
	.type		__unnamed_2,@object
	.size		__unnamed_2,(.L_2 - __unnamed_2)
__unnamed_2:
        /* <DEDUP_REMOVED lines=42> */
        /*0507*/ 	.byte	0x3e, 0x5d, 0x00
.L_2:


//--------------------- .nv.shared._ZN7cutlass13device_kernelINS_4gemm6kernel13GemmUniversalINS1_17GroupProblemShapeIN4cute5tupleIJiiiEEEEENS1_10collective13CollectiveMmaINS1_40MainloopSm100ArrayTmaUmmaWarpSpecializedILi3ELi8ELi4ENS6_IJNS5_1CILi2EEENSC_ILi1EEESE_EEEEENS6_IJNSC_ILi128EEENSC_ILi256EEESH_EEENS_6half_tEPNS6_IJlSE_NSC_ILi0EEEEEESK_SN_NS5_8TiledMMAINS5_8MMA_AtomIJNS5_26SM100_MMA_F16BF16_2x1SM_SSISK_SK_fLi128ELi256ELNS5_4UMMA5MajorE0ELSS_0ELNSR_7ScaleInE0ELST_0EEEEEENS5_6LayoutINS6_IJSE_SE_SE_EEENS6_IJSL_SL_SL_EEEEENS6_IJNS5_10UnderscoreES10_S10_EEEEENS5_18SM100_TMA_2SM_LOADENS5_14ComposedLayoutINS5_7SwizzleILi3ELi4ELi3EEENS5_18smem_ptr_flag_bitsILi16EEENSW_INS6_IJNSC_ILi8EEENSC_ILi64EEEEEENS6_IJS1A_SE_EEEEEEEvNS5_8identityES13_S1E_vS1F_EENS_8epilogue10collective18CollectiveEpilogueINS1H_31Sm100PtrArrayTmaWarpSpecializedILi4ELi2ELi32ELb1ELb0EEEJNS6_IJS1A_SI_SH_EEENS6_IJNSW_IS1A_SE_EENSW_INS6_IJNSC_ILi32EEESD_EEENS6_IJSE_SH_EEEEEEEESK_PNS6_IJSE_lSL_EEESK_S1U_NS1H_6fusion15FusionCallbacksIS1L_NS1V_17LinearCombinationISK_fSK_fLNS_15FloatRoundStyleE2EEES1M_S1S_JEEENS5_5SM1004TMEM4LOAD26SM100_TMEM_LOAD_16dp256b4xENS5_13SM90_TMA_LOADENS14_IS16_S18_NSW_INS6_IJS1A_S19_EEENS6_IJSE_S1A_EEEEEEENS5_17SM75_U16x8_LDSM_TENS5_14SM90_TMA_STOREES29_NS5_17SM90_U16x8_STSM_TENS5_39AutoVectorizingCopyWithAssumedAlignmentILi128EEEEEEvvEEEEvNT_6ParamsE --------------------------
	.section	.nv.shared._ZN7cutlass13device_kernelINS_4gemm6kernel13GemmUniversalINS1_17GroupProblemShapeIN4cute5tupleIJiiiEEEEENS1_10collective13CollectiveMmaINS1_40MainloopSm100ArrayTmaUmmaWarpSpecializedILi3ELi8ELi4ENS6_IJNS5_1CILi2EEENSC_ILi1EEESE_EEEEENS6_IJNSC_ILi128EEENSC_ILi256EEESH_EEENS_6half_tEPNS6_IJlSE_NSC_ILi0EEEEEESK_SN_NS5_8TiledMMAINS5_8MMA_AtomIJNS5_26SM100_MMA_F16BF16_2x1SM_SSISK_SK_fLi128ELi256ELNS5_4UMMA5MajorE0ELSS_0ELNSR_7ScaleInE0ELST_0EEEEEENS5_6LayoutINS6_IJSE_SE_SE_EEENS6_IJSL_SL_SL_EEEEENS6_IJNS5_10UnderscoreES10_S10_EEEEENS5_18SM100_TMA_2SM_LOADENS5_14ComposedLayoutINS5_7SwizzleILi3ELi4ELi3EEENS5_18smem_ptr_flag_bitsILi16EEENSW_INS6_IJNSC_ILi8EEENSC_ILi64EEEEEENS6_IJS1A_SE_EEEEEEEvNS5_8identityES13_S1E_vS1F_EENS_8epilogue10collective18CollectiveEpilogueINS1H_31Sm100PtrArrayTmaWarpSpecializedILi4ELi2ELi32ELb1ELb0EEEJNS6_IJS1A_SI_SH_EEENS6_IJNSW_IS1A_SE_EENSW_INS6_IJNSC_ILi32EEESD_EEENS6_IJSE_SH_EEEEEEEESK_PNS6_IJSE_lSL_EEESK_S1U_NS1H_6fusion15FusionCallbacksIS1L_NS1V_17LinearCombinationISK_fSK_fLNS_15FloatRoundStyleE2EEES1M_S1S_JEEENS5_5SM1004TMEM4LOAD26SM100_TMEM_LOAD_16dp256b4xENS5_13SM90_TMA_LOADENS14_IS16_S18_NSW_INS6_IJS1A_S19_EEENS6_IJSE_S1A_EEEEEEENS5_17SM75_U16x8_LDSM_TENS5_14SM90_TMA_STOREES29_NS5_17SM90_U16x8_STSM_TENS5_39AutoVectorizingCopyWithAssumedAlignmentILi128EEEEEEvvEEEEvNT_6ParamsE,"aw",@nobits
	.sectionflags	@""
	.align	16
	.zero		1024


//--------------------- .nv.shared.reserved.0     --------------------------
	.section	.nv.shared.reserved.0,"aw",@nobits
	.weak		__nv_reservedSMEM_offset_0_alias
	.size		__nv_reservedSMEM_offset_0_alias, 0, 64
	.other		__nv_reservedSMEM_offset_0_alias,@"STO_CUDA_RESERVED_SHARED STV_DEFAULT"
__nv_reservedSMEM_offset_0_alias:
	.zero		0
.nv.shared.reserved.0:
	.zero		64
	.weak		__nv_reservedSMEM_tcgen05_partition
	.type		__nv_reservedSMEM_tcgen05_partition,@object
	.size		__nv_reservedSMEM_tcgen05_partition,(.L_0 - __nv_reservedSMEM_tcgen05_partition)
__nv_reservedSMEM_tcgen05_partition:
	.zero		32
.L_0:


//--------------------- .nv.global                --------------------------
	.section	.nv.global,"aw",@nobits
.nv.global:
	.type		_ZN39_INTERNAL_9b1e1e0c_4_k_cu_4bc6d1f7_27944cute1_E,@object
	.size		_ZN39_INTERNAL_9b1e1e0c_4_k_cu_4bc6d1f7_27944cute1_E,(_ZN39_INTERNAL_9b1e1e0c_4_k_cu_4bc6d1f7_27944cuda3std3__45__cpo6cbeginE - _ZN39_INTERNAL_9b1e1e0c_4_k_cu_4bc6d1f7_27944cute1_E)
_ZN39_INTERNAL_9b1e1e0c_4_k_cu_4bc6d1f7_27944cute1_E:
	.zero		1
	.type		_ZN39_INTERNAL_9b1e1e0c_4_k_cu_4bc6d1f7_27944cuda3std3__45__cpo6cbeginE,@object
	.size		_ZN39_INTERNAL_9b1e1e0c_4_k_cu_4bc6d1f7_27944cuda3std3__45__cpo6cbeginE,(_ZN39_INTERNAL_9b1e1e0c_4_k_cu_4bc6d1f7_27944cuda3std3__48in_placeE - _ZN39_INTERNAL_9b1e1e0c_4_k_cu_4bc6d1f7_27944cuda3std3__45__cpo6cbeginE)
_ZN39_INTERNAL_9b1e1e0c_4_k_cu_4bc6d1f7_27944cuda3std3__45__cpo6cbeginE:
	.zero		1
	.type		_ZN39_INTERNAL_9b1e1e0c_4_k_cu_4bc6d1f7_27944cuda3std3__48in_placeE,@object
	.size		_ZN39_INTERNAL_9b1e1e0c_4_k_cu_4bc6d1f7_27944cuda3std3__48in_placeE,(_ZN39_INTERNAL_9b1e1e0c_4_k_cu_4bc6d1f7_27944cuda3std6ranges3__45__cpo9iter_moveE - _ZN39_INTERNAL_9b1e1e0c_4_k_cu_4bc6d1f7_27944cuda3std3__48in_placeE)
_ZN39_INTERNAL_9b1e1e0c_4_k_cu_4bc6d1f7_27944cuda3std3__48in_placeE:
	.zero		1
	.type		_ZN39_INTERNAL_9b1e1e0c_4_k_cu_4bc6d1f7_27944cuda3std6ranges3__45__cpo9iter_moveE,@object
	.size		_ZN39_INTERNAL_9b1e1e0c_4_k_cu_4bc6d1f7_27944cuda3std6ranges3__45__cpo9iter_moveE,(_ZN39_INTERNAL_9b1e1e0c_4_k_cu_4bc6d1f7_27944cuda3std3__45__cpo5beginE - _ZN39_INTERNAL_9b1e1e0c_4_k_cu_4bc6d1f7_27944cuda3std6ranges3__45__cpo9iter_moveE)
_ZN39_INTERNAL_9b1e1e0c_4_k_cu_4bc6d1f7_27944cuda3std6ranges3__45__cpo9iter_moveE:
	.zero		1
	.type		_ZN39_INTERNAL_9b1e1e0c_4_k_cu_4bc6d1f7_27944cuda3std3__45__cpo5beginE,@object
	.size		_ZN39_INTERNAL_9b1e1e0c_4_k_cu_4bc6d1f7_27944cuda3std3__45__cpo5beginE,(_ZN39_INTERNAL_9b1e1e0c_4_k_cu_4bc6d1f7_27944cuda3std3__441_GLOBAL__N__9b1e1e0c_4_k_cu_4bc6d1f7_27946ignoreE - _ZN39_INTERNAL_9b1e1e0c_4_k_cu_4bc6d1f7_27944cuda3std3__45__cpo5beginE)
_ZN39_INTERNAL_9b1e1e0c_4_k_cu_4bc6d1f7_27944cuda3std3__45__cpo5beginE:
	.zero		1
	.type		_ZN39_INTERNAL_9b1e1e0c_4_k_cu_4bc6d1f7_27944cuda3std3__441_GLOBAL__N__9b1e1e0c_4_k_cu_4bc6d1f7_27946ignoreE,@object
	.size		_ZN39_INTERNAL_9b1e1e0c_4_k_cu_4bc6d1f7_27944cuda3std3__441_GLOBAL__N__9b1e1e0c_4_k_cu_4bc6d1f7_27946ignoreE,(_ZN39_INTERNAL_9b1e1e0c_4_k_cu_4bc6d1f7_27944cute7productE - _ZN39_INTERNAL_9b1e1e0c_4_k_cu_4bc6d1f7_27944cuda3std3__441_GLOBAL__N__9b1e1e0c_4_k_cu_4bc6d1f7_27946ignoreE)
_ZN39_INTERNAL_9b1e1e0c_4_k_cu_4bc6d1f7_27944cuda3std3__441_GLOBAL__N__9b1e1e0c_4_k_cu_4bc6d1f7_27946ignoreE:
	.zero		1
	.type		_ZN39_INTERNAL_9b1e1e0c_4_k_cu_4bc6d1f7_27944cute7productE,@object
	.size		_ZN39_INTERNAL_9b1e1e0c_4_k_cu_4bc6d1f7_27944cute7productE,(_ZN39_INTERNAL_9b1e1e0c_4_k_cu_4bc6d1f7_27944cuda3std3__45__cpo3endE - _ZN39_INTERNAL_9b1e1e0c_4_k_cu_4bc6d1f7_27944cute7productE)
_ZN39_INTERNAL_9b1e1e0c_4_k_cu_4bc6d1f7_27944cute7productE:
	.zero		1
	.type		_ZN39_INTERNAL_9b1e1e0c_4_k_cu_4bc6d1f7_27944cuda3std3__45__cpo3endE,@object
	.size		_ZN39_INTERNAL_9b1e1e0c_4_k_cu_4bc6d1f7_27944cuda3std3__45__cpo3endE,(_ZN39_INTERNAL_9b1e1e0c_4_k_cu_4bc6d1f7_27944cuda3std3__419piecewise_constructE - _ZN39_INTERNAL_9b1e1e0c_4_k_cu_4bc6d1f7_27944cuda3std3__45__cpo3endE)
_ZN39_INTERNAL_9b1e1e0c_4_k_cu_4bc6d1f7_27944cuda3std3__45__cpo3endE:
	.zero		1
	.type		_ZN39_INTERNAL_9b1e1e0c_4_k_cu_4bc6d1f7_27944cuda3std3__419piecewise_constructE,@object
	.size		_ZN39_INTERNAL_9b1e1e0c_4_k_cu_4bc6d1f7_27944cuda3std3__419piecewise_constructE,(_ZN39_INTERNAL_9b1e1e0c_4_k_cu_4bc6d1f7_27944cuda3std3__45__cpo4cendE - _ZN39_INTERNAL_9b1e1e0c_4_k_cu_4bc6d1f7_27944cuda3std3__419piecewise_constructE)
_ZN39_INTERNAL_9b1e1e0c_4_k_cu_4bc6d1f7_27944cuda3std3__419piecewise_constructE:
	.zero		1
	.type		_ZN39_INTERNAL_9b1e1e0c_4_k_cu_4bc6d1f7_27944cuda3std3__45__cpo4cendE,@object
	.size		_ZN39_INTERNAL_9b1e1e0c_4_k_cu_4bc6d1f7_27944cuda3std3__45__cpo4cendE,(_ZN39_INTERNAL_9b1e1e0c_4_k_cu_4bc6d1f7_27944cuda3std6ranges3__45__cpo4swapE - _ZN39_INTERNAL_9b1e1e0c_4_k_cu_4bc6d1f7_27944cuda3std3__45__cpo4cendE)
_ZN39_INTERNAL_9b1e1e0c_4_k_cu_4bc6d1f7_27944cuda3std3__45__cpo4cendE:
	.zero		1
	.type		_ZN39_INTERNAL_9b1e1e0c_4_k_cu_4bc6d1f7_27944cuda3std6ranges3__45__cpo4swapE,@object
	.size		_ZN39_INTERNAL_9b1e1e0c_4_k_cu_4bc6d1f7_27944cuda3std6ranges3__45__cpo4swapE,(.L_10 - _ZN39_INTERNAL_9b1e1e0c_4_k_cu_4bc6d1f7_27944cuda3std6ranges3__45__cpo4swapE)
_ZN39_INTERNAL_9b1e1e0c_4_k_cu_4bc6d1f7_27944cuda3std6ranges3__45__cpo4swapE:
	.zero		1
.L_10:


//--------------------- .nv.constant0._ZN7cutlass13device_kernelINS_4gemm6kernel13GemmUniversalINS1_17GroupProblemShapeIN4cute5tupleIJiiiEEEEENS1_10collective13CollectiveMmaINS1_40MainloopSm100ArrayTmaUmmaWarpSpecializedILi3ELi8ELi4ENS6_IJNS5_1CILi2EEENSC_ILi1EEESE_EEEEENS6_IJNSC_ILi128EEENSC_ILi256EEESH_EEENS_6half_tEPNS6_IJlSE_NSC_ILi0EEEEEESK_SN_NS5_8TiledMMAINS5_8MMA_AtomIJNS5_26SM100_MMA_F16BF16_2x1SM_SSISK_SK_fLi128ELi256ELNS5_4UMMA5MajorE0ELSS_0ELNSR_7ScaleInE0ELST_0EEEEEENS5_6LayoutINS6_IJSE_SE_SE_EEENS6_IJSL_SL_SL_EEEEENS6_IJNS5_10UnderscoreES10_S10_EEEEENS5_18SM100_TMA_2SM_LOADENS5_14ComposedLayoutINS5_7SwizzleILi3ELi4ELi3EEENS5_18smem_ptr_flag_bitsILi16EEENSW_INS6_IJNSC_ILi8EEENSC_ILi64EEEEEENS6_IJS1A_SE_EEEEEEEvNS5_8identityES13_S1E_vS1F_EENS_8epilogue10collective18CollectiveEpilogueINS1H_31Sm100PtrArrayTmaWarpSpecializedILi4ELi2ELi32ELb1ELb0EEEJNS6_IJS1A_SI_SH_EEENS6_IJNSW_IS1A_SE_EENSW_INS6_IJNSC_ILi32EEESD_EEENS6_IJSE_SH_EEEEEEEESK_PNS6_IJSE_lSL_EEESK_S1U_NS1H_6fusion15FusionCallbacksIS1L_NS1V_17LinearCombinationISK_fSK_fLNS_15FloatRoundStyleE2EEES1M_S1S_JEEENS5_5SM1004TMEM4LOAD26SM100_TMEM_LOAD_16dp256b4xENS5_13SM90_TMA_LOADENS14_IS16_S18_NSW_INS6_IJS1A_S19_EEENS6_IJSE_S1A_EEEEEEENS5_17SM75_U16x8_LDSM_TENS5_14SM90_TMA_STOREES29_NS5_17SM90_U16x8_STSM_TENS5_39AutoVectorizingCopyWithAssumedAlignmentILi128EEEEEEvvEEEEvNT_6ParamsE --------------------------
	.section	.nv.constant0._ZN7cutlass13device_kernelINS_4gemm6kernel13GemmUniversalINS1_17GroupProblemShapeIN4cute5tupleIJiiiEEEEENS1_10collective13CollectiveMmaINS1_40MainloopSm100ArrayTmaUmmaWarpSpecializedILi3ELi8ELi4ENS6_IJNS5_1CILi2EEENSC_ILi1EEESE_EEEEENS6_IJNSC_ILi128EEENSC_ILi256EEESH_EEENS_6half_tEPNS6_IJlSE_NSC_ILi0EEEEEESK_SN_NS5_8TiledMMAINS5_8MMA_AtomIJNS5_26SM100_MMA_F16BF16_2x1SM_SSISK_SK_fLi128ELi256ELNS5_4UMMA5MajorE0ELSS_0ELNSR_7ScaleInE0ELST_0EEEEEENS5_6LayoutINS6_IJSE_SE_SE_EEENS6_IJSL_SL_SL_EEEEENS6_IJNS5_10UnderscoreES10_S10_EEEEENS5_18SM100_TMA_2SM_LOADENS5_14ComposedLayoutINS5_7SwizzleILi3ELi4ELi3EEENS5_18smem_ptr_flag_bitsILi16EEENSW_INS6_IJNSC_ILi8EEENSC_ILi64EEEEEENS6_IJS1A_SE_EEEEEEEvNS5_8identityES13_S1E_vS1F_EENS_8epilogue10collective18CollectiveEpilogueINS1H_31Sm100PtrArrayTmaWarpSpecializedILi4ELi2ELi32ELb1ELb0EEEJNS6_IJS1A_SI_SH_EEENS6_IJNSW_IS1A_SE_EENSW_INS6_IJNSC_ILi32EEESD_EEENS6_IJSE_SH_EEEEEEEESK_PNS6_IJSE_lSL_EEESK_S1U_NS1H_6fusion15FusionCallbacksIS1L_NS1V_17LinearCombinationISK_fSK_fLNS_15FloatRoundStyleE2EEES1M_S1S_JEEENS5_5SM1004TMEM4LOAD26SM100_TMEM_LOAD_16dp256b4xENS5_13SM90_TMA_LOADENS14_IS16_S18_NSW_INS6_IJS1A_S19_EEENS6_IJSE_S1A_EEEEEEENS5_17SM75_U16x8_LDSM_TENS5_14SM90_TMA_STOREES29_NS5_17SM90_U16x8_STSM_TENS5_39AutoVectorizingCopyWithAssumedAlignmentILi128EEEEEEvvEEEEvNT_6ParamsE,"a",@progbits
	.sectionflags	@""
	.align	4
.nv.constant0._ZN7cutlass13device_kernelINS_4gemm6kernel13GemmUniversalINS1_17GroupProblemShapeIN4cute5tupleIJiiiEEEEENS1_10collective13CollectiveMmaINS1_40MainloopSm100ArrayTmaUmmaWarpSpecializedILi3ELi8ELi4ENS6_IJNS5_1CILi2EEENSC_ILi1EEESE_EEEEENS6_IJNSC_ILi128EEENSC_ILi256EEESH_EEENS_6half_tEPNS6_IJlSE_NSC_ILi0EEEEEESK_SN_NS5_8TiledMMAINS5_8MMA_AtomIJNS5_26SM100_MMA_F16BF16_2x1SM_SSISK_SK_fLi128ELi256ELNS5_4UMMA5MajorE0ELSS_0ELNSR_7ScaleInE0ELST_0EEEEEENS5_6LayoutINS6_IJSE_SE_SE_EEENS6_IJSL_SL_SL_EEEEENS6_IJNS5_10UnderscoreES10_S10_EEEEENS5_18SM100_TMA_2SM_LOADENS5_14ComposedLayoutINS5_7SwizzleILi3ELi4ELi3EEENS5_18smem_ptr_flag_bitsILi16EEENSW_INS6_IJNSC_ILi8EEENSC_ILi64EEEEEENS6_IJS1A_SE_EEEEEEEvNS5_8identityES13_S1E_vS1F_EENS_8epilogue10collective18CollectiveEpilogueINS1H_31Sm100PtrArrayTmaWarpSpecializedILi4ELi2ELi32ELb1ELb0EEEJNS6_IJS1A_SI_SH_EEENS6_IJNSW_IS1A_SE_EENSW_INS6_IJNSC_ILi32EEESD_EEENS6_IJSE_SH_EEEEEEEESK_PNS6_IJSE_lSL_EEESK_S1U_NS1H_6fusion15FusionCallbacksIS1L_NS1V_17LinearCombinationISK_fSK_fLNS_15FloatRoundStyleE2EEES1M_S1S_JEEENS5_5SM1004TMEM4LOAD26SM100_TMEM_LOAD_16dp256b4xENS5_13SM90_TMA_LOADENS14_IS16_S18_NSW_INS6_IJS1A_S19_EEENS6_IJSE_S1A_EEEEEEENS5_17SM75_U16x8_LDSM_TENS5_14SM90_TMA_STOREES29_NS5_17SM90_U16x8_STSM_TENS5_39AutoVectorizingCopyWithAssumedAlignmentILi128EEEEEEvvEEEEvNT_6ParamsE:
	.zero		3200


//--------------------- SYMBOLS --------------------------

	.type		.nv.reservedSmem.offset0,@object
	.size		.nv.reservedSmem.offset0,0x4
	.type		.nv.reservedSmem.cap,@object
	.size		.nv.reservedSmem.cap,0x4
	.type		__assertfail,@function
